def matmul_kernel(
    a_ptr,
    b_ptr,
    c_ptr,
    M,
    N,
    K,
    stride_am,
    stride_ak,
    stride_bk,
    stride_bn,
    stride_cm,
    stride_cn,
    BLOCK_M: tl.constexpr,
    BLOCK_N: tl.constexpr,
    BLOCK_K: tl.constexpr,
    GROUP_M: tl.constexpr,
):
    pid = tl.program_id(axis=0)
    num_pid_m = tl.cdiv(M, BLOCK_M)
    num_pid_n = tl.cdiv(N, BLOCK_N)
    num_pid_in_group = GROUP_M * num_pid_n
    group_id = pid // num_pid_in_group
    first_pid_m = group_id * GROUP_M
    group_size_m = min(num_pid_m - first_pid_m, GROUP_M)
    pid_m = first_pid_m + ((pid % num_pid_in_group) % group_size_m)
    pid_n = (pid % num_pid_in_group) // group_size_m

    offs_am = (pid_m * BLOCK_M + tl.arange(0, BLOCK_M)) % M
    offs_bn = (pid_n * BLOCK_N + tl.arange(0, BLOCK_N)) % N
    offs_k = tl.arange(0, BLOCK_K)
    a_ptrs = a_ptr + offs_am[:, None] * stride_am + offs_k[None, :] * stride_ak
    b_ptrs = b_ptr + offs_k[:, None] * stride_bk + offs_bn[None, :] * stride_bn

    acc = tl.zeros((BLOCK_M, BLOCK_N), dtype=tl.float32)
    for kk in range(0, tl.cdiv(K, BLOCK_K)):
        a = tl.load(a_ptrs, mask=offs_k[None, :] < K - kk * BLOCK_K, other=0.0)
        b = tl.load(b_ptrs, mask=offs_k[:, None] < K - kk * BLOCK_K, other=0.0)
        acc = tl.dot(a, b, acc)
        a_ptrs += BLOCK_K * stride_ak
        b_ptrs += BLOCK_K * stride_bk

    c = acc.to(c_ptr.dtype.element_ty)
    offs_cm = pid_m * BLOCK_M + tl.arange(0, BLOCK_M)
    offs_cn = pid_n * BLOCK_N + tl.arange(0, BLOCK_N)
    c_ptrs = c_ptr + offs_cm[:, None] * stride_cm + offs_cn[None, :] * stride_cn
    mask = (offs_cm[:, None] < M) & (offs_cn[None, :] < N)
    tl.store(c_ptrs, c, mask=mask)

# config = {"BLOCK_K": 64, "BLOCK_M": 128, "BLOCK_N": 256, "GROUP_M": 1, "arch": "sm_90", "dtype": "fp32", "num_ctas": 1, "num_stages": 3, "num_warps": 4}
# arch = sm_90


// ===== COMPILED SASS (sm_90a) =====

	.target	sm_90a

	.elftype	@"ET_EXEC"


//--------------------- .note.nv.tkinfo           --------------------------
	.section	.note.nv.tkinfo,"",@"SHT_NOTE"
	.sectionflags	@"SHF_NOTE_NV_TKINFO"
	.tkinfo
        /*0018*/ 	.word	0x00000002
        /*0030*/ 	.string	""
        /*0030*/ 	.string	"ptxas"
        /*0030*/ 	.string	"Cuda compilation tools, release 13.0, V13.0.88"
        /*0030*/ 	.string	"Build cuda_13.0.r13.0/compiler.36424714_0"
        /*0030*/ 	.string	"-v  -suppress-debug-info  -lineinfo  -arch sm_90a "



//--------------------- .note.nv.cuinfo           --------------------------
	.section	.note.nv.cuinfo,"",@"SHT_NOTE"
	.sectionflags	@"SHF_NOTE_NV_CUINFO"
        /*0018*/ 	.short	0x0002
        /*001a*/ 	.short	0x005a
        /*001c*/ 	.short	0x0082
	.zero		2


//--------------------- .nv.info                  --------------------------
	.section	.nv.info,"",@"SHT_CUDA_INFO"
	.align	4


	//----- nvinfo : EIATTR_REGCOUNT
	.align		4
        /*0000*/ 	.byte	0x04, 0x2f
        /*0002*/ 	.short	(.L_1 - .L_0)
	.align		4
.L_0:
        /*0004*/ 	.word	index@(matmul_kernel)
        /*0008*/ 	.word	0x000000ff


	//----- nvinfo : EIATTR_FRAME_SIZE
	.align		4
.L_1:
        /*000c*/ 	.byte	0x04, 0x11
        /*000e*/ 	.short	(.L_3 - .L_2)
	.align		4
.L_2:
        /*0010*/ 	.word	index@(matmul_kernel)
        /*0014*/ 	.word	0x000009a0


	//----- nvinfo : EIATTR_MIN_STACK_SIZE
	.align		4
.L_3:
        /*0018*/ 	.byte	0x04, 0x12
        /*001a*/ 	.short	(.L_5 - .L_4)
	.align		4
.L_4:
        /*001c*/ 	.word	index@(matmul_kernel)
        /*0020*/ 	.word	0x000009a0
.L_5:


//--------------------- .nv.compat                --------------------------
	.section	.nv.compat,"",@"SHT_CUDA_COMPAT_INFO"
	.align	4
        /*0000*/ 	.byte	0x02, 0x09, 0x01, 0x00, 0x02, 0x02, 0x04, 0x00, 0x02, 0x05, 0x05, 0x00, 0x03, 0x07, 0x01, 0x01
        /*0010*/ 	.byte	0x02, 0x03, 0x00, 0x00, 0x02, 0x06, 0x01, 0x00, 0x04, 0x0b, 0x08, 0x00, 0x00, 0x00, 0x00, 0x00
        /*0020*/ 	.byte	0x00, 0x00, 0x00, 0x00


//--------------------- .nv.info.matmul_kernel    --------------------------
	.section	.nv.info.matmul_kernel,"",@"SHT_CUDA_INFO"
	.sectionflags	@""
	.align	4


	//----- nvinfo : EIATTR_CUDA_API_VERSION
	.align		4
        /*0000*/ 	.byte	0x04, 0x37
        /*0002*/ 	.short	(.L_7 - .L_6)
.L_6:
        /*0004*/ 	.word	0x00000082


	//----- nvinfo : EIATTR_KPARAM_INFO
	.align		4
.L_7:
        /*0008*/ 	.byte	0x04, 0x17
        /*000a*/ 	.short	(.L_9 - .L_8)
.L_8:
        /*000c*/ 	.word	0x00000000
        /*0010*/ 	.short	0x000d
        /*0012*/ 	.short	0x0048
        /*0014*/ 	.byte	0x00, 0xf4, 0x21, 0x00


	//----- nvinfo : EIATTR_KPARAM_INFO
	.align		4
.L_9:
        /*0018*/ 	.byte	0x04, 0x17
        /*001a*/ 	.short	(.L_11 - .L_10)
.L_10:
        /*001c*/ 	.word	0x00000000
        /*0020*/ 	.short	0x000c
        /*0022*/ 	.short	0x0040
        /*0024*/ 	.byte	0x00, 0xf4, 0x21, 0x00


	//----- nvinfo : EIATTR_KPARAM_INFO
	.align		4
.L_11:
        /*0028*/ 	.byte	0x04, 0x17
        /*002a*/ 	.short	(.L_13 - .L_12)
.L_12:
        /*002c*/ 	.word	0x00000000
        /*0030*/ 	.short	0x000b
        /*0032*/ 	.short	0x0038
        /*0034*/ 	.byte	0x00, 0xf0, 0x11, 0x00


	//----- nvinfo : EIATTR_KPARAM_INFO
	.align		4
.L_13:
        /*0038*/ 	.byte	0x04, 0x17
        /*003a*/ 	.short	(.L_15 - .L_14)
.L_14:
        /*003c*/ 	.word	0x00000000
        /*0040*/ 	.short	0x000a
        /*0042*/ 	.short	0x0034
        /*0044*/ 	.byte	0x00, 0xf0, 0x11, 0x00


	//----- nvinfo : EIATTR_KPARAM_INFO
	.align		4
.L_15:
        /*0048*/ 	.byte	0x04, 0x17
        /*004a*/ 	.short	(.L_17 - .L_16)
.L_16:
        /*004c*/ 	.word	0x00000000
        /*0050*/ 	.short	0x0009
        /*0052*/ 	.short	0x0030
        /*0054*/ 	.byte	0x00, 0xf0, 0x11, 0x00


	//----- nvinfo : EIATTR_KPARAM_INFO
	.align		4
.L_17:
        /*0058*/ 	.byte	0x04, 0x17
        /*005a*/ 	.short	(.L_19 - .L_18)
.L_18:
        /*005c*/ 	.word	0x00000000
        /*0060*/ 	.short	0x0008
        /*0062*/ 	.short	0x002c
        /*0064*/ 	.byte	0x00, 0xf0, 0x11, 0x00


	//----- nvinfo : EIATTR_KPARAM_INFO
	.align		4
.L_19:
        /*0068*/ 	.byte	0x04, 0x17
        /*006a*/ 	.short	(.L_21 - .L_20)
.L_20:
        /*006c*/ 	.word	0x00000000
        /*0070*/ 	.short	0x0007
        /*0072*/ 	.short	0x0028
        /*0074*/ 	.byte	0x00, 0xf0, 0x11, 0x00


	//----- nvinfo : EIATTR_KPARAM_INFO
	.align		4
.L_21:
        /*0078*/ 	.byte	0x04, 0x17
        /*007a*/ 	.short	(.L_23 - .L_22)
.L_22:
        /*007c*/ 	.word	0x00000000
        /*0080*/ 	.short	0x0006
        /*0082*/ 	.short	0x0024
        /*0084*/ 	.byte	0x00, 0xf0, 0x11, 0x00


	//----- nvinfo : EIATTR_KPARAM_INFO
	.align		4
.L_23:
        /*0088*/ 	.byte	0x04, 0x17
        /*008a*/ 	.short	(.L_25 - .L_24)
.L_24:
        /*008c*/ 	.word	0x00000000
        /*0090*/ 	.short	0x0005
        /*0092*/ 	.short	0x0020
        /*0094*/ 	.byte	0x00, 0xf0, 0x11, 0x00


	//----- nvinfo : EIATTR_KPARAM_INFO
	.align		4
.L_25:
        /*0098*/ 	.byte	0x04, 0x17
        /*009a*/ 	.short	(.L_27 - .L_26)
.L_26:
        /*009c*/ 	.word	0x00000000
        /*00a0*/ 	.short	0x0004
        /*00a2*/ 	.short	0x001c
        /*00a4*/ 	.byte	0x00, 0xf0, 0x11, 0x00


	//----- nvinfo : EIATTR_KPARAM_INFO
	.align		4
.L_27:
        /*00a8*/ 	.byte	0x04, 0x17
        /*00aa*/ 	.short	(.L_29 - .L_28)
.L_28:
        /*00ac*/ 	.word	0x00000000
        /*00b0*/ 	.short	0x0003
        /*00b2*/ 	.short	0x0018
        /*00b4*/ 	.byte	0x00, 0xf0, 0x11, 0x00


	//----- nvinfo : EIATTR_KPARAM_INFO
	.align		4
.L_29:
        /*00b8*/ 	.byte	0x04, 0x17
        /*00ba*/ 	.short	(.L_31 - .L_30)
.L_30:
        /*00bc*/ 	.word	0x00000000
        /*00c0*/ 	.short	0x0002
        /*00c2*/ 	.short	0x0010
        /*00c4*/ 	.byte	0x00, 0xf4, 0x21, 0x00


	//----- nvinfo : EIATTR_KPARAM_INFO
	.align		4
.L_31:
        /*00c8*/ 	.byte	0x04, 0x17
        /*00ca*/ 	.short	(.L_33 - .L_32)
.L_32:
        /*00cc*/ 	.word	0x00000000
        /*00d0*/ 	.short	0x0001
        /*00d2*/ 	.short	0x0008
        /*00d4*/ 	.byte	0x00, 0xf4, 0x21, 0x00


	//----- nvinfo : EIATTR_KPARAM_INFO
	.align		4
.L_33:
        /*00d8*/ 	.byte	0x04, 0x17
        /*00da*/ 	.short	(.L_35 - .L_34)
.L_34:
        /*00dc*/ 	.word	0x00000000
        /*00e0*/ 	.short	0x0000
        /*00e2*/ 	.short	0x0000
        /*00e4*/ 	.byte	0x00, 0xf4, 0x21, 0x00


	//----- nvinfo : EIATTR_SPARSE_MMA_MASK
	.align		4
.L_35:
        /*00e8*/ 	.byte	0x03, 0x50
        /*00ea*/ 	.short	0x0000


	//----- nvinfo : EIATTR_MAXREG_COUNT
	.align		4
        /*00ec*/ 	.byte	0x03, 0x1b
        /*00ee*/ 	.short	0x00ff


	//----- nvinfo : EIATTR_NUM_BARRIERS
	.align		4
        /*00f0*/ 	.byte	0x02, 0x4c
        /*00f2*/ 	.byte	0x01
	.zero		1


	//----- nvinfo : EIATTR_ANNOTATIONS
	.align		4
        /*00f4*/ 	.byte	0x04, 0x55
        /*00f6*/ 	.short	(.L_37 - .L_36)


	//   ....[0]....
.L_36:
        /*00f8*/ 	.word	0x00000001
        /*00fc*/ 	.byte	0x80, 0x00, 0x00, 0x00, 0x01, 0x00, 0x00, 0x00, 0xf0, 0x06, 0x00, 0x00, 0x01, 0x00, 0x00, 0x00
        /* <DEDUP_REMOVED lines=1049> */
        /*429c*/ 	.byte	0x40, 0xe3, 0x01, 0x00


	//----- nvinfo : EIATTR_MERCURY_ISA_VERSION
	.align		4
.L_37:
        /*42a0*/ 	.byte	0x03, 0x5f
        /*42a2*/ 	.short	0x0101


	//----- nvinfo : EIATTR_EXIT_INSTR_OFFSETS
	.align		4
        /*42a4*/ 	.byte	0x04, 0x1c
        /*42a6*/ 	.short	(.L_39 - .L_38)


	//   ....[0]....
.L_38:
        /*42a8*/ 	.word	0x00025d40


	//   ....[1]....
        /*42ac*/ 	.word	0x00025d60


	//----- nvinfo : EIATTR_REQNTID
	.align		4
.L_39:
        /*42b0*/ 	.byte	0x04, 0x10
        /*42b2*/ 	.short	(.L_41 - .L_40)
.L_40:
        /*42b4*/ 	.word	0x00000080
        /*42b8*/ 	.word	0x00000001
        /*42bc*/ 	.word	0x00000001


	//----- nvinfo : EIATTR_CBANK_PARAM_SIZE
	.align		4
.L_41:
        /*42c0*/ 	.byte	0x03, 0x19
        /*42c2*/ 	.short	0x0050


	//----- nvinfo : EIATTR_PARAM_CBANK
	.align		4
        /*42c4*/ 	.byte	0x04, 0x0a
        /*42c6*/ 	.short	(.L_43 - .L_42)
	.align		4
.L_42:
        /*42c8*/ 	.word	index@(.nv.constant0.matmul_kernel)
        /*42cc*/ 	.short	0x0210
        /*42ce*/ 	.short	0x0050


	//----- nvinfo : EIATTR_SW_WAR
	.align		4
.L_43:
        /*42d0*/ 	.byte	0x04, 0x36
        /*42d2*/ 	.short	(.L_45 - .L_44)
.L_44:
        /*42d4*/ 	.word	0x00000008
.L_45:


//--------------------- .nv.callgraph             --------------------------
	.section	.nv.callgraph,"",@"SHT_CUDA_CALLGRAPH"
	.align	4
	.sectionentsize	8
	.align		4
        /*0000*/ 	.word	0x00000000
	.align		4
        /*0004*/ 	.word	0xffffffff
	.align		4
        /*0008*/ 	.word	0x00000000
	.align		4
        /*000c*/ 	.word	0xfffffffe
	.align		4
        /*0010*/ 	.word	0x00000000
	.align		4
        /*0014*/ 	.word	0xfffffffd
	.align		4
        /*0018*/ 	.word	0x00000000
	.align		4
        /*001c*/ 	.word	0xfffffffc


//--------------------- .text.matmul_kernel       --------------------------
	.section	.text.matmul_kernel,"ax",@progbits
	.align	128
        .global         matmul_kernel
        .type           matmul_kernel,@function
        .size           matmul_kernel,(.L_x_3 - matmul_kernel)
        .other          matmul_kernel,@"STO_CUDA_ENTRY STV_DEFAULT"
matmul_kernel:
.text.matmul_kernel:
[----:B------:R-:W1:Y:S08]  /*0000*/  LDC R1, c[0x0][0x28] ;  /* 0x00000a00ff017b82 */ /* 0x000e700000000800 */
[----:B------:R-:W2:Y:S01]  /*0010*/  LDC.64 R2, c[0x0][0x228] ;  /* 0x00008a00ff027b82 */ /* 0x000ea20000000a00 */
[----:B-1----:R-:W-:Y:S01]  /*0020*/  VIADD R1, R1, 0xfffff660 ;  /* 0xfffff66001017836 */ /* 0x002fe20000000000 */
[----:B------:R-:W1:Y:S01]  /*0030*/  S2R R5, SR_CTAID.X ;  /* 0x0000000000057919 */ /* 0x000e620000002500 */
[----:B------:R-:W-:Y:S01]  /*0040*/  ULDC.64 UR4, c[0x0][0x218] ;  /* 0x0000860000047ab9 */ /* 0x000fe20000000a00 */
[----:B------:R-:W-:Y:S01]  /*0050*/  ULDC.64 UR6, c[0x0][0x210] ;  /* 0x0000840000067ab9 */ /* 0x000fe20000000a00 */
[----:B------:R-:W3:Y:S01]  /*0060*/  S2R R243, SR_TID.X ;  /* 0x0000000000f37919 */ /* 0x000ee20000002100 */
[----:B--2---:R-:W-:Y:S01]  /*0070*/  IMAD.MOV.U32 R57, RZ, RZ, R3 ;  /* 0x000000ffff397224 */ /* 0x004fe200078e0003 */
[----:B------:R2:W-:Y:S01]  /*0080*/  STL.64 [R1+0x648], R2 ;  /* 0x0006480201007387 */ /* 0x0005e20000100a00 */
[----:B------:R-:W-:-:S02]  /*0090*/  IMAD.MOV.U32 R249, RZ, RZ, R2 ;  /* 0x000000fffff97224 */ /* 0x000fc400078e0002 */
[----:B------:R-:W-:Y:S01]  /*00a0*/  VIADD R0, R57, 0xff ;  /* 0x000000ff39007836 */ /* 0x000fe20000000000 */
[----:B------:R-:W-:Y:S02]  /*00b0*/  LOP3.LUT R89, RZ, R57, RZ, 0x33, !PT ;  /* 0x00000039ff597212 */ /* 0x000fe400078e33ff */
[----:B------:R-:W-:Y:S02]  /*00c0*/  IABS R11, R249 ;  /* 0x000000f9000b7213 */ /* 0x000fe40000000000 */
[----:B-1----:R-:W-:Y:S02]  /*00d0*/  IABS R8, R5 ;  /* 0x0000000500087213 */ /* 0x002fe40000000000 */
[----:B--2---:R-:W-:Y:S02]  /*00e0*/  SHF.R.S32.HI R3, RZ, 0x1f, R0 ;  /* 0x0000001fff037819 */ /* 0x004fe40000011400 */
[----:B---3--:R-:W-:Y:S02]  /*00f0*/  LOP3.LUT R59, R243, 0x3f, RZ, 0xc0, !PT ;  /* 0x0000003ff33b7812 */ /* 0x008fe400078ec0ff */
[----:B------:R-:W-:-:S04]  /*0100*/  LEA.HI R3, R3, R0, RZ, 0x8 ;  /* 0x0000000003037211 */ /* 0x000fc800078f40ff */
[----:B------:R-:W-:-:S04]  /*0110*/  SHF.R.S32.HI R4, RZ, 0x8, R3 ;  /* 0x00000008ff047819 */ /* 0x000fc80000011403 */
[-C--:B------:R-:W-:Y:S02]  /*0120*/  IABS R7, R4.reuse ;  /* 0x0000000400077213 */ /* 0x080fe40000000000 */
[----:B------:R-:W-:Y:S02]  /*0130*/  IABS R10, R4 ;  /* 0x00000004000a7213 */ /* 0x000fe40000000000 */
[----:B------:R-:W1:Y:S08]  /*0140*/  I2F.RP R0, R7 ;  /* 0x0000000700007306 */ /* 0x000e700000209400 */
[----:B-1----:R-:W1:Y:S02]  /*0150*/  MUFU.RCP R0, R0 ;  /* 0x0000000000007308 */ /* 0x002e640000001000 */
[----:B-1----:R-:W-:-:S02]  /*0160*/  VIADD R2, R0, 0xffffffe ;  /* 0x0ffffffe00027836 */ /* 0x002fc40000000000 */
[----:B------:R-:W-:-:S04]  /*0170*/  IMAD.MOV R0, RZ, RZ, -R10 ;  /* 0x000000ffff007224 */ /* 0x000fc800078e0a0a */
[----:B------:R1:W2:Y:S02]  /*0180*/  F2I.FTZ.U32.TRUNC.NTZ R3, R2 ;  /* 0x0000000200037305 */ /* 0x0002a4000021f000 */
[----:B-1----:R-:W-:Y:S02]  /*0190*/  IMAD.MOV.U32 R2, RZ, RZ, RZ ;  /* 0x000000ffff027224 */ /* 0x002fe400078e00ff */
[----:B--2---:R-:W-:-:S04]  /*01a0*/  IMAD.MOV R6, RZ, RZ, -R3 ;  /* 0x000000ffff067224 */ /* 0x004fc800078e0a03 */
[----:B------:R-:W-:Y:S02]  /*01b0*/  IMAD R9, R6, R7, RZ ;  /* 0x0000000706097224 */ /* 0x000fe400078e02ff */
[----:B------:R-:W-:Y:S02]  /*01c0*/  IMAD.MOV.U32 R6, RZ, RZ, R8 ;  /* 0x000000ffff067224 */ /* 0x000fe400078e0008 */
[----:B------:R-:W-:-:S06]  /*01d0*/  IMAD.HI.U32 R3, R3, R9, R2 ;  /* 0x0000000903037227 */ /* 0x000fcc00078e0002 */
[----:B------:R-:W-:-:S04]  /*01e0*/  IMAD.HI.U32 R3, R3, R6, RZ ;  /* 0x0000000603037227 */ /* 0x000fc800078e00ff */
[----:B------:R-:W-:-:S05]  /*01f0*/  IMAD R0, R3, R0, R6 ;  /* 0x0000000003007224 */ /* 0x000fca00078e0206 */
[----:B------:R-:W-:-:S13]  /*0200*/  ISETP.GT.U32.AND P1, PT, R7, R0, PT ;  /* 0x000000000700720c */ /* 0x000fda0003f24070 */
[----:B------:R-:W-:Y:S02]  /*0210*/  @!P1 IMAD.IADD R0, R0, 0x1, -R7 ;  /* 0x0000000100009824 */ /* 0x000fe400078e0a07 */
[----:B------:R-:W-:Y:S01]  /*0220*/  @!P1 VIADD R3, R3, 0x1 ;  /* 0x0000000103039836 */ /* 0x000fe20000000000 */
[----:B------:R-:W-:Y:S02]  /*0230*/  ISETP.NE.AND P1, PT, R4, RZ, PT ;  /* 0x000000ff0400720c */ /* 0x000fe40003f25270 */
[----:B------:R-:W-:Y:S02]  /*0240*/  ISETP.GE.U32.AND P0, PT, R0, R7, PT ;  /* 0x000000070000720c */ /* 0x000fe40003f06070 */
[----:B------:R-:W-:-:S04]  /*0250*/  LOP3.LUT R0, R5, R4, RZ, 0x3c, !PT ;  /* 0x0000000405007212 */ /* 0x000fc800078e3cff */
[----:B------:R-:W-:Y:S01]  /*0260*/  ISETP.GE.AND P2, PT, R0, RZ, PT ;  /* 0x000000ff0000720c */ /* 0x000fe20003f46270 */
[----:B------:R-:W-:-:S06]  /*0270*/  VIADD R0, R249, 0x7f ;  /* 0x0000007ff9007836 */ /* 0x000fcc0000000000 */
[----:B------:R-:W-:-:S04]  /*0280*/  @P0 VIADD R3, R3, 0x1 ;  /* 0x0000000103030836 */ /* 0x000fc80000000000 */
[----:B------:R-:W-:Y:S01]  /*0290*/  IMAD.MOV.U32 R10, RZ, RZ, R3 ;  /* 0x000000ffff0a7224 */ /* 0x000fe200078e0003 */
[----:B------:R-:W-:-:S03]  /*02a0*/  SHF.R.S32.HI R3, RZ, 0x1f, R0 ;  /* 0x0000001fff037819 */ /* 0x000fc60000011400 */
[----:B------:R-:W-:Y:S01]  /*02b0*/  @!P2 IMAD.MOV R10, RZ, RZ, -R10 ;  /* 0x000000ffff0aa224 */ /* 0x000fe200078e0a0a */
[----:B------:R-:W-:Y:S02]  /*02c0*/  LEA.HI R3, R3, R0, RZ, 0x7 ;  /* 0x0000000003037211 */ /* 0x000fe400078f38ff */
[----:B------:R-:W-:-:S04]  /*02d0*/  @!P1 LOP3.LUT R10, RZ, R4, RZ, 0x33, !PT ;  /* 0x00000004ff0a9212 */ /* 0x000fc800078e33ff */
[----:B------:R-:W-:Y:S01]  /*02e0*/  LEA.HI.SX32 R3, R3, -R10, 0x19 ;  /* 0x8000000a03037211 */ /* 0x000fe200078fcaff */
[----:B------:R-:W-:-:S03]  /*02f0*/  IMAD.MOV R6, RZ, RZ, -R10 ;  /* 0x000000ffff067224 */ /* 0x000fc600078e0a0a */
[----:B------:R-:W-:Y:S01]  /*0300*/  VIMNMX R13, R3, 0x1, PT ;  /* 0x00000001030d7848 */ /* 0x000fe20003fe0100 */
[----:B------:R-:W-:Y:S01]  /*0310*/  IMAD R12, R4, R6, R5 ;  /* 0x00000006040c7224 */ /* 0x000fe200078e0205 */
[----:B------:R-:W-:Y:S02]  /*0320*/  IABS R6, R57 ;  /* 0x0000003900067213 */ /* 0x000fe40000000000 */
[-C--:B------:R-:W-:Y:S02]  /*0330*/  IABS R9, R13.reuse ;  /* 0x0000000d00097213 */ /* 0x080fe40000000000 */
[----:B------:R-:W-:Y:S02]  /*0340*/  IABS R4, R13 ;  /* 0x0000000d00047213 */ /* 0x000fe40000000000 */
[----:B------:R-:W1:Y:S03]  /*0350*/  I2F.RP R0, R9 ;  /* 0x0000000900007306 */ /* 0x000e660000209400 */
[----:B------:R-:W-:-:S05]  /*0360*/  IMAD.MOV R4, RZ, RZ, -R4 ;  /* 0x000000ffff047224 */ /* 0x000fca00078e0a04 */
[----:B-1----:R-:W1:Y:S02]  /*0370*/  MUFU.RCP R0, R0 ;  /* 0x0000000000007308 */ /* 0x002e640000001000 */
[----:B-1----:R-:W-:Y:S02]  /*0380*/  IADD3 R2, R0, 0xffffffe, RZ ;  /* 0x0ffffffe00027810 */ /* 0x002fe40007ffe0ff */
[----:B------:R-:W-:-:S04]  /*0390*/  IABS R0, R12 ;  /* 0x0000000c00007213 */ /* 0x000fc80000000000 */
[----:B------:R1:W2:Y:S02]  /*03a0*/  F2I.FTZ.U32.TRUNC.NTZ R3, R2 ;  /* 0x0000000200037305 */ /* 0x0002a4000021f000 */
[----:B-1----:R-:W-:Y:S02]  /*03b0*/  IMAD.MOV.U32 R2, RZ, RZ, RZ ;  /* 0x000000ffff027224 */ /* 0x002fe400078e00ff */
[----:B--2---:R-:W-:-:S04]  /*03c0*/  IMAD.MOV R8, RZ, RZ, -R3 ;  /* 0x000000ffff087224 */ /* 0x004fc800078e0a03 */
[----:B------:R-:W-:-:S04]  /*03d0*/  IMAD R5, R8, R9, RZ ;  /* 0x0000000908057224 */ /* 0x000fc800078e02ff */
[----:B------:R-:W-:-:S04]  /*03e0*/  IMAD.HI.U32 R3, R3, R5, R2 ;  /* 0x0000000503037227 */ /* 0x000fc800078e0002 */
[----:B------:R-:W-:Y:S02]  /*03f0*/  IMAD.MOV.U32 R2, RZ, RZ, R6 ;  /* 0x000000ffff027224 */ /* 0x000fe400078e0006 */
[----:B------:R-:W-:Y:S01]  /*0400*/  IMAD.HI.U32 R3, R3, R0, RZ ;  /* 0x0000000003037227 */ /* 0x000fe200078e00ff */
[----:B------:R-:W1:Y:S03]  /*0410*/  I2F.RP R6, R11 ;  /* 0x0000000b00067306 */ /* 0x000e660000209400 */
[----:B------:R-:W-:-:S05]  /*0420*/  IMAD R0, R3, R4, R0 ;  /* 0x0000000403007224 */ /* 0x000fca00078e0200 */
[----:B------:R-:W2:Y:S01]  /*0430*/  I2F.RP R7, R2 ;  /* 0x0000000200077306 */ /* 0x000ea20000209400 */
[----:B------:R-:W-:-:S07]  /*0440*/  ISETP.GT.U32.AND P1, PT, R9, R0, PT ;  /* 0x000000000900720c */ /* 0x000fce0003f24070 */
[----:B-1----:R-:W1:Y:S06]  /*0450*/  MUFU.RCP R6, R6 ;  /* 0x0000000600067308 */ /* 0x002e6c0000001000 */
[----:B------:R-:W-:Y:S02]  /*0460*/  @!P1 IMAD.IADD R0, R0, 0x1, -R9 ;  /* 0x0000000100009824 */ /* 0x000fe400078e0a09 */
[----:B--2---:R-:W2:Y:S01]  /*0470*/  MUFU.RCP R7, R7 ;  /* 0x0000000700077308 */ /* 0x004ea20000001000 */
[----:B------:R-:W-:Y:S01]  /*0480*/  @!P1 VIADD R3, R3, 0x1 ;  /* 0x0000000103039836 */ /* 0x000fe20000000000 */
[----:B------:R-:W-:-:S02]  /*0490*/  ISETP.NE.AND P1, PT, R13, RZ, PT ;  /* 0x000000ff0d00720c */ /* 0x000fc40003f25270 */
[----:B------:R-:W-:Y:S02]  /*04a0*/  ISETP.GE.U32.AND P0, PT, R0, R9, PT ;  /* 0x000000090000720c */ /* 0x000fe40003f06070 */
[----:B------:R-:W-:Y:S01]  /*04b0*/  LOP3.LUT R0, R12, R13, RZ, 0x3c, !PT ;  /* 0x0000000d0c007212 */ /* 0x000fe200078e3cff */
[----:B-1----:R-:W-:-:S03]  /*04c0*/  VIADD R8, R6, 0xffffffe ;  /* 0x0ffffffe06087836 */ /* 0x002fc60000000000 */
[----:B------:R-:W-:Y:S01]  /*04d0*/  ISETP.GE.AND P2, PT, R0, RZ, PT ;  /* 0x000000ff0000720c */ /* 0x000fe20003f46270 */
[----:B------:R-:W1:Y:S01]  /*04e0*/  F2I.FTZ.U32.TRUNC.NTZ R9, R8 ;  /* 0x0000000800097305 */ /* 0x000e62000021f000 */
[----:B--2---:R-:W-:Y:S01]  /*04f0*/  VIADD R4, R7, 0xffffffe ;  /* 0x0ffffffe07047836 */ /* 0x004fe20000000000 */
[----:B------:R-:W-:-:S04]  /*0500*/  SHF.R.U32.HI R7, RZ, 0x6, R243 ;  /* 0x00000006ff077819 */ /* 0x000fc800000116f3 */
[----:B------:R-:W-:Y:S02]  /*0510*/  @P0 VIADD R3, R3, 0x1 ;  /* 0x0000000103030836 */ /* 0x000fe40000000000 */
[----:B------:R2:W3:Y:S01]  /*0520*/  F2I.FTZ.U32.TRUNC.NTZ R5, R4 ;  /* 0x0000000400057305 */ /* 0x0004e2000021f000 */
[----:B------:R-:W-:Y:S01]  /*0530*/  SGXT.U32 R7, R7, 0x1 ;  /* 0x000000010707781a */ /* 0x000fe20000000000 */
[----:B------:R-:W-:-:S04]  /*0540*/  IMAD.MOV.U32 R14, RZ, RZ, R3 ;  /* 0x000000ffff0e7224 */ /* 0x000fc800078e0003 */
[----:B------:R-:W-:Y:S01]  /*0550*/  @!P2 IMAD.MOV R14, RZ, RZ, -R14 ;  /* 0x000000ffff0ea224 */ /* 0x000fe200078e0a0e */
[----:B------:R-:W-:Y:S01]  /*0560*/  @!P1 LOP3.LUT R14, RZ, R13, RZ, 0x33, !PT ;  /* 0x0000000dff0e9212 */ /* 0x000fe200078e33ff */
[----:B-1----:R-:W-:Y:S02]  /*0570*/  IMAD.MOV R8, RZ, RZ, -R9 ;  /* 0x000000ffff087224 */ /* 0x002fe400078e0a09 */
[----:B--2---:R-:W-:Y:S01]  /*0580*/  IMAD.MOV.U32 R4, RZ, RZ, RZ ;  /* 0x000000ffff047224 */ /* 0x004fe200078e00ff */
[----:B------:R-:W-:Y:S01]  /*0590*/  SHF.L.U32 R6, R14, 0x8, RZ ;  /* 0x000000080e067819 */ /* 0x000fe200000006ff */
[----:B------:R-:W-:Y:S02]  /*05a0*/  IMAD.MOV R0, RZ, RZ, -R14 ;  /* 0x000000ffff007224 */ /* 0x000fe400078e0a0e */
[----:B---3--:R-:W-:Y:S02]  /*05b0*/  IMAD.MOV R3, RZ, RZ, -R5 ;  /* 0x000000ffff037224 */ /* 0x008fe400078e0a05 */
[----:B------:R-:W-:-:S02]  /*05c0*/  IMAD R0, R13, R0, R12 ;  /* 0x000000000d007224 */ /* 0x000fc400078e020c */
[----:B------:R-:W-:Y:S02]  /*05d0*/  IMAD R3, R3, R2, RZ ;  /* 0x0000000203037224 */ /* 0x000fe400078e02ff */
[----:B------:R-:W-:Y:S02]  /*05e0*/  IMAD.IADD R0, R10, 0x1, R0 ;  /* 0x000000010a007824 */ /* 0x000fe400078e0200 */
[----:B------:R-:W-:Y:S01]  /*05f0*/  IMAD.HI.U32 R3, R5, R3, R4 ;  /* 0x0000000305037227 */ /* 0x000fe200078e0004 */
[----:B------:R-:W-:Y:S02]  /*0600*/  LOP3.LUT R4, R6, R7, RZ, 0xfc, !PT ;  /* 0x0000000706047212 */ /* 0x000fe400078efcff */
[----:B------:R-:W-:Y:S01]  /*0610*/  LOP3.LUT R7, R243, 0x7f, RZ, 0xc0, !PT ;  /* 0x0000007ff3077812 */ /* 0x000fe200078ec0ff */
[----:B------:R-:W-:Y:S01]  /*0620*/  IMAD R5, R8, R11, RZ ;  /* 0x0000000b08057224 */ /* 0x000fe200078e02ff */
[----:B------:R-:W-:Y:S01]  /*0630*/  LOP3.LUT R14, R4, 0xfe, RZ, 0xfc, !PT ;  /* 0x000000fe040e7812 */ /* 0x000fe200078efcff */
[----:B------:R-:W-:Y:S01]  /*0640*/  IMAD.MOV.U32 R8, RZ, RZ, RZ ;  /* 0x000000ffff087224 */ /* 0x000fe200078e00ff */
[----:B------:R-:W-:Y:S01]  /*0650*/  IABS R28, R4 ;  /* 0x00000004001c7213 */ /* 0x000fe20000000000 */
[----:B------:R-:W-:Y:S01]  /*0660*/  IMAD R55, R0, 0x80, R7 ;  /* 0x0000008000377824 */ /* 0x000fe200078e0207 */
[----:B------:R-:W-:Y:S01]  /*0670*/  IABS R26, R14 ;  /* 0x0000000e001a7213 */ /* 0x000fe20000000000 */
[----:B------:R-:W-:Y:S01]  /*0680*/  IMAD.HI.U32 R8, R9, R5, R8 ;  /* 0x0000000509087227 */ /* 0x000fe200078e0008 */
[----:B------:R-:W-:-:S02]  /*0690*/  SHF.R.S32.HI R0, RZ, 0x6, R243 ;  /* 0x00000006ff007819 */ /* 0x000fc400000114f3 */
[----:B------:R-:W-:Y:S01]  /*06a0*/  IABS R12, R55 ;  /* 0x00000037000c7213 */ /* 0x000fe20000000000 */
[----:B------:R-:W-:Y:S01]  /*06b0*/  IMAD.SHL.U32 R9, R243, 0x10, RZ ;  /* 0x00000010f3097824 */ /* 0x000fe200078e00ff */
[----:B------:R-:W-:Y:S01]  /*06c0*/  SGXT R0, R0, 0x1 ;  /* 0x000000010000781a */ /* 0x000fe20000000200 */
[----:B------:R-:W-:Y:S01]  /*06d0*/  IMAD.HI.U32 R5, R3, R26, RZ ;  /* 0x0000001a03057227 */ /* 0x000fe200078e00ff */
[----:B------:R-:W-:Y:S01]  /*06e0*/  ISETP.GE.AND P3, PT, R14, RZ, PT ;  /* 0x000000ff0e00720c */ /* 0x000fe20003f66270 */
[----:B------:R1:W-:Y:S01]  /*06f0*/  STL [R1+0x780], R55 ;  /* 0x0007803701007387 */ /* 0x0003e20000100800 */
[----:B------:R-:W-:Y:S01]  /*0700*/  LOP3.LUT R10, R9, 0x70, RZ, 0xc0, !PT ;  /* 0x00000070090a7812 */ /* 0x000fe200078ec0ff */
[----:B------:R-:W-:Y:S01]  /*0710*/  IMAD.MOV R9, RZ, RZ, -R5 ;  /* 0x000000ffff097224 */ /* 0x000fe200078e0a05 */
[----:B------:R-:W-:Y:S01]  /*0720*/  LOP3.LUT R0, R0, 0x90, RZ, 0xc0, !PT ;  /* 0x0000009000007812 */ /* 0x000fe200078ec0ff */
[----:B------:R-:W-:Y:S01]  /*0730*/  IMAD.HI.U32 R8, R8, R12, RZ ;  /* 0x0000000c08087227 */ /* 0x000fe200078e00ff */
[----:B------:R-:W-:-:S02]  /*0740*/  LOP3.LUT R14, R4, 0x18, RZ, 0xfc, !PT ;  /* 0x00000018040e7812 */ /* 0x000fc400078efcff */
[----:B------:R-:W-:Y:S01]  /*0750*/  LOP3.LUT R17, R4, 0x1c, RZ, 0xfc, !PT ;  /* 0x0000001c04117812 */ /* 0x000fe200078efcff */
[----:B------:R-:W-:Y:S01]  /*0760*/  IMAD R26, R2, R9, R26 ;  /* 0x00000009021a7224 */ /* 0x000fe200078e021a */
[C---:B------:R-:W-:Y:S01]  /*0770*/  LOP3.LUT R9, R4.reuse, 0x2, RZ, 0xfc, !PT ;  /* 0x0000000204097812 */ /* 0x040fe200078efcff */
[----:B------:R-:W-:Y:S01]  /*0780*/  IMAD R7, R7, 0x80, R10 ;  /* 0x0000008007077824 */ /* 0x000fe200078e020a */
[----:B------:R-:W-:Y:S01]  /*0790*/  LOP3.LUT R10, R4, 0x4, RZ, 0xfc, !PT ;  /* 0x00000004040a7812 */ /* 0x000fe200078efcff */
[----:B------:R-:W-:Y:S01]  /*07a0*/  IMAD.SHL.U32 R13, R243, 0x4, RZ ;  /* 0x00000004f30d7824 */ /* 0x000fe200078e00ff */
[----:B------:R-:W-:Y:S01]  /*07b0*/  ISETP.GT.U32.AND P5, PT, R2, R26, PT ;  /* 0x0000001a0200720c */ /* 0x000fe20003fa4070 */
[----:B------:R-:W-:Y:S01]  /*07c0*/  IMAD.MOV R8, RZ, RZ, -R8 ;  /* 0x000000ffff087224 */ /* 0x000fe200078e0a08 */
[----:B------:R-:W-:Y:S01]  /*07d0*/  IABS R52, R10 ;  /* 0x0000000a00347213 */ /* 0x000fe20000000000 */
[----:B------:R-:W-:Y:S01]  /*07e0*/  IMAD.HI.U32 R5, R3, R28, RZ ;  /* 0x0000001c03057227 */ /* 0x000fe200078e00ff */
[----:B------:R-:W-:Y:S01]  /*07f0*/  LOP3.LUT R13, R0, 0x7c, R13, 0x78, !PT ;  /* 0x0000007c000d7812 */ /* 0x000fe200078e780d */
[----:B------:R-:W-:Y:S01]  /*0800*/  STL.64 [R1+0x840], R6 ;  /* 0x0008400601007387 */ /* 0x000fe20000100a00 */
[----:B------:R-:W-:Y:S01]  /*0810*/  IABS R50, R9 ;  /* 0x0000000900327213 */ /* 0x000fe20000000000 */
[----:B------:R-:W-:Y:S01]  /*0820*/  IMAD R0, R11, R8, R12 ;  /* 0x000000080b007224 */ /* 0x000fe200078e020c */
[----:B------:R-:W-:Y:S01]  /*0830*/  ISETP.GE.AND P4, PT, R9, RZ, PT ;  /* 0x000000ff0900720c */ /* 0x000fe20003f86270 */
[----:B------:R-:W-:Y:S01]  /*0840*/  IMAD.HI.U32 R8, R3, R52, RZ ;  /* 0x0000003403087227 */ /* 0x000fe200078e00ff */
[----:B------:R-:W-:-:S02]  /*0850*/  LOP3.LUT R12, R4, 0x6, RZ, 0xfc, !PT ;  /* 0x00000006040c7812 */ /* 0x000fc400078efcff */
[----:B------:R-:W-:Y:S01]  /*0860*/  ISETP.GT.U32.AND P2, PT, R11, R0, PT ;  /* 0x000000000b00720c */ /* 0x000fe20003f44070 */
[----:B------:R-:W-:Y:S01]  /*0870*/  @!P5 IMAD.IADD R26, R26, 0x1, -R2 ;  /* 0x000000011a1ad824 */ /* 0x000fe200078e0a02 */
[----:B------:R-:W-:Y:S01]  /*0880*/  IABS R54, R12 ;  /* 0x0000000c00367213 */ /* 0x000fe20000000000 */
[----:B------:R-:W-:Y:S01]  /*0890*/  IMAD.MOV R5, RZ, RZ, -R5 ;  /* 0x000000ffff057224 */ /* 0x000fe200078e0a05 */
[----:B------:R-:W-:Y:S01]  /*08a0*/  ISETP.GE.AND P0, PT, R10, RZ, PT ;  /* 0x000000ff0a00720c */ /* 0x000fe20003f06270 */
[----:B------:R-:W-:Y:S01]  /*08b0*/  IMAD.MOV R9, RZ, RZ, -R8 ;  /* 0x000000ffff097224 */ /* 0x000fe200078e0a08 */
[C---:B------:R-:W-:Y:S01]  /*08c0*/  ISETP.GT.U32.AND P6, PT, R2.reuse, R26, PT ;  /* 0x0000001a0200720c */ /* 0x040fe20003fc4070 */
[----:B------:R-:W-:Y:S01]  /*08d0*/  IMAD R28, R2, R5, R28 ;  /* 0x00000005021c7224 */ /* 0x000fe200078e021c */
[----:B------:R-:W-:Y:S01]  /*08e0*/  LOP3.LUT R10, R4, 0xa, RZ, 0xfc, !PT ;  /* 0x0000000a040a7812 */ /* 0x000fe200078efcff */
[----:B------:R-:W-:Y:S01]  /*08f0*/  IMAD R52, R2, R9, R52 ;  /* 0x0000000902347224 */ /* 0x000fe200078e0234 */
[----:B------:R-:W-:Y:S01]  /*0900*/  LOP3.LUT R9, R4, 0x8, RZ, 0xfc, !PT ;  /* 0x0000000804097812 */ /* 0x000fe200078efcff */
[----:B------:R-:W-:Y:S01]  /*0910*/  IMAD.HI.U32 R5, R3, R50, RZ ;  /* 0x0000003203057227 */ /* 0x000fe200078e00ff */
[----:B------:R-:W-:-:S02]  /*0920*/  ISETP.GT.U32.AND P1, PT, R2, R28, PT ;  /* 0x0000001c0200720c */ /* 0x000fc40003f24070 */
[----:B------:R-:W-:Y:S01]  /*0930*/  IABS R62, R9 ;  /* 0x00000009003e7213 */ /* 0x000fe20000000000 */
[----:B------:R-:W-:Y:S01]  /*0940*/  IMAD.MOV R5, RZ, RZ, -R5 ;  /* 0x000000ffff057224 */ /* 0x000fe200078e0a05 */
[----:B------:R-:W-:Y:S01]  /*0950*/  IABS R64, R10 ;  /* 0x0000000a00407213 */ /* 0x000fe20000000000 */
[----:B------:R-:W-:Y:S01]  /*0960*/  @!P2 IMAD.IADD R0, R0, 0x1, -R11 ;  /* 0x000000010000a824 */ /* 0x000fe200078e0a0b */
[----:B------:R-:W-:Y:S01]  /*0970*/  IABS R78, R14 ;  /* 0x0000000e004e7213 */ /* 0x000fe20000000000 */
[----:B------:R-:W-:Y:S01]  /*0980*/  @!P6 IMAD.IADD R26, R26, 0x1, -R2 ;  /* 0x000000011a1ae824 */ /* 0x000fe200078e0a02 */
[C---:B------:R-:W-:Y:S01]  /*0990*/  ISETP.GT.U32.AND P6, PT, R2.reuse, R52, PT ;  /* 0x000000340200720c */ /* 0x040fe20003fc4070 */
[----:B------:R-:W-:Y:S01]  /*09a0*/  IMAD R50, R2, R5, R50 ;  /* 0x0000000502327224 */ /* 0x000fe200078e0232 */
[----:B------:R-:W-:Y:S01]  /*09b0*/  ISETP.GT.U32.AND P5, PT, R11, R0, PT ;  /* 0x000000000b00720c */ /* 0x000fe20003fa4070 */
[----:B------:R-:W-:Y:S01]  /*09c0*/  IMAD.HI.U32 R5, R3, R54, RZ ;  /* 0x0000003603057227 */ /* 0x000fe200078e00ff */
[----:B------:R-:W-:-:S02]  /*09d0*/  IABS R82, R17 ;  /* 0x0000001100527213 */ /* 0x000fc40000000000 */
[----:B------:R-:W-:Y:S01]  /*09e0*/  LOP3.LUT R16, R4, 0x1a, RZ, 0xfc, !PT ;  /* 0x0000001a04107812 */ /* 0x000fe200078efcff */
[----:B------:R-:W-:Y:S01]  /*09f0*/  @!P1 IMAD.IADD R28, R28, 0x1, -R2 ;  /* 0x000000011c1c9824 */ /* 0x000fe200078e0a02 */
[C---:B------:R-:W-:Y:S01]  /*0a00*/  ISETP.GT.U32.AND P1, PT, R2.reuse, R50, PT ;  /* 0x000000320200720c */ /* 0x040fe20003f24070 */
[----:B------:R-:W-:Y:S01]  /*0a10*/  @!P3 IMAD.MOV R26, RZ, RZ, -R26 ;  /* 0x000000ffff1ab224 */ /* 0x000fe200078e0a1a */
[----:B------:R-:W-:Y:S01]  /*0a20*/  IADD3 R5, -R5, RZ, RZ ;  /* 0x000000ff05057210 */ /* 0x000fe20007ffe1ff */
[C---:B------:R-:W-:Y:S01]  /*0a30*/  IMAD.HI.U32 R8, R3.reuse, R64, RZ ;  /* 0x0000004003087227 */ /* 0x040fe200078e00ff */
[----:B------:R-:W-:Y:S02]  /*0a40*/  ISETP.GT.U32.AND P2, PT, R2, R28, PT ;  /* 0x0000001c0200720c */ /* 0x000fe40003f44070 */
[----:B------:R-:W-:Y:S01]  /*0a50*/  IABS R80, R16 ;  /* 0x0000001000507213 */ /* 0x000fe20000000000 */
[----:B------:R-:W-:Y:S01]  /*0a60*/  @!P6 IMAD.IADD R52, R52, 0x1, -R2 ;  /* 0x000000013434e824 */ /* 0x000fe200078e0a02 */
[----:B------:R-:W-:Y:S01]  /*0a70*/  ISETP.GE.AND P6, PT, R12, RZ, PT ;  /* 0x000000ff0c00720c */ /* 0x000fe20003fc6270 */
[----:B------:R-:W-:Y:S01]  /*0a80*/  IMAD R54, R2, R5, R54 ;  /* 0x0000000502367224 */ /* 0x000fe200078e0236 */
[----:B------:R-:W-:Y:S01]  /*0a90*/  LOP3.LUT R12, R4, 0x16, RZ, 0xfc, !PT ;  /* 0x00000016040c7812 */ /* 0x000fe200078efcff */
[----:B------:R-:W-:Y:S01]  /*0aa0*/  IMAD.HI.U32 R5, R3, R62, RZ ;  /* 0x0000003e03057227 */ /* 0x000fe200078e00ff */
[----:B------:R-:W-:-:S02]  /*0ab0*/  ISETP.GT.U32.AND P3, PT, R2, R52, PT ;  /* 0x000000340200720c */ /* 0x000fc40003f64070 */
[----:B------:R-:W-:Y:S01]  /*0ac0*/  IABS R76, R12 ;  /* 0x0000000c004c7213 */ /* 0x000fe20000000000 */
[----:B------:R-:W-:Y:S01]  /*0ad0*/  IMAD.MOV R5, RZ, RZ, -R5 ;  /* 0x000000ffff057224 */ /* 0x000fe200078e0a05 */
[----:B------:R-:W-:Y:S01]  /*0ae0*/  LOP3.LUT R21, R4, 0xe8, RZ, 0xfc, !PT ;  /* 0x000000e804157812 */ /* 0x000fe200078efcff */
[----:B------:R-:W-:Y:S01]  /*0af0*/  @!P1 IMAD.IADD R50, R50, 0x1, -R2 ;  /* 0x0000000132329824 */ /* 0x000fe200078e0a02 */
[C---:B------:R-:W-:Y:S01]  /*0b00*/  ISETP.GT.U32.AND P1, PT, R2.reuse, R54, PT ;  /* 0x000000360200720c */ /* 0x040fe20003f24070 */
[----:B------:R-:W-:Y:S01]  /*0b10*/  IMAD R62, R2, R5, R62 ;  /* 0x00000005023e7224 */ /* 0x000fe200078e023e */
[----:B------:R-:W-:Y:S01]  /*0b20*/  LOP3.LUT R5, R4, 0xc, RZ, 0xfc, !PT ;  /* 0x0000000c04057812 */ /* 0x000fe200078efcff */
[----:B------:R-:W-:Y:S01]  /*0b30*/  @!P5 IMAD.IADD R0, R0, 0x1, -R11 ;  /* 0x000000010000d824 */ /* 0x000fe200078e0a0b */
[----:B------:R-:W-:Y:S01]  /*0b40*/  ISETP.GE.AND P5, PT, R4, RZ, PT ;  /* 0x000000ff0400720c */ /* 0x000fe20003fa6270 */
[--C-:B------:R-:W-:Y:S01]  /*0b50*/  @!P2 IMAD.IADD R28, R28, 0x1, -R2.reuse ;  /* 0x000000011c1ca824 */ /* 0x100fe200078e0a02 */
[----:B------:R-:W-:Y:S01]  /*0b60*/  ISETP.GT.U32.AND P2, PT, R2, R50, PT ;  /* 0x000000320200720c */ /* 0x000fe20003f44070 */
[----:B------:R-:W-:Y:S01]  /*0b70*/  @!P3 IMAD.IADD R52, R52, 0x1, -R2 ;  /* 0x000000013434b824 */ /* 0x000fe200078e0a02 */
[----:B------:R-:W-:-:S02]  /*0b80*/  ISETP.GT.U32.AND P3, PT, R2, R62, PT ;  /* 0x0000003e0200720c */ /* 0x000fc40003f64070 */
[----:B------:R-:W-:Y:S01]  /*0b90*/  IABS R66, R5 ;  /* 0x0000000500427213 */ /* 0x000fe20000000000 */
[----:B------:R-:W-:Y:S01]  /*0ba0*/  @!P0 IMAD.MOV R52, RZ, RZ, -R52 ;  /* 0x000000ffff348224 */ /* 0x000fe200078e0a34 */
[----:B------:R-:W-:Y:S01]  /*0bb0*/  LOP3.LUT R11, R4, 0x12, RZ, 0xfc, !PT ;  /* 0x00000012040b7812 */ /* 0x000fe200078efcff */
[----:B------:R-:W-:Y:S01]  /*0bc0*/  @!P1 IMAD.IADD R54, R54, 0x1, -R2 ;  /* 0x0000000136369824 */ /* 0x000fe200078e0a02 */
[----:B------:R-:W-:Y:S02]  /*0bd0*/  IABS R40, R21 ;  /* 0x0000001500287213 */ /* 0x000fe40000000000 */
[----:B------:R-:W-:Y:S01]  /*0be0*/  IABS R72, R11 ;  /* 0x0000000b00487213 */ /* 0x000fe20000000000 */
[----:B------:R-:W-:Y:S01]  /*0bf0*/  @!P5 IMAD.MOV R28, RZ, RZ, -R28 ;  /* 0x000000ffff1cd224 */ /* 0x000fe200078e0a1c */
[----:B------:R-:W-:Y:S01]  /*0c00*/  ISETP.GE.AND P5, PT, R9, RZ, PT ;  /* 0x000000ff0900720c */ /* 0x000fe20003fa6270 */
[----:B------:R-:W-:Y:S01]  /*0c10*/  IMAD.MOV R9, RZ, RZ, -R8 ;  /* 0x000000ffff097224 */ /* 0x000fe200078e0a08 */
[----:B------:R-:W-:Y:S01]  /*0c20*/  LOP3.LUT R8, R4, 0xe, RZ, 0xfc, !PT ;  /* 0x0000000e04087812 */ /* 0x000fe200078efcff */
[----:B------:R-:W-:Y:S01]  /*0c30*/  @!P2 IMAD.IADD R50, R50, 0x1, -R2 ;  /* 0x000000013232a824 */ /* 0x000fe200078e0a02 */
[----:B------:R-:W-:Y:S01]  /*0c40*/  @!P3 IADD3 R62, R62, -R2, RZ ;  /* 0x800000023e3eb210 */ /* 0x000fe20007ffe0ff */
[C---:B------:R-:W-:Y:S01]  /*0c50*/  IMAD R64, R2.reuse, R9, R64 ;  /* 0x0000000902407224 */ /* 0x040fe200078e0240 */
[----:B------:R-:W-:Y:S01]  /*0c60*/  ISETP.GT.U32.AND P1, PT, R2, R54, PT ;  /* 0x000000360200720c */ /* 0x000fe20003f24070 */
[----:B------:R-:W-:Y:S01]  /*0c70*/  @!P4 IMAD.MOV R50, RZ, RZ, -R50 ;  /* 0x000000ffff32c224 */ /* 0x000fe200078e0a32 */
[----:B------:R-:W-:Y:S01]  /*0c80*/  ISETP.GE.AND P4, PT, R5, RZ, PT ;  /* 0x000000ff0500720c */ /* 0x000fe20003f86270 */
[----:B------:R-:W-:Y:S01]  /*0c90*/  IMAD.HI.U32 R5, R3, R66, RZ ;  /* 0x0000004203057227 */ /* 0x000fe200078e00ff */
[----:B------:R-:W-:-:S02]  /*0ca0*/  IABS R68, R8 ;  /* 0x0000000800447213 */ /* 0x000fc40000000000 */
[----:B------:R-:W-:Y:S01]  /*0cb0*/  ISETP.GT.U32.AND P3, PT, R2, R62, PT ;  /* 0x0000003e0200720c */ /* 0x000fe20003f64070 */
[----:B------:R-:W-:Y:S01]  /*0cc0*/  IMAD.MOV R5, RZ, RZ, -R5 ;  /* 0x000000ffff057224 */ /* 0x000fe200078e0a05 */
[----:B------:R-:W-:Y:S01]  /*0cd0*/  ISETP.GE.AND P0, PT, R8, RZ, PT ;  /* 0x000000ff0800720c */ /* 0x000fe20003f06270 */
[C---:B------:R-:W-:Y:S01]  /*0ce0*/  IMAD.HI.U32 R8, R3.reuse, R68, RZ ;  /* 0x0000004403087227 */ /* 0x040fe200078e00ff */
[----:B------:R-:W-:Y:S02]  /*0cf0*/  ISETP.GE.AND P2, PT, R10, RZ, PT ;  /* 0x000000ff0a00720c */ /* 0x000fe40003f46270 */
[C---:B------:R-:W-:Y:S01]  /*0d00*/  LOP3.LUT R10, R4.reuse, 0x10, RZ, 0xfc, !PT ;  /* 0x00000010040a7812 */ /* 0x040fe200078efcff */
[----:B------:R-:W-:Y:S01]  /*0d10*/  IMAD.MOV R9, RZ, RZ, -R8 ;  /* 0x000000ffff097224 */ /* 0x000fe200078e0a08 */
[----:B------:R-:W-:Y:S01]  /*0d20*/  LOP3.LUT R19, R4, 0xe6, RZ, 0xfc, !PT ;  /* 0x000000e604137812 */ /* 0x000fe200078efcff */
[----:B------:R-:W-:Y:S01]  /*0d30*/  IMAD R66, R2, R5, R66 ;  /* 0x0000000502427224 */ /* 0x000fe200078e0242 */
[----:B------:R-:W-:Y:S01]  /*0d40*/  IABS R70, R10 ;  /* 0x0000000a00467213 */ /* 0x000fe20000000000 */
[----:B------:R-:W-:Y:S01]  /*0d50*/  @!P1 IMAD.IADD R54, R54, 0x1, -R2 ;  /* 0x0000000136369824 */ /* 0x000fe200078e0a02 */
[C---:B------:R-:W-:Y:S01]  /*0d60*/  ISETP.GT.U32.AND P1, PT, R2.reuse, R64, PT ;  /* 0x000000400200720c */ /* 0x040fe20003f24070 */
[----:B------:R-:W-:Y:S01]  /*0d70*/  IMAD R68, R2, R9, R68 ;  /* 0x0000000902447224 */ /* 0x000fe200078e0244 */
[----:B------:R-:W-:Y:S01]  /*0d80*/  LOP3.LUT R23, R4, 0xea, RZ, 0xfc, !PT ;  /* 0x000000ea04177812 */ /* 0x000fe200078efcff */
[----:B------:R-:W-:Y:S01]  /*0d90*/  @!P3 IMAD.IADD R62, R62, 0x1, -R2 ;  /* 0x000000013e3eb824 */ /* 0x000fe200078e0a02 */
[C---:B------:R-:W-:Y:S01]  /*0da0*/  ISETP.GT.U32.AND P3, PT, R2.reuse, R66, PT ;  /* 0x000000420200720c */ /* 0x040fe20003f64070 */
[----:B------:R-:W-:Y:S01]  /*0db0*/  @!P6 IMAD.MOV R54, RZ, RZ, -R54 ;  /* 0x000000ffff36e224 */ /* 0x000fe200078e0a36 */
[----:B------:R-:W-:Y:S01]  /*0dc0*/  ISETP.GT.U32.AND P6, PT, R2, R68, PT ;  /* 0x000000440200720c */ /* 0x000fe20003fc4070 */
[----:B------:R-:W-:Y:S01]  /*0dd0*/  IMAD.HI.U32 R5, R3, R70, RZ ;  /* 0x0000004603057227 */ /* 0x000fe200078e00ff */
[----:B------:R-:W-:-:S02]  /*0de0*/  IABS R36, R19 ;  /* 0x0000001300247213 */ /* 0x000fc40000000000 */
[----:B------:R-:W-:Y:S01]  /*0df0*/  IABS R38, R23 ;  /* 0x0000001700267213 */ /* 0x000fe20000000000 */
[----:B------:R-:W-:Y:S01]  /*0e00*/  @!P5 IMAD.MOV R62, RZ, RZ, -R62 ;  /* 0x000000ffff3ed224 */ /* 0x000fe200078e0a3e */
[----:B------:R-:W-:Y:S01]  /*0e10*/  ISETP.GE.AND P5, PT, R10, RZ, PT ;  /* 0x000000ff0a00720c */ /* 0x000fe20003fa6270 */
[--C-:B------:R-:W-:Y:S01]  /*0e20*/  @!P1 IMAD.IADD R64, R64, 0x1, -R2.reuse ;  /* 0x0000000140409824 */ /* 0x100fe200078e0a02 */
[C---:B------:R-:W-:Y:S01]  /*0e30*/  LOP3.LUT R10, R4.reuse, 0x14, RZ, 0xfc, !PT ;  /* 0x00000014040a7812 */ /* 0x040fe200078efcff */
[C---:B------:R-:W-:Y:S01]  /*0e40*/  IMAD.HI.U32 R8, R3.reuse, R72, RZ ;  /* 0x0000004803087227 */ /* 0x040fe200078e00ff */
[----:B------:R-:W-:Y:S02]  /*0e50*/  LOP3.LUT R35, R4, 0xec, RZ, 0xfc, !PT ;  /* 0x000000ec04237812 */ /* 0x000fe400078efcff */
[----:B------:R-:W-:Y:S01]  /*0e60*/  ISETP.GT.U32.AND P1, PT, R2, R64, PT ;  /* 0x000000400200720c */ /* 0x000fe20003f24070 */
[--C-:B------:R-:W-:Y:S01]  /*0e70*/  @!P3 IMAD.IADD R66, R66, 0x1, -R2.reuse ;  /* 0x000000014242b824 */ /* 0x100fe200078e0a02 */
[----:B------:R-:W-:Y:S01]  /*0e80*/  IABS R74, R10 ;  /* 0x0000000a004a7213 */ /* 0x000fe20000000000 */
[----:B------:R-:W-:Y:S01]  /*0e90*/  @!P6 IMAD.IADD R68, R68, 0x1, -R2 ;  /* 0x000000014444e824 */ /* 0x000fe200078e0a02 */
[----:B------:R-:W-:Y:S01]  /*0ea0*/  IABS R24, R35 ;  /* 0x0000002300187213 */ /* 0x000fe20000000000 */
[----:B------:R-:W-:Y:S01]  /*0eb0*/  IMAD.MOV R5, RZ, RZ, -R5 ;  /* 0x000000ffff057224 */ /* 0x000fe200078e0a05 */
[C---:B------:R-:W-:Y:S01]  /*0ec0*/  ISETP.GT.U32.AND P3, PT, R2.reuse, R66, PT ;  /* 0x000000420200720c */ /* 0x040fe20003f64070 */
[----:B------:R-:W-:Y:S01]  /*0ed0*/  IMAD.MOV R9, RZ, RZ, -R8 ;  /* 0x000000ffff097224 */ /* 0x000fe200078e0a08 */
[C---:B------:R-:W-:Y:S01]  /*0ee0*/  ISETP.GT.U32.AND P6, PT, R2.reuse, R68, PT ;  /* 0x000000440200720c */ /* 0x040fe20003fc4070 */
[----:B------:R-:W-:Y:S01]  /*0ef0*/  IMAD R70, R2, R5, R70 ;  /* 0x0000000502467224 */ /* 0x000fe200078e0246 */
[----:B------:R-:W-:Y:S01]  /*0f00*/  LOP3.LUT R37, R4, 0xee, RZ, 0xfc, !PT ;  /* 0x000000ee04257812 */ /* 0x000fe200078efcff */
[----:B------:R-:W-:Y:S01]  /*0f10*/  IMAD R72, R2, R9, R72 ;  /* 0x0000000902487224 */ /* 0x000fe200078e0248 */
[----:B------:R-:W-:Y:S01]  /*0f20*/  LOP3.LUT R39, R4, 0xf0, RZ, 0xfc, !PT ;  /* 0x000000f004277812 */ /* 0x000fe200078efcff */
[----:B------:R-:W-:Y:S01]  /*0f30*/  IMAD.HI.U32 R5, R3, R74, RZ ;  /* 0x0000004a03057227 */ /* 0x000fe200078e00ff */
[----:B------:R-:W-:-:S02]  /*0f40*/  IABS R22, R37 ;  /* 0x0000002500167213 */ /* 0x000fc40000000000 */
[----:B------:R-:W-:Y:S01]  /*0f50*/  IABS R18, R39 ;  /* 0x0000002700127213 */ /* 0x000fe20000000000 */
[----:B------:R-:W-:Y:S01]  /*0f60*/  IMAD.MOV R9, RZ, RZ, -R5 ;  /* 0x000000ffff097224 */ /* 0x000fe200078e0a05 */
[----:B------:R-:W-:Y:S01]  /*0f70*/  LOP3.LUT R41, R4, 0xf2, RZ, 0xfc, !PT ;  /* 0x000000f204297812 */ /* 0x000fe200078efcff */
[--C-:B------:R-:W-:Y:S01]  /*0f80*/  @!P3 IMAD.IADD R66, R66, 0x1, -R2.reuse ;  /* 0x000000014242b824 */ /* 0x100fe200078e0a02 */
[----:B------:R-:W-:Y:S01]  /*0f90*/  ISETP.GT.U32.AND P3, PT, R2, R70, PT ;  /* 0x000000460200720c */ /* 0x000fe20003f64070 */
[--C-:B------:R-:W-:Y:S01]  /*0fa0*/  @!P6 IMAD.IADD R68, R68, 0x1, -R2.reuse ;  /* 0x000000014444e824 */ /* 0x100fe200078e0a02 */
[----:B------:R-:W-:Y:S01]  /*0fb0*/  ISETP.GT.U32.AND P6, PT, R2, R72, PT ;  /* 0x000000480200720c */ /* 0x000fe20003fc4070 */
[----:B------:R-:W-:Y:S01]  /*0fc0*/  IMAD.HI.U32 R5, R3, R76, RZ ;  /* 0x0000004c03057227 */ /* 0x000fe200078e00ff */
[----:B------:R-:W-:Y:S02]  /*0fd0*/  IABS R118, R41 ;  /* 0x0000002900767213 */ /* 0x000fe40000000000 */
[----:B------:R-:W-:Y:S01]  /*0fe0*/  LOP3.LUT R43, R4, 0xf4, RZ, 0xfc, !PT ;  /* 0x000000f4042b7812 */ /* 0x000fe200078efcff */
[----:B------:R-:W-:Y:S01]  /*0ff0*/  @!P1 IMAD.IADD R64, R64, 0x1, -R2 ;  /* 0x0000000140409824 */ /* 0x000fe200078e0a02 */
[----:B------:R-:W-:Y:S01]  /*1000*/  ISETP.GE.AND P1, PT, R11, RZ, PT ;  /* 0x000000ff0b00720c */ /* 0x000fe20003f26270 */
[----:B------:R-:W-:Y:S01]  /*1010*/  IMAD R74, R2, R9, R74 ;  /* 0x00000009024a7224 */ /* 0x000fe200078e024a */
[C---:B------:R-:W-:Y:S01]  /*1020*/  LOP3.LUT R45, R4.reuse, 0xf6, RZ, 0xfc, !PT ;  /* 0x000000f6042d7812 */ /* 0x040fe200078efcff */
[----:B------:R-:W-:Y:S01]  /*1030*/  IMAD.MOV R11, RZ, RZ, -R5 ;  /* 0x000000ffff0b7224 */ /* 0x000fe200078e0a05 */
[----:B------:R-:W-:Y:S01]  /*1040*/  LOP3.LUT R47, R4, 0xf8, RZ, 0xfc, !PT ;  /* 0x000000f8042f7812 */ /* 0x000fe200078efcff */
[----:B------:R-:W-:Y:S01]  /*1050*/  @!P3 IMAD.IADD R70, R70, 0x1, -R2 ;  /* 0x000000014646b824 */ /* 0x000fe200078e0a02 */
[C---:B------:R-:W-:Y:S01]  /*1060*/  ISETP.GT.U32.AND P3, PT, R2.reuse, R74, PT ;  /* 0x0000004a0200720c */ /* 0x040fe20003f64070 */
[----:B------:R-:W-:Y:S01]  /*1070*/  IMAD R76, R2, R11, R76 ;  /* 0x0000000b024c7224 */ /* 0x000fe200078e024c */
[----:B------:R-:W-:Y:S01]  /*1080*/  LOP3.LUT R11, R4, 0x1e, RZ, 0xfc, !PT ;  /* 0x0000001e040b7812 */ /* 0x000fe200078efcff */
[----:B------:R-:W-:Y:S01]  /*1090*/  @!P6 IMAD.IADD R72, R72, 0x1, -R2 ;  /* 0x000000014848e824 */ /* 0x000fe200078e0a02 */
[----:B------:R-:W-:Y:S01]  /*10a0*/  LOP3.LUT R49, R4, 0xfa, RZ, 0xfc, !PT ;  /* 0x000000fa04317812 */ /* 0x000fe200078efcff */
[----:B------:R-:W-:Y:S01]  /*10b0*/  IMAD.HI.U32 R8, R3, R78, RZ ;  /* 0x0000004e03087227 */ /* 0x000fe200078e00ff */
[----:B------:R-:W-:-:S02]  /*10c0*/  ISETP.GT.U32.AND P6, PT, R2, R76, PT ;  /* 0x0000004c0200720c */ /* 0x000fc40003fc4070 */
[----:B------:R-:W-:Y:S01]  /*10d0*/  IABS R84, R11 ;  /* 0x0000000b00547213 */ /* 0x000fe20000000000 */
[C---:B------:R-:W-:Y:S01]  /*10e0*/  IMAD.HI.U32 R5, R3.reuse, R82, RZ ;  /* 0x0000005203057227 */ /* 0x040fe200078e00ff */
[----:B------:R-:W-:Y:S02]  /*10f0*/  IADD3 R15, -R8, RZ, RZ ;  /* 0x000000ff080f7210 */ /* 0x000fe40007ffe1ff */
[----:B------:R-:W-:Y:S01]  /*1100*/  IABS R20, R43 ;  /* 0x0000002b00147213 */ /* 0x000fe20000000000 */
[----:B------:R-:W-:Y:S01]  /*1110*/  @!P3 IMAD.IADD R74, R74, 0x1, -R2 ;  /* 0x000000014a4ab824 */ /* 0x000fe200078e0a02 */
[C---:B------:R-:W-:Y:S01]  /*1120*/  ISETP.GT.U32.AND P3, PT, R2.reuse, R70, PT ;  /* 0x000000460200720c */ /* 0x040fe20003f64070 */
[----:B------:R-:W-:Y:S01]  /*1130*/  IMAD R78, R2, R15, R78 ;  /* 0x0000000f024e7224 */ /* 0x000fe200078e024e */
[----:B------:R-:W-:Y:S01]  /*1140*/  LOP3.LUT R15, R4, 0x20, RZ, 0xfc, !PT ;  /* 0x00000020040f7812 */ /* 0x000fe200078efcff */
[----:B------:R-:W-:Y:S01]  /*1150*/  @!P0 IMAD.MOV R68, RZ, RZ, -R68 ;  /* 0x000000ffff448224 */ /* 0x000fe200078e0a44 */
[----:B------:R-:W-:Y:S01]  /*1160*/  IABS R116, R49 ;  /* 0x0000003100747213 */ /* 0x000fe20000000000 */
[----:B------:R-:W-:Y:S01]  /*1170*/  @!P6 IMAD.IADD R76, R76, 0x1, -R2 ;  /* 0x000000014c4ce824 */ /* 0x000fe200078e0a02 */
[C---:B------:R-:W-:Y:S01]  /*1180*/  ISETP.GT.U32.AND P6, PT, R2.reuse, R74, PT ;  /* 0x0000004a0200720c */ /* 0x040fe20003fc4070 */
[----:B------:R-:W-:Y:S01]  /*1190*/  IMAD.MOV R5, RZ, RZ, -R5 ;  /* 0x000000ffff057224 */ /* 0x000fe200078e0a05 */
[C---:B------:R-:W-:Y:S01]  /*11a0*/  ISETP.GT.U32.AND P0, PT, R2.reuse, R78, PT ;  /* 0x0000004e0200720c */ /* 0x040fe20003f04070 */
[----:B------:R-:W-:Y:S01]  /*11b0*/  @!P4 IMAD.MOV R66, RZ, RZ, -R66 ;  /* 0x000000ffff42c224 */ /* 0x000fe200078e0a42 */
[C---:B------:R-:W-:Y:S01]  /*11c0*/  ISETP.GT.U32.AND P4, PT, R2.reuse, R76, PT ;  /* 0x0000004c0200720c */ /* 0x040fe20003f84070 */
[C---:B------:R-:W-:Y:S01]  /*11d0*/  IMAD R82, R2.reuse, R5, R82 ;  /* 0x0000000502527224 */ /* 0x040fe200078e0252 */
[----:B------:R-:W-:Y:S01]  /*11e0*/  IABS R86, R15 ;  /* 0x0000000f00567213 */ /* 0x000fe20000000000 */
[----:B------:R-:W-:Y:S01]  /*11f0*/  @!P2 IMAD.MOV R64, RZ, RZ, -R64 ;  /* 0x000000ffff40a224 */ /* 0x000fe200078e0a40 */
[----:B------:R-:W-:Y:S01]  /*1200*/  ISETP.GT.U32.AND P2, PT, R2, R72, PT ;  /* 0x000000480200720c */ /* 0x000fe20003f44070 */
[----:B------:R-:W-:-:S04]  /*1210*/  IMAD.HI.U32 R9, R3, R80, RZ ;  /* 0x0000005003097227 */ /* 0x000fc800078e00ff */
[--C-:B------:R-:W-:Y:S01]  /*1220*/  @!P6 IMAD.IADD R74, R74, 0x1, -R2.reuse ;  /* 0x000000014a4ae824 */ /* 0x100fe200078e0a02 */
[----:B------:R-:W-:Y:S01]  /*1230*/  ISETP.GT.U32.AND P6, PT, R2, R82, PT ;  /* 0x000000520200720c */ /* 0x000fe20003fc4070 */
[----:B------:R-:W-:Y:S01]  /*1240*/  @!P3 IMAD.IADD R70, R70, 0x1, -R2 ;  /* 0x000000014646b824 */ /* 0x000fe200078e0a02 */
[----:B------:R-:W-:Y:S01]  /*1250*/  @!P0 IADD3 R78, R78, -R2, RZ ;  /* 0x800000024e4e8210 */ /* 0x000fe20007ffe0ff */
[----:B------:R-:W-:Y:S01]  /*1260*/  IMAD.MOV R9, RZ, RZ, -R9 ;  /* 0x000000ffff097224 */ /* 0x000fe200078e0a09 */
[----:B------:R-:W-:Y:S01]  /*1270*/  ISETP.GE.AND P0, PT, R14, RZ, PT ;  /* 0x000000ff0e00720c */ /* 0x000fe20003f06270 */
[----:B------:R-:W-:Y:S01]  /*1280*/  @!P5 IMAD.MOV R70, RZ, RZ, -R70 ;  /* 0x000000ffff46d224 */ /* 0x000fe200078e0a46 */
[----:B------:R-:W-:Y:S01]  /*1290*/  ISETP.GT.U32.AND P5, PT, R2, R78, PT ;  /* 0x0000004e0200720c */ /* 0x000fe20003fa4070 */
[----:B------:R-:W-:Y:S01]  /*12a0*/  @!P4 IMAD.IADD R76, R76, 0x1, -R2 ;  /* 0x000000014c4cc824 */ /* 0x000fe200078e0a02 */
[----:B------:R-:W-:Y:S01]  /*12b0*/  ISETP.GE.AND P4, PT, R12, RZ, PT ;  /* 0x000000ff0c00720c */ /* 0x000fe20003f86270 */
[----:B------:R-:W-:Y:S01]  /*12c0*/  IMAD R80, R2, R9, R80 ;  /* 0x0000000902507224 */ /* 0x000fe200078e0250 */
[C---:B------:R-:W-:Y:S01]  /*12d0*/  LOP3.LUT R12, R4.reuse, 0x30, RZ, 0xfc, !PT ;  /* 0x00000030040c7812 */ /* 0x040fe200078efcff */
[----:B------:R-:W-:Y:S01]  /*12e0*/  IMAD.HI.U32 R8, R3, R86, RZ ;  /* 0x0000005603087227 */ /* 0x000fe200078e00ff */
[----:B------:R-:W-:-:S02]  /*12f0*/  LOP3.LUT R14, R4, 0x32, RZ, 0xfc, !PT ;  /* 0x00000032040e7812 */ /* 0x000fc400078efcff */
[----:B------:R-:W-:Y:S01]  /*1300*/  ISETP.GT.U32.AND P3, PT, R2, R80, PT ;  /* 0x000000500200720c */ /* 0x000fe20003f64070 */
[----:B------:R-:W-:Y:S01]  /*1310*/  @!P2 IMAD.IADD R72, R72, 0x1, -R2 ;  /* 0x000000014848a824 */ /* 0x000fe200078e0a02 */
[----:B------:R-:W-:Y:S01]  /*1320*/  ISETP.GE.AND P2, PT, R10, RZ, PT ;  /* 0x000000ff0a00720c */ /* 0x000fe20003f46270 */
[----:B------:R-:W-:Y:S01]  /*1330*/  IMAD.HI.U32 R5, R3, R84, RZ ;  /* 0x0000005403057227 */ /* 0x000fe200078e00ff */
[C---:B------:R-:W-:Y:S02]  /*1340*/  LOP3.LUT R10, R4.reuse, 0x24, RZ, 0xfc, !PT ;  /* 0x00000024040a7812 */ /* 0x040fe400078efcff */
[----:B------:R-:W-:Y:S01]  /*1350*/  IABS R104, R12 ;  /* 0x0000000c00687213 */ /* 0x000fe20000000000 */
[----:B------:R-:W-:Y:S01]  /*1360*/  IMAD.MOV R9, RZ, RZ, -R8 ;  /* 0x000000ffff097224 */ /* 0x000fe200078e0a08 */
[----:B------:R-:W-:Y:S01]  /*1370*/  LOP3.LUT R8, R4, 0x22, RZ, 0xfc, !PT ;  /* 0x0000002204087812 */ /* 0x000fe200078efcff */
[----:B------:R-:W-:Y:S01]  /*1380*/  @!P6 IMAD.IADD R82, R82, 0x1, -R2 ;  /* 0x000000015252e824 */ /* 0x000fe200078e0a02 */
[----:B------:R-:W-:Y:S01]  /*1390*/  IABS R92, R10 ;  /* 0x0000000a005c7213 */ /* 0x000fe20000000000 */
[----:B------:R-:W-:Y:S01]  /*13a0*/  IMAD.MOV R5, RZ, RZ, -R5 ;  /* 0x000000ffff057224 */ /* 0x000fe200078e0a05 */
[----:B------:R-:W-:Y:S01]  /*13b0*/  IABS R90, R8 ;  /* 0x00000008005a7213 */ /* 0x000fe20000000000 */
[C---:B------:R-:W-:Y:S01]  /*13c0*/  IMAD R86, R2.reuse, R9, R86 ;  /* 0x0000000902567224 */ /* 0x040fe200078e0256 */
[C---:B------:R-:W-:Y:S01]  /*13d0*/  ISETP.GT.U32.AND P6, PT, R2.reuse, R82, PT ;  /* 0x000000520200720c */ /* 0x040fe20003fc4070 */
[----:B------:R-:W-:Y:S01]  /*13e0*/  IMAD R84, R2, R5, R84 ;  /* 0x0000000502547224 */ /* 0x000fe200078e0254 */
[----:B------:R-:W-:Y:S01]  /*13f0*/  IABS R106, R14 ;  /* 0x0000000e006a7213 */ /* 0x000fe20000000000 */
[----:B------:R-:W-:Y:S01]  /*1400*/  @!P5 IMAD.IADD R78, R78, 0x1, -R2 ;  /* 0x000000014e4ed824 */ /* 0x000fe200078e0a02 */
[----:B------:R-:W-:Y:S01]  /*1410*/  ISETP.GT.U32.AND P5, PT, R2, R86, PT ;  /* 0x000000560200720c */ /* 0x000fe20003fa4070 */
[----:B------:R-:W-:Y:S01]  /*1420*/  @!P4 IMAD.MOV R76, RZ, RZ, -R76 ;  /* 0x000000ffff4cc224 */ /* 0x000fe200078e0a4c */
[----:B------:R-:W-:Y:S01]  /*1430*/  ISETP.GE.AND P4, PT, R17, RZ, PT ;  /* 0x000000ff1100720c */ /* 0x000fe20003f86270 */
[----:B------:R-:W-:Y:S01]  /*1440*/  IMAD.HI.U32 R5, R3, R90, RZ ;  /* 0x0000005a03057227 */ /* 0x000fe200078e00ff */
[----:B------:R-:W-:-:S03]  /*1450*/  LOP3.LUT R17, R4, 0xae, RZ, 0xfc, !PT ;  /* 0x000000ae04117812 */ /* 0x000fc600078efcff */
[----:B------:R-:W-:Y:S01]  /*1460*/  @!P2 IMAD.MOV R74, RZ, RZ, -R74 ;  /* 0x000000ffff4aa224 */ /* 0x000fe200078e0a4a */
[----:B------:R-:W-:Y:S01]  /*1470*/  ISETP.GT.U32.AND P2, PT, R2, R84, PT ;  /* 0x000000540200720c */ /* 0x000fe20003f44070 */
[----:B------:R-:W-:Y:S01]  /*1480*/  @!P3 IMAD.IADD R80, R80, 0x1, -R2 ;  /* 0x000000015050b824 */ /* 0x000fe200078e0a02 */
[----:B------:R-:W-:Y:S01]  /*1490*/  ISETP.GE.AND P3, PT, R16, RZ, PT ;  /* 0x000000ff1000720c */ /* 0x000fe20003f66270 */
[----:B------:R-:W-:Y:S01]  /*14a0*/  IMAD.MOV R5, RZ, RZ, -R5 ;  /* 0x000000ffff057224 */ /* 0x000fe200078e0a05 */
[----:B------:R-:W-:Y:S01]  /*14b0*/  LOP3.LUT R16, R4, 0x8e, RZ, 0xfc, !PT ;  /* 0x0000008e04107812 */ /* 0x000fe200078efcff */
[----:B------:R-:W-:Y:S01]  /*14c0*/  @!P1 IMAD.MOV R72, RZ, RZ, -R72 ;  /* 0x000000ffff489224 */ /* 0x000fe200078e0a48 */
[----:B------:R-:W-:Y:S01]  /*14d0*/  ISETP.GT.U32.AND P1, PT, R2, R80, PT ;  /* 0x000000500200720c */ /* 0x000fe20003f24070 */
[----:B------:R-:W-:Y:S01]  /*14e0*/  @!P6 IMAD.IADD R82, R82, 0x1, -R2 ;  /* 0x000000015252e824 */ /* 0x000fe200078e0a02 */
[----:B------:R-:W-:Y:S01]  /*14f0*/  ISETP.GE.AND P6, PT, R15, RZ, PT ;  /* 0x000000ff0f00720c */ /* 0x000fe20003fc6270 */
[----:B------:R-:W-:Y:S01]  /*1500*/  IMAD R90, R2, R5, R90 ;  /* 0x00000005025a7224 */ /* 0x000fe200078e025a */
[----:B------:R-:W-:Y:S01]  /*1510*/  LOP3.LUT R5, R4, 0x26, RZ, 0xfc, !PT ;  /* 0x0000002604057812 */ /* 0x000fe200078efcff */
[--C-:B------:R-:W-:Y:S01]  /*1520*/  @!P5 IMAD.IADD R86, R86, 0x1, -R2.reuse ;  /* 0x000000015656d824 */ /* 0x100fe200078e0a02 */
[----:B------:R-:W-:Y:S01]  /*1530*/  @!P4 IADD3 R82, -R82, RZ, RZ ;  /* 0x000000ff5252c210 */ /* 0x000fe20007ffe1ff */
[----:B------:R-:W-:Y:S01]  /*1540*/  @!P2 IMAD.IADD R84, R84, 0x1, -R2 ;  /* 0x000000015454a824 */ /* 0x000fe200078e0a02 */
[----:B------:R-:W-:Y:S01]  /*1550*/  ISETP.GT.U32.AND P4, PT, R2, R90, PT ;  /* 0x0000005a0200720c */ /* 0x000fe20003f84070 */
[----:B------:R-:W-:Y:S01]  /*1560*/  @!P0 IMAD.MOV R78, RZ, RZ, -R78 ;  /* 0x000000ffff4e8224 */ /* 0x000fe200078e0a4e */
[----:B------:R-:W-:Y:S01]  /*1570*/  ISETP.GE.AND P2, PT, R8, RZ, PT ;  /* 0x000000ff0800720c */ /* 0x000fe20003f46270 */
[----:B------:R-:W-:Y:S01]  /*1580*/  IMAD.HI.U32 R8, R3, R92, RZ ;  /* 0x0000005c03087227 */ /* 0x000fe200078e00ff */
[----:B------:R-:W-:-:S02]  /*1590*/  ISETP.GT.U32.AND P5, PT, R2, R86, PT ;  /* 0x000000560200720c */ /* 0x000fc40003fa4070 */
[----:B------:R-:W-:Y:S01]  /*15a0*/  ISETP.GT.U32.AND P0, PT, R2, R84, PT ;  /* 0x000000540200720c */ /* 0x000fe20003f04070 */
[----:B------:R-:W-:Y:S01]  /*15b0*/  @!P1 IMAD.IADD R80, R80, 0x1, -R2 ;  /* 0x0000000150509824 */ /* 0x000fe200078e0a02 */
[----:B------:R-:W-:Y:S01]  /*15c0*/  IABS R96, R5 ;  /* 0x0000000500607213 */ /* 0x000fe20000000000 */
[----:B------:R-:W-:Y:S01]  /*15d0*/  IMAD.MOV R9, RZ, RZ, -R8 ;  /* 0x000000ffff097224 */ /* 0x000fe200078e0a08 */
[----:B------:R-:W-:Y:S01]  /*15e0*/  ISETP.GE.AND P1, PT, R11, RZ, PT ;  /* 0x000000ff0b00720c */ /* 0x000fe20003f26270 */
[----:B------:R-:W-:Y:S01]  /*15f0*/  @!P3 IMAD.MOV R80, RZ, RZ, -R80 ;  /* 0x000000ffff50b224 */ /* 0x000fe200078e0a50 */
[----:B------:R-:W-:Y:S01]  /*1600*/  ISETP.GE.AND P3, PT, R10, RZ, PT ;  /* 0x000000ff0a00720c */ /* 0x000fe20003f66270 */
[----:B------:R-:W-:Y:S01]  /*1610*/  IMAD R92, R2, R9, R92 ;  /* 0x00000009025c7224 */ /* 0x000fe200078e025c */
[----:B------:R-:W-:Y:S01]  /*1620*/  LOP3.LUT R10, R4, 0x2a, RZ, 0xfc, !PT ;  /* 0x0000002a040a7812 */ /* 0x000fe200078efcff */
[--C-:B------:R-:W-:Y:S01]  /*1630*/  @!P4 IMAD.IADD R90, R90, 0x1, -R2.reuse ;  /* 0x000000015a5ac824 */ /* 0x100fe200078e0a02 */
[----:B------:R-:W-:Y:S01]  /*1640*/  LOP3.LUT R8, R4, 0x28, RZ, 0xfc, !PT ;  /* 0x0000002804087812 */ /* 0x000fe200078efcff */
[--C-:B------:R-:W-:Y:S01]  /*1650*/  @!P5 IMAD.IADD R86, R86, 0x1, -R2.reuse ;  /* 0x000000015656d824 */ /* 0x100fe200078e0a02 */
[----:B------:R-:W-:Y:S01]  /*1660*/  ISETP.GT.U32.AND P5, PT, R2, R92, PT ;  /* 0x0000005c0200720c */ /* 0x000fe20003fa4070 */
[----:B------:R-:W-:Y:S01]  /*1670*/  @!P0 IMAD.IADD R84, R84, 0x1, -R2 ;  /* 0x0000000154548824 */ /* 0x000fe200078e0a02 */
[----:B------:R-:W-:Y:S01]  /*1680*/  IABS R94, R10 ;  /* 0x0000000a005e7213 */ /* 0x000fe20000000000 */
[----:B------:R-:W-:Y:S01]  /*1690*/  @!P6 IMAD.MOV R86, RZ, RZ, -R86 ;  /* 0x000000ffff56e224 */ /* 0x000fe200078e0a56 */
[----:B------:R-:W-:Y:S01]  /*16a0*/  ISETP.GT.U32.AND P4, PT, R2, R90, PT ;  /* 0x0000005a0200720c */ /* 0x000fe20003f84070 */
[----:B------:R-:W-:Y:S01]  /*16b0*/  @!P1 IMAD.MOV R84, RZ, RZ, -R84 ;  /* 0x000000ffff549224 */ /* 0x000fe200078e0a54 */
[----:B------:R-:W-:Y:S01]  /*16c0*/  ISETP.GE.AND P0, PT, R5, RZ, PT ;  /* 0x000000ff0500720c */ /* 0x000fe20003f06270 */
[----:B------:R-:W-:Y:S01]  /*16d0*/  IMAD.HI.U32 R5, R3, R96, RZ ;  /* 0x0000006003057227 */ /* 0x000fe200078e00ff */
[----:B------:R-:W-:-:S02]  /*16e0*/  IABS R98, R8 ;  /* 0x0000000800627213 */ /* 0x000fc40000000000 */
[----:B------:R-:W-:Y:S01]  /*16f0*/  ISETP.GE.AND P1, PT, R8, RZ, PT ;  /* 0x000000ff0800720c */ /* 0x000fe20003f26270 */
[C---:B------:R-:W-:Y:S01]  /*1700*/  IMAD.HI.U32 R9, R3.reuse, R94, RZ ;  /* 0x0000005e03097227 */ /* 0x040fe200078e00ff */
[----:B------:R-:W-:Y:S02]  /*1710*/  ISETP.GE.AND P6, PT, R10, RZ, PT ;  /* 0x000000ff0a00720c */ /* 0x000fe40003fc6270 */
[C---:B------:R-:W-:Y:S01]  /*1720*/  LOP3.LUT R10, R4.reuse, 0x2e, RZ, 0xfc, !PT ;  /* 0x0000002e040a7812 */ /* 0x040fe200078efcff */
[----:B------:R-:W-:Y:S01]  /*1730*/  IMAD.MOV R5, RZ, RZ, -R5 ;  /* 0x000000ffff057224 */ /* 0x000fe200078e0a05 */
[----:B------:R-:W-:Y:S01]  /*1740*/  LOP3.LUT R15, R4, 0x56, RZ, 0xfc, !PT ;  /* 0x00000056040f7812 */ /* 0x000fe200078efcff */
[----:B------:R-:W-:Y:S01]  /*1750*/  IMAD.MOV R9, RZ, RZ, -R9 ;  /* 0x000000ffff097224 */ /* 0x000fe200078e0a09 */
[----:B------:R-:W-:Y:S01]  /*1760*/  IABS R102, R10 ;  /* 0x0000000a00667213 */ /* 0x000fe20000000000 */
[----:B------:R-:W-:Y:S01]  /*1770*/  @!P5 IMAD.IADD R92, R92, 0x1, -R2 ;  /* 0x000000015c5cd824 */ /* 0x000fe200078e0a02 */
[----:B------:R-:W-:Y:S01]  /*1780*/  IABS R142, R15 ;  /* 0x0000000f008e7213 */ /* 0x000fe20000000000 */
[----:B------:R-:W-:Y:S01]  /*1790*/  IMAD R96, R2, R5, R96 ;  /* 0x0000000502607224 */ /* 0x000fe200078e0260 */
[----:B------:R-:W-:Y:S01]  /*17a0*/  IABS R202, R16 ;  /* 0x0000001000ca7213 */ /* 0x000fe20000000000 */
[----:B------:R-:W-:Y:S01]  /*17b0*/  @!P4 IMAD.IADD R90, R90, 0x1, -R2 ;  /* 0x000000015a5ac824 */ /* 0x000fe200078e0a02 */
[C---:B------:R-:W-:Y:S01]  /*17c0*/  ISETP.GT.U32.AND P5, PT, R2.reuse, R92, PT ;  /* 0x0000005c0200720c */ /* 0x040fe20003fa4070 */
[C---:B------:R-:W-:Y:S01]  /*17d0*/  IMAD R94, R2.reuse, R9, R94 ;  /* 0x00000009025e7224 */ /* 0x040fe200078e025e */
[C---:B------:R-:W-:Y:S01]  /*17e0*/  ISETP.GT.U32.AND P4, PT, R2.reuse, R96, PT ;  /* 0x000000600200720c */ /* 0x040fe20003f84070 */
[----:B------:R-:W-:Y:S01]  /*17f0*/  @!P2 IMAD.MOV R90, RZ, RZ, -R90 ;  /* 0x000000ffff5aa224 */ /* 0x000fe200078e0a5a */
[----:B------:R-:W-:Y:S01]  /*1800*/  IABS R234, R17 ;  /* 0x0000001100ea7213 */ /* 0x000fe20000000000 */
[----:B------:R-:W-:Y:S01]  /*1810*/  IMAD.HI.U32 R8, R3, R98, RZ ;  /* 0x0000006203087227 */ /* 0x000fe200078e00ff */
[----:B------:R-:W-:-:S03]  /*1820*/  ISETP.GT.U32.AND P2, PT, R2, R94, PT ;  /* 0x0000005e0200720c */ /* 0x000fc60003f44070 */
[----:B------:R-:W-:Y:S01]  /*1830*/  IMAD.MOV R11, RZ, RZ, -R8 ;  /* 0x000000ffff0b7224 */ /* 0x000fe200078e0a08 */
[----:B------:R-:W-:Y:S01]  /*1840*/  LOP3.LUT R8, R4, 0x2c, RZ, 0xfc, !PT ;  /* 0x0000002c04087812 */ /* 0x000fe200078efcff */
[----:B------:R-:W-:-:S03]  /*1850*/  IMAD.HI.U32 R9, R3, R106, RZ ;  /* 0x0000006a03097227 */ /* 0x000fc600078e00ff */
[----:B------:R-:W-:Y:S01]  /*1860*/  IABS R100, R8 ;  /* 0x0000000800647213 */ /* 0x000fe20000000000 */
[--C-:B------:R-:W-:Y:S02]  /*1870*/  @!P5 IMAD.IADD R92, R92, 0x1, -R2.reuse ;  /* 0x000000015c5cd824 */ /* 0x100fe400078e0a02 */
[--C-:B------:R-:W-:Y:S02]  /*1880*/  @!P4 IMAD.IADD R96, R96, 0x1, -R2.reuse ;  /* 0x000000016060c824 */ /* 0x100fe400078e0a02 */
[----:B------:R-:W-:Y:S01]  /*1890*/  @!P2 IMAD.IADD R94, R94, 0x1, -R2 ;  /* 0x000000015e5ea824 */ /* 0x000fe200078e0a02 */
[----:B------:R-:W-:Y:S01]  /*18a0*/  @!P3 IADD3 R92, -R92, RZ, RZ ;  /* 0x000000ff5c5cb210 */ /* 0x000fe20007ffe1ff */
[C---:B------:R-:W-:Y:S01]  /*18b0*/  IMAD.HI.U32 R5, R3.reuse, R100, RZ ;  /* 0x0000006403057227 */ /* 0x040fe200078e00ff */
[----:B------:R-:W-:Y:S02]  /*18c0*/  ISETP.GT.U32.AND P4, PT, R2, R96, PT ;  /* 0x000000600200720c */ /* 0x000fe40003f84070 */
[----:B------:R-:W-:Y:S01]  /*18d0*/  ISETP.GE.AND P3, PT, R8, RZ, PT ;  /* 0x000000ff0800720c */ /* 0x000fe20003f66270 */
[----:B------:R-:W-:Y:S01]  /*18e0*/  IMAD.HI.U32 R8, R3, R104, RZ ;  /* 0x0000006803087227 */ /* 0x000fe200078e00ff */
[----:B------:R-:W-:-:S03]  /*18f0*/  ISETP.GT.U32.AND P2, PT, R2, R94, PT ;  /* 0x0000005e0200720c */ /* 0x000fc60003f44070 */
[C---:B------:R-:W-:Y:S02]  /*1900*/  IMAD R98, R2.reuse, R11, R98 ;  /* 0x0000000b02627224 */ /* 0x040fe400078e0262 */
[----:B------:R-:W-:Y:S02]  /*1910*/  IMAD.MOV R5, RZ, RZ, -R5 ;  /* 0x000000ffff057224 */ /* 0x000fe400078e0a05 */
[----:B------:R-:W-:Y:S01]  /*1920*/  IMAD.MOV R11, RZ, RZ, -R8 ;  /* 0x000000ffff0b7224 */ /* 0x000fe200078e0a08 */
[C---:B------:R-:W-:Y:S01]  /*1930*/  ISETP.GT.U32.AND P5, PT, R2.reuse, R98, PT ;  /* 0x000000620200720c */ /* 0x040fe20003fa4070 */
[----:B------:R-:W-:Y:S01]  /*1940*/  IMAD R100, R2, R5, R100 ;  /* 0x0000000502647224 */ /* 0x000fe200078e0264 */
[----:B------:R-:W-:Y:S01]  /*1950*/  LOP3.LUT R8, R4, 0x34, RZ, 0xfc, !PT ;  /* 0x0000003404087812 */ /* 0x000fe200078efcff */
[----:B------:R-:W-:Y:S02]  /*1960*/  IMAD.MOV R9, RZ, RZ, -R9 ;  /* 0x000000ffff097224 */ /* 0x000fe400078e0a09 */
[----:B------:R-:W-:Y:S01]  /*1970*/  IMAD R104, R2, R11, R104 ;  /* 0x0000000b02687224 */ /* 0x000fe200078e0268 */
[----:B------:R-:W-:Y:S01]  /*1980*/  IABS R108, R8 ;  /* 0x00000008006c7213 */ /* 0x000fe20000000000 */
[----:B------:R-:W-:Y:S01]  /*1990*/  @!P4 IMAD.IADD R96, R96, 0x1, -R2 ;  /* 0x000000016060c824 */ /* 0x000fe200078e0a02 */
[C---:B------:R-:W-:Y:S01]  /*19a0*/  ISETP.GT.U32.AND P4, PT, R2.reuse, R100, PT ;  /* 0x000000640200720c */ /* 0x040fe20003f84070 */
[----:B------:R-:W-:Y:S01]  /*19b0*/  IMAD R106, R2, R9, R106 ;  /* 0x00000009026a7224 */ /* 0x000fe200078e026a */
[----:B------:R-:W-:Y:S01]  /*19c0*/  LOP3.LUT R9, R4, 0x36, RZ, 0xfc, !PT ;  /* 0x0000003604097812 */ /* 0x000fe200078efcff */
[----:B------:R-:W-:Y:S01]  /*19d0*/  @!P2 IMAD.IADD R94, R94, 0x1, -R2 ;  /* 0x000000015e5ea824 */ /* 0x000fe200078e0a02 */
[----:B------:R-:W-:Y:S01]  /*19e0*/  ISETP.GT.U32.AND P2, PT, R2, R104, PT ;  /* 0x000000680200720c */ /* 0x000fe20003f44070 */
[----:B------:R-:W-:Y:S01]  /*19f0*/  IMAD.HI.U32 R5, R3, R102, RZ ;  /* 0x0000006603057227 */ /* 0x000fe200078e00ff */
[----:B------:R-:W-:-:S03]  /*1a00*/  IABS R110, R9 ;  /* 0x00000009006e7213 */ /* 0x000fc60000000000 */
[----:B------:R-:W-:Y:S01]  /*1a10*/  @!P6 IMAD.MOV R94, RZ, RZ, -R94 ;  /* 0x000000ffff5ee224 */ /* 0x000fe200078e0a5e */
[----:B------:R-:W-:Y:S01]  /*1a20*/  ISETP.GT.U32.AND P6, PT, R2, R106, PT ;  /* 0x0000006a0200720c */ /* 0x000fe20003fc4070 */
[----:B------:R-:W-:Y:S02]  /*1a30*/  IMAD.MOV R5, RZ, RZ, -R5 ;  /* 0x000000ffff057224 */ /* 0x000fe400078e0a05 */
[----:B------:R-:W-:Y:S02]  /*1a40*/  @!P4 IMAD.IADD R100, R100, 0x1, -R2 ;  /* 0x000000016464c824 */ /* 0x000fe400078e0a02 */
[C---:B------:R-:W-:Y:S02]  /*1a50*/  IMAD R102, R2.reuse, R5, R102 ;  /* 0x0000000502667224 */ /* 0x040fe400078e0266 */
[----:B------:R-:W-:Y:S01]  /*1a60*/  IMAD.HI.U32 R5, R3, R108, RZ ;  /* 0x0000006c03057227 */ /* 0x000fe200078e00ff */
[----:B------:R-:W-:-:S03]  /*1a70*/  ISETP.GT.U32.AND P4, PT, R2, R100, PT ;  /* 0x000000640200720c */ /* 0x000fc60003f84070 */
[--C-:B------:R-:W-:Y:S02]  /*1a80*/  @!P2 IMAD.IADD R104, R104, 0x1, -R2.reuse ;  /* 0x000000016868a824 */ /* 0x100fe400078e0a02 */
[----:B------:R-:W-:Y:S01]  /*1a90*/  @!P5 IMAD.IADD R98, R98, 0x1, -R2 ;  /* 0x000000016262d824 */ /* 0x000fe200078e0a02 */
[----:B------:R-:W-:Y:S01]  /*1aa0*/  @!P6 IADD3 R106, R106, -R2, RZ ;  /* 0x800000026a6ae210 */ /* 0x000fe20007ffe0ff */
[----:B------:R-:W-:Y:S01]  /*1ab0*/  IMAD.MOV R5, RZ, RZ, -R5 ;  /* 0x000000ffff057224 */ /* 0x000fe200078e0a05 */
[C---:B------:R-:W-:Y:S01]  /*1ac0*/  ISETP.GT.U32.AND P6, PT, R2.reuse, R104, PT ;  /* 0x000000680200720c */ /* 0x040fe20003fc4070 */
[----:B------:R-:W-:Y:S01]  /*1ad0*/  @!P0 IMAD.MOV R96, RZ, RZ, -R96 ;  /* 0x000000ffff608224 */ /* 0x000fe200078e0a60 */
[C---:B------:R-:W-:Y:S01]  /*1ae0*/  ISETP.GT.U32.AND P5, PT, R2.reuse, R98, PT ;  /* 0x000000620200720c */ /* 0x040fe20003fa4070 */
[C---:B------:R-:W-:Y:S01]  /*1af0*/  IMAD R108, R2.reuse, R5, R108 ;  /* 0x00000005026c7224 */ /* 0x040fe200078e026c */
[----:B------:R-:W-:Y:S01]  /*1b00*/  ISETP.GT.U32.AND P0, PT, R2, R102, PT ;  /* 0x000000660200720c */ /* 0x000fe20003f04070 */
[----:B------:R-:W-:-:S04]  /*1b10*/  IMAD.HI.U32 R5, R3, R110, RZ ;  /* 0x0000006e03057227 */ /* 0x000fc800078e00ff */
[----:B------:R-:W-:Y:S02]  /*1b20*/  IMAD.MOV R5, RZ, RZ, -R5 ;  /* 0x000000ffff057224 */ /* 0x000fe400078e0a05 */
[----:B------:R-:W-:Y:S01]  /*1b30*/  @!P4 IMAD.IADD R100, R100, 0x1, -R2 ;  /* 0x000000016464c824 */ /* 0x000fe200078e0a02 */
[----:B------:R-:W-:Y:S01]  /*1b40*/  ISETP.GE.AND P4, PT, R14, RZ, PT ;  /* 0x000000ff0e00720c */ /* 0x000fe20003f86270 */
[----:B------:R-:W-:Y:S01]  /*1b50*/  IMAD R110, R2, R5, R110 ;  /* 0x00000005026e7224 */ /* 0x000fe200078e026e */
[----:B------:R-:W-:Y:S01]  /*1b60*/  LOP3.LUT R14, R4, 0x3c, RZ, 0xfc, !PT ;  /* 0x0000003c040e7812 */ /* 0x000fe200078efcff */
[--C-:B------:R-:W-:Y:S02]  /*1b70*/  @!P6 IMAD.IADD R104, R104, 0x1, -R2.reuse ;  /* 0x000000016868e824 */ /* 0x100fe400078e0a02 */
[----:B------:R-:W-:Y:S01]  /*1b80*/  @!P5 IMAD.IADD R98, R98, 0x1, -R2 ;  /* 0x000000016262d824 */ /* 0x000fe200078e0a02 */
[----:B------:R-:W-:Y:S01]  /*1b90*/  ISETP.GT.U32.AND P6, PT, R2, R110, PT ;  /* 0x0000006e0200720c */ /* 0x000fe20003fc4070 */
[----:B------:R-:W-:Y:S01]  /*1ba0*/  @!P3 IMAD.MOV R100, RZ, RZ, -R100 ;  /* 0x000000ffff64b224 */ /* 0x000fe200078e0a64 */
[----:B------:R-:W-:Y:S01]  /*1bb0*/  ISETP.GE.AND P5, PT, R10, RZ, PT ;  /* 0x000000ff0a00720c */ /* 0x000fe20003fa6270 */
[----:B------:R-:W-:Y:S01]  /*1bc0*/  @!P1 IMAD.MOV R98, RZ, RZ, -R98 ;  /* 0x000000ffff629224 */ /* 0x000fe200078e0a62 */
[----:B------:R-:W-:Y:S01]  /*1bd0*/  LOP3.LUT R10, R4, 0x38, RZ, 0xfc, !PT ;  /* 0x00000038040a7812 */ /* 0x000fe200078efcff */
[----:B------:R-:W-:Y:S01]  /*1be0*/  @!P0 IMAD.IADD R102, R102, 0x1, -R2 ;  /* 0x0000000166668824 */ /* 0x000fe200078e0a02 */
[----:B------:R-:W-:-:S02]  /*1bf0*/  ISETP.GT.U32.AND P3, PT, R2, R106, PT ;  /* 0x0000006a0200720c */ /* 0x000fc40003f64070 */
[----:B------:R-:W-:Y:S02]  /*1c00*/  ISETP.GE.AND P1, PT, R12, RZ, PT ;  /* 0x000000ff0c00720c */ /* 0x000fe40003f26270 */
[----:B------:R-:W-:Y:S02]  /*1c10*/  LOP3.LUT R12, R4, 0x3a, RZ, 0xfc, !PT ;  /* 0x0000003a040c7812 */ /* 0x000fe400078efcff */
[----:B------:R-:W-:Y:S01]  /*1c20*/  IABS R112, R10 ;  /* 0x0000000a00707213 */ /* 0x000fe20000000000 */
[----:B------:R-:W-:Y:S01]  /*1c30*/  @!P6 IMAD.IADD R110, R110, 0x1, -R2 ;  /* 0x000000016e6ee824 */ /* 0x000fe200078e0a02 */
[----:B------:R-:W-:Y:S02]  /*1c40*/  ISETP.GT.U32.AND P2, PT, R2, R102, PT ;  /* 0x000000660200720c */ /* 0x000fe40003f44070 */
[----:B------:R-:W-:Y:S01]  /*1c50*/  IABS R114, R12 ;  /* 0x0000000c00727213 */ /* 0x000fe20000000000 */
[----:B------:R-:W-:Y:S01]  /*1c60*/  IMAD.HI.U32 R5, R3, R112, RZ ;  /* 0x0000007003057227 */ /* 0x000fe200078e00ff */
[----:B------:R-:W-:-:S02]  /*1c70*/  ISETP.GE.AND P0, PT, R8, RZ, PT ;  /* 0x000000ff0800720c */ /* 0x000fc40003f06270 */
[----:B------:R-:W-:Y:S01]  /*1c80*/  IABS R120, R14 ;  /* 0x0000000e00787213 */ /* 0x000fe20000000000 */
[----:B------:R-:W-:Y:S01]  /*1c90*/  IMAD.HI.U32 R8, R3, R114, RZ ;  /* 0x0000007203087227 */ /* 0x000fe200078e00ff */
[----:B------:R-:W-:-:S03]  /*1ca0*/  ISETP.GT.U32.AND P6, PT, R2, R110, PT ;  /* 0x0000006e0200720c */ /* 0x000fc60003fc4070 */
[----:B------:R-:W-:Y:S02]  /*1cb0*/  IMAD.MOV R5, RZ, RZ, -R5 ;  /* 0x000000ffff057224 */ /* 0x000fe400078e0a05 */
[----:B------:R-:W-:Y:S01]  /*1cc0*/  @!P3 IMAD.IADD R106, R106, 0x1, -R2 ;  /* 0x000000016a6ab824 */ /* 0x000fe200078e0a02 */
[----:B------:R-:W-:Y:S01]  /*1cd0*/  ISETP.GE.AND P3, PT, R9, RZ, PT ;  /* 0x000000ff0900720c */ /* 0x000fe20003f66270 */
[----:B------:R-:W-:-:S04]  /*1ce0*/  IMAD.HI.U32 R9, R3, R120, RZ ;  /* 0x0000007803097227 */ /* 0x000fc800078e00ff */
[----:B------:R-:W-:Y:S01]  /*1cf0*/  IMAD.MOV R11, RZ, RZ, -R8 ;  /* 0x000000ffff0b7224 */ /* 0x000fe200078e0a08 */
[----:B------:R-:W-:Y:S01]  /*1d00*/  LOP3.LUT R8, R4, 0x3e, RZ, 0xfc, !PT ;  /* 0x0000003e04087812 */ /* 0x000fe200078efcff */
[----:B------:R-:W-:Y:S02]  /*1d10*/  IMAD R112, R2, R5, R112 ;  /* 0x0000000502707224 */ /* 0x000fe400078e0270 */
[----:B------:R-:W-:Y:S01]  /*1d20*/  @!P2 IMAD.IADD R102, R102, 0x1, -R2 ;  /* 0x000000016666a824 */ /* 0x000fe200078e0a02 */
[C---:B------:R-:W-:Y:S01]  /*1d30*/  ISETP.GT.U32.AND P2, PT, R2.reuse, R108, PT ;  /* 0x0000006c0200720c */ /* 0x040fe20003f44070 */
[----:B------:R-:W-:Y:S01]  /*1d40*/  IMAD.MOV R9, RZ, RZ, -R9 ;  /* 0x000000ffff097224 */ /* 0x000fe200078e0a09 */
[----:B------:R-:W-:Y:S01]  /*1d50*/  IABS R122, R8 ;  /* 0x00000008007a7213 */ /* 0x000fe20000000000 */
[----:B------:R-:W-:Y:S01]  /*1d60*/  IMAD R114, R2, R11, R114 ;  /* 0x0000000b02727224 */ /* 0x000fe200078e0272 */
[----:B------:R-:W-:Y:S01]  /*1d70*/  LOP3.LUT R11, R4, 0x42, RZ, 0xfc, !PT ;  /* 0x00000042040b7812 */ /* 0x000fe200078efcff */
[----:B------:R-:W-:Y:S01]  /*1d80*/  @!P1 IMAD.MOV R104, RZ, RZ, -R104 ;  /* 0x000000ffff689224 */ /* 0x000fe200078e0a68 */
[C---:B------:R-:W-:Y:S01]  /*1d90*/  ISETP.GT.U32.AND P1, PT, R2.reuse, R112, PT ;  /* 0x000000700200720c */ /* 0x040fe20003f24070 */
[C---:B------:R-:W-:Y:S01]  /*1da0*/  IMAD R120, R2.reuse, R9, R120 ;  /* 0x0000000902787224 */ /* 0x040fe200078e0278 */
[----:B------:R-:W-:Y:S01]  /*1db0*/  IABS R126, R11 ;  /* 0x0000000b007e7213 */ /* 0x000fe20000000000 */
[----:B------:R-:W-:Y:S01]  /*1dc0*/  @!P4 IMAD.MOV R106, RZ, RZ, -R106 ;  /* 0x000000ffff6ac224 */ /* 0x000fe200078e0a6a */
[----:B------:R-:W-:Y:S01]  /*1dd0*/  ISETP.GT.U32.AND P4, PT, R2, R114, PT ;  /* 0x000000720200720c */ /* 0x000fe20003f84070 */
[--C-:B------:R-:W-:Y:S01]  /*1de0*/  @!P6 IMAD.IADD R110, R110, 0x1, -R2.reuse ;  /* 0x000000016e6ee824 */ /* 0x100fe200078e0a02 */
[----:B------:R-:W-:Y:S01]  /*1df0*/  ISETP.GT.U32.AND P6, PT, R2, R120, PT ;  /* 0x000000780200720c */ /* 0x000fe20003fc4070 */
[----:B------:R-:W-:Y:S01]  /*1e00*/  @!P2 IMAD.IADD R108, R108, 0x1, -R2 ;  /* 0x000000016c6ca824 */ /* 0x000fe200078e0a02 */
[----:B------:R-:W-:Y:S01]  /*1e10*/  ISETP.GE.AND P2, PT, R10, RZ, PT ;  /* 0x000000ff0a00720c */ /* 0x000fe20003f46270 */
[----:B------:R-:W-:Y:S01]  /*1e20*/  IMAD.HI.U32 R5, R3, R122, RZ ;  /* 0x0000007a03057227 */ /* 0x000fe200078e00ff */
[----:B------:R-:W-:-:S03]  /*1e30*/  LOP3.LUT R10, R4, 0x40, RZ, 0xfc, !PT ;  /* 0x00000040040a7812 */ /* 0x000fc600078efcff */
[----:B------:R-:W-:Y:S01]  /*1e40*/  @!P1 IADD3 R112, R112, -R2, RZ ;  /* 0x8000000270709210 */ /* 0x000fe20007ffe0ff */
[----:B------:R-:W-:Y:S01]  /*1e50*/  IMAD.MOV R9, RZ, RZ, -R5 ;  /* 0x000000ffff097224 */ /* 0x000fe200078e0a05 */
        /* <DEDUP_REMOVED lines=8> */
[----:B------:R-:W-:-:S02]  /*1ee0*/  ISETP.GT.U32.AND P6, PT, R2, R114, PT ;  /* 0x000000720200720c */ /* 0x000fc40003fc4070 */
[----:B------:R-:W-:Y:S01]  /*1ef0*/  LOP3.LUT R14, R4, 0x46, RZ, 0xfc, !PT ;  /* 0x00000046040e7812 */ /* 0x000fe200078efcff */
[----:B------:R-:W-:Y:S02]  /*1f00*/  IMAD R122, R2, R9, R122 ;  /* 0x00000009027a7224 */ /* 0x000fe400078e027a */
[----:B------:R-:W-:Y:S01]  /*1f10*/  IMAD.MOV R5, RZ, RZ, -R5 ;  /* 0x000000ffff057224 */ /* 0x000fe200078e0a05 */
[----:B------:R-:W-:Y:S01]  /*1f20*/  IABS R130, R14 ;  /* 0x0000000e00827213 */ /* 0x000fe20000000000 */
[--C-:B------:R-:W-:Y:S01]  /*1f30*/  @!P5 IMAD.IADD R108, R108, 0x1, -R2.reuse ;  /* 0x000000016c6cd824 */ /* 0x100fe200078e0a02 */
[----:B------:R-:W-:Y:S01]  /*1f40*/  ISETP.GE.AND P5, PT, R12, RZ, PT ;  /* 0x000000ff0c00720c */ /* 0x000fe20003fa6270 */
[----:B------:R-:W-:Y:S01]  /*1f50*/  @!P4 IMAD.IADD R112, R112, 0x1, -R2 ;  /* 0x000000017070c824 */ /* 0x000fe200078e0a02 */
[C---:B------:R-:W-:Y:S01]  /*1f60*/  ISETP.GT.U32.AND P4, PT, R2.reuse, R122, PT ;  /* 0x0000007a0200720c */ /* 0x040fe20003f84070 */
[----:B------:R-:W-:Y:S01]  /*1f70*/  IMAD R124, R2, R5, R124 ;  /* 0x00000005027c7224 */ /* 0x000fe200078e027c */
[----:B------:R-:W-:Y:S01]  /*1f80*/  LOP3.LUT R12, R4, 0x44, RZ, 0xfc, !PT ;  /* 0x00000044040c7812 */ /* 0x000fe200078efcff */
[----:B------:R-:W-:-:S02]  /*1f90*/  @!P6 IMAD.IADD R114, R114, 0x1, -R2 ;  /* 0x000000017272e824 */ /* 0x000fc400078e0a02 */
[C---:B------:R-:W-:Y:S01]  /*1fa0*/  IMAD.HI.U32 R5, R3.reuse, R126, RZ ;  /* 0x0000007e03057227 */ /* 0x040fe200078e00ff */
[C---:B------:R-:W-:Y:S02]  /*1fb0*/  ISETP.GT.U32.AND P6, PT, R2.reuse, R124, PT ;  /* 0x0000007c0200720c */ /* 0x040fe40003fc4070 */
[----:B------:R-:W-:Y:S01]  /*1fc0*/  IABS R128, R12 ;  /* 0x0000000c00807213 */ /* 0x000fe20000000000 */
[----:B------:R-:W-:Y:S02]  /*1fd0*/  IMAD.MOV R9, RZ, RZ, -R5 ;  /* 0x000000ffff097224 */ /* 0x000fe400078e0a05 */
[----:B------:R-:W-:Y:S01]  /*1fe0*/  @!P0 IMAD.MOV R108, RZ, RZ, -R108 ;  /* 0x000000ffff6c8224 */ /* 0x000fe200078e0a6c */
[----:B------:R-:W-:Y:S01]  /*1ff0*/  ISETP.GT.U32.AND P0, PT, R2, R120, PT ;  /* 0x000000780200720c */ /* 0x000fe20003f04070 */
[----:B------:R-:W-:Y:S01]  /*2000*/  @!P4 IMAD.IADD R122, R122, 0x1, -R2 ;  /* 0x000000017a7ac824 */ /* 0x000fe200078e0a02 */
[----:B------:R-:W-:Y:S01]  /*2010*/  ISETP.GE.AND P4, PT, R10, RZ, PT ;  /* 0x000000ff0a00720c */ /* 0x000fe20003f86270 */
[----:B------:R-:W-:Y:S01]  /*2020*/  IMAD.HI.U32 R5, R3, R128, RZ ;  /* 0x0000008003057227 */ /* 0x000fe200078e00ff */
[----:B------:R-:W-:-:S03]  /*2030*/  LOP3.LUT R10, R4, 0x4c, RZ, 0xfc, !PT ;  /* 0x0000004c040a7812 */ /* 0x000fc600078efcff */
[----:B------:R-:W-:Y:S01]  /*2040*/  @!P6 IMAD.IADD R124, R124, 0x1, -R2 ;  /* 0x000000017c7ce824 */ /* 0x000fe200078e0a02 */
[C---:B------:R-:W-:Y:S01]  /*2050*/  ISETP.GT.U32.AND P6, PT, R2.reuse, R122, PT ;  /* 0x0000007a0200720c */ /* 0x040fe20003fc4070 */
[C---:B------:R-:W-:Y:S01]  /*2060*/  IMAD R126, R2.reuse, R9, R126 ;  /* 0x00000009027e7224 */ /* 0x040fe200078e027e */
[----:B------:R-:W-:Y:S01]  /*2070*/  IABS R136, R10 ;  /* 0x0000000a00887213 */ /* 0x000fe20000000000 */
[----:B------:R-:W-:Y:S02]  /*2080*/  IMAD.MOV R9, RZ, RZ, -R5 ;  /* 0x000000ffff097224 */ /* 0x000fe400078e0a05 */
[----:B------:R-:W-:Y:S01]  /*2090*/  @!P3 IMAD.MOV R110, RZ, RZ, -R110 ;  /* 0x000000ffff6eb224 */ /* 0x000fe200078e0a6e */
[C---:B------:R-:W-:Y:S01]  /*20a0*/  ISETP.GT.U32.AND P3, PT, R2.reuse, R126, PT ;  /* 0x0000007e0200720c */ /* 0x040fe20003f64070 */
[----:B------:R-:W-:Y:S01]  /*20b0*/  IMAD R128, R2, R9, R128 ;  /* 0x0000000902807224 */ /* 0x000fe200078e0280 */
[----:B------:R-:W-:Y:S01]  /*20c0*/  LOP3.LUT R9, R4, 0x4a, RZ, 0xfc, !PT ;  /* 0x0000004a04097812 */ /* 0x000fe200078efcff */
[----:B------:R-:W-:Y:S01]  /*20d0*/  @!P2 IMAD.MOV R112, RZ, RZ, -R112 ;  /* 0x000000ffff70a224 */ /* 0x000fe200078e0a70 */
[----:B------:R-:W-:Y:S01]  /*20e0*/  ISETP.GT.U32.AND P2, PT, R2, R124, PT ;  /* 0x0000007c0200720c */ /* 0x000fe20003f44070 */
[----:B------:R-:W-:Y:S01]  /*20f0*/  IMAD.HI.U32 R5, R3, R130, RZ ;  /* 0x0000008203057227 */ /* 0x000fe200078e00ff */
[----:B------:R-:W-:-:S03]  /*2100*/  IABS R134, R9 ;  /* 0x0000000900867213 */ /* 0x000fc60000000000 */
[--C-:B------:R-:W-:Y:S01]  /*2110*/  @!P6 IMAD.IADD R122, R122, 0x1, -R2.reuse ;  /* 0x000000017a7ae824 */ /* 0x100fe200078e0a02 */
[----:B------:R-:W-:Y:S01]  /*2120*/  ISETP.GT.U32.AND P6, PT, R2, R128, PT ;  /* 0x000000800200720c */ /* 0x000fe20003fc4070 */
[--C-:B------:R-:W-:Y:S01]  /*2130*/  @!P0 IMAD.IADD R120, R120, 0x1, -R2.reuse ;  /* 0x0000000178788824 */ /* 0x100fe200078e0a02 */
[----:B------:R-:W-:Y:S01]  /*2140*/  ISETP.GE.AND P0, PT, R8, RZ, PT ;  /* 0x000000ff0800720c */ /* 0x000fe20003f06270 */
[----:B------:R-:W-:Y:S01]  /*2150*/  IMAD.MOV R5, RZ, RZ, -R5 ;  /* 0x000000ffff057224 */ /* 0x000fe200078e0a05 */
[----:B------:R-:W-:Y:S01]  /*2160*/  LOP3.LUT R8, R4, 0x48, RZ, 0xfc, !PT ;  /* 0x0000004804087812 */ /* 0x000fe200078efcff */
[--C-:B------:R-:W-:Y:S01]  /*2170*/  @!P3 IMAD.IADD R126, R126, 0x1, -R2.reuse ;  /* 0x000000017e7eb824 */ /* 0x100fe200078e0a02 */
[----:B------:R-:W-:Y:S01]  /*2180*/  @!P1 IADD3 R120, -R120, RZ, RZ ;  /* 0x000000ff78789210 */ /* 0x000fe20007ffe1ff */
[----:B------:R-:W-:Y:S01]  /*2190*/  @!P2 IMAD.IADD R124, R124, 0x1, -R2 ;  /* 0x000000017c7ca824 */ /* 0x000fe200078e0a02 */
[----:B------:R-:W-:Y:S01]  /*21a0*/  IABS R132, R8 ;  /* 0x0000000800847213 */ /* 0x000fe20000000000 */
[----:B------:R-:W-:Y:S01]  /*21b0*/  IMAD R130, R2, R5, R130 ;  /* 0x0000000502827224 */ /* 0x000fe200078e0282 */
[----:B------:R-:W-:Y:S01]  /*21c0*/  ISETP.GE.AND P1, PT, R12, RZ, PT ;  /* 0x000000ff0c00720c */ /* 0x000fe20003f26270 */
[----:B------:R-:W-:Y:S01]  /*21d0*/  @!P4 IMAD.MOV R124, RZ, RZ, -R124 ;  /* 0x000000ffff7cc224 */ /* 0x000fe200078e0a7c */
[----:B------:R-:W-:Y:S01]  /*21e0*/  ISETP.GE.AND P3, PT, R8, RZ, PT ;  /* 0x000000ff0800720c */ /* 0x000fe20003f66270 */
[----:B------:R-:W-:Y:S01]  /*21f0*/  @!P6 IMAD.IADD R128, R128, 0x1, -R2 ;  /* 0x000000018080e824 */ /* 0x000fe200078e0a02 */
[C---:B------:R-:W-:Y:S01]  /*2200*/  ISETP.GT.U32.AND P6, PT, R2.reuse, R126, PT ;  /* 0x0000007e0200720c */ /* 0x040fe20003fc4070 */
[----:B------:R-:W-:Y:S01]  /*2210*/  IMAD.HI.U32 R5, R3, R132, RZ ;  /* 0x0000008403057227 */ /* 0x000fe200078e00ff */
[----:B------:R-:W-:-:S02]  /*2220*/  ISETP.GT.U32.AND P4, PT, R2, R130, PT ;  /* 0x000000820200720c */ /* 0x000fc40003f84070 */
[----:B------:R-:W-:Y:S01]  /*2230*/  LOP3.LUT R12, R4, 0x4e, RZ, 0xfc, !PT ;  /* 0x0000004e040c7812 */ /* 0x000fe200078efcff */
[----:B------:R-:W-:Y:S01]  /*2240*/  @!P5 IMAD.MOV R114, RZ, RZ, -R114 ;  /* 0x000000ffff72d224 */ /* 0x000fe200078e0a72 */
[----:B------:R-:W-:Y:S01]  /*2250*/  ISETP.GE.AND P5, PT, R11, RZ, PT ;  /* 0x000000ff0b00720c */ /* 0x000fe20003fa6270 */
[----:B------:R-:W-:Y:S01]  /*2260*/  @!P0 IMAD.MOV R122, RZ, RZ, -R122 ;  /* 0x000000ffff7a8224 */ /* 0x000fe200078e0a7a */
[----:B------:R-:W-:Y:S01]  /*2270*/  ISETP.GT.U32.AND P0, PT, R2, R128, PT ;  /* 0x000000800200720c */ /* 0x000fe20003f04070 */
[----:B------:R-:W-:Y:S01]  /*2280*/  IMAD.MOV R5, RZ, RZ, -R5 ;  /* 0x000000ffff057224 */ /* 0x000fe200078e0a05 */
[----:B------:R-:W-:Y:S01]  /*2290*/  IABS R138, R12 ;  /* 0x0000000c008a7213 */ /* 0x000fe20000000000 */
[----:B------:R-:W-:Y:S01]  /*22a0*/  IMAD.HI.U32 R8, R3, R136, RZ ;  /* 0x0000008803087227 */ /* 0x000fe200078e00ff */
[----:B------:R-:W-:Y:S02]  /*22b0*/  ISETP.GE.AND P2, PT, R14, RZ, PT ;  /* 0x000000ff0e00720c */ /* 0x000fe40003f46270 */
[----:B------:R-:W-:Y:S01]  /*22c0*/  LOP3.LUT R14, R4, 0x54, RZ, 0xfc, !PT ;  /* 0x00000054040e7812 */ /* 0x000fe200078efcff */
[----:B------:R-:W-:-:S02]  /*22d0*/  IMAD R132, R2, R5, R132 ;  /* 0x0000000502847224 */ /* 0x000fc400078e0284 */
[--C-:B------:R-:W-:Y:S01]  /*22e0*/  @!P6 IMAD.IADD R126, R126, 0x1, -R2.reuse ;  /* 0x000000017e7ee824 */ /* 0x100fe200078e0a02 */
[----:B------:R-:W-:Y:S01]  /*22f0*/  IABS R144, R14 ;  /* 0x0000000e00907213 */ /* 0x000fe20000000000 */
[--C-:B------:R-:W-:Y:S01]  /*2300*/  @!P4 IMAD.IADD R130, R130, 0x1, -R2.reuse ;  /* 0x000000018282c824 */ /* 0x100fe200078e0a02 */
[----:B------:R-:W-:Y:S01]  /*2310*/  ISETP.GT.U32.AND P6, PT, R2, R132, PT ;  /* 0x000000840200720c */ /* 0x000fe20003fc4070 */
[----:B------:R-:W-:Y:S01]  /*2320*/  IMAD.HI.U32 R5, R3, R134, RZ ;  /* 0x0000008603057227 */ /* 0x000fe200078e00ff */
[----:B------:R-:W-:Y:S02]  /*2330*/  @!P5 IADD3 R126, -R126, RZ, RZ ;  /* 0x000000ff7e7ed210 */ /* 0x000fe40007ffe1ff */
[----:B------:R-:W-:Y:S01]  /*2340*/  ISETP.GT.U32.AND P5, PT, R2, R130, PT ;  /* 0x000000820200720c */ /* 0x000fe20003fa4070 */
[----:B------:R-:W-:Y:S01]  /*2350*/  @!P0 IMAD.IADD R128, R128, 0x1, -R2 ;  /* 0x0000000180808824 */ /* 0x000fe200078e0a02 */
[----:B------:R-:W-:Y:S01]  /*2360*/  ISETP.GE.AND P0, PT, R9, RZ, PT ;  /* 0x000000ff0900720c */ /* 0x000fe20003f06270 */
[----:B------:R-:W-:Y:S01]  /*2370*/  IMAD.MOV R9, RZ, RZ, -R5 ;  /* 0x000000ffff097224 */ /* 0x000fe200078e0a05 */
[----:B------:R-:W-:Y:S01]  /*2380*/  ISETP.GE.AND P4, PT, R10, RZ, PT ;  /* 0x000000ff0a00720c */ /* 0x000fe20003f86270 */
[----:B------:R-:W-:Y:S01]  /*2390*/  IMAD.MOV R11, RZ, RZ, -R8 ;  /* 0x000000ffff0b7224 */ /* 0x000fe200078e0a08 */
[----:B------:R-:W-:Y:S01]  /*23a0*/  LOP3.LUT R10, R4, 0x50, RZ, 0xfc, !PT ;  /* 0x00000050040a7812 */ /* 0x000fe200078efcff */
[----:B------:R-:W-:-:S02]  /*23b0*/  IMAD R134, R2, R9, R134 ;  /* 0x0000000902867224 */ /* 0x000fc400078e0286 */
[----:B------:R-:W-:Y:S01]  /*23c0*/  @!P6 IMAD.IADD R132, R132, 0x1, -R2 ;  /* 0x000000018484e824 */ /* 0x000fe200078e0a02 */
[----:B------:R-:W-:Y:S01]  /*23d0*/  IABS R140, R10 ;  /* 0x0000000a008c7213 */ /* 0x000fe20000000000 */
[----:B------:R-:W-:Y:S01]  /*23e0*/  IMAD R136, R2, R11, R136 ;  /* 0x0000000b02887224 */ /* 0x000fe200078e0288 */
[----:B------:R-:W-:Y:S01]  /*23f0*/  LOP3.LUT R11, R4, 0x52, RZ, 0xfc, !PT ;  /* 0x00000052040b7812 */ /* 0x000fe200078efcff */
[----:B------:R-:W-:Y:S01]  /*2400*/  @!P1 IMAD.MOV R128, RZ, RZ, -R128 ;  /* 0x000000ffff809224 */ /* 0x000fe200078e0a80 */
[----:B------:R-:W-:Y:S01]  /*2410*/  ISETP.GT.U32.AND P1, PT, R2, R134, PT ;  /* 0x000000860200720c */ /* 0x000fe20003f24070 */
[----:B------:R-:W-:Y:S01]  /*2420*/  @!P5 IMAD.IADD R130, R130, 0x1, -R2 ;  /* 0x000000018282d824 */ /* 0x000fe200078e0a02 */
[C---:B------:R-:W-:Y:S01]  /*2430*/  ISETP.GT.U32.AND P6, PT, R2.reuse, R132, PT ;  /* 0x000000840200720c */ /* 0x040fe20003fc4070 */
[----:B------:R-:W-:Y:S01]  /*2440*/  IMAD.HI.U32 R5, R3, R138, RZ ;  /* 0x0000008a03057227 */ /* 0x000fe200078e00ff */
[----:B------:R-:W-:Y:S02]  /*2450*/  ISETP.GT.U32.AND P5, PT, R2, R136, PT ;  /* 0x000000880200720c */ /* 0x000fe40003fa4070 */
[----:B------:R-:W-:Y:S01]  /*2460*/  IABS R146, R11 ;  /* 0x0000000b00927213 */ /* 0x000fe20000000000 */
[----:B------:R-:W-:-:S02]  /*2470*/  IMAD.MOV R5, RZ, RZ, -R5 ;  /* 0x000000ffff057224 */ /* 0x000fc400078e0a05 */
[----:B------:R-:W-:Y:S02]  /*2480*/  @!P2 IMAD.MOV R130, RZ, RZ, -R130 ;  /* 0x000000ffff82a224 */ /* 0x000fe400078e0a82 */
[----:B------:R-:W-:Y:S02]  /*2490*/  IMAD R138, R2, R5, R138 ;  /* 0x00000005028a7224 */ /* 0x000fe400078e028a */
[--C-:B------:R-:W-:Y:S01]  /*24a0*/  @!P1 IMAD.IADD R134, R134, 0x1, -R2.reuse ;  /* 0x0000000186869824 */ /* 0x100fe200078e0a02 */
[----:B------:R-:W-:Y:S01]  /*24b0*/  ISETP.GE.AND P1, PT, R12, RZ, PT ;  /* 0x000000ff0c00720c */ /* 0x000fe20003f26270 */
[--C-:B------:R-:W-:Y:S01]  /*24c0*/  @!P6 IMAD.IADD R132, R132, 0x1, -R2.reuse ;  /* 0x000000018484e824 */ /* 0x100fe200078e0a02 */
[----:B------:R-:W-:Y:S01]  /*24d0*/  ISETP.GT.U32.AND P6, PT, R2, R138, PT ;  /* 0x0000008a0200720c */ /* 0x000fe20003fc4070 */
[----:B------:R-:W-:Y:S01]  /*24e0*/  @!P5 IMAD.IADD R136, R136, 0x1, -R2 ;  /* 0x000000018888d824 */ /* 0x000fe200078e0a02 */
[----:B------:R-:W-:Y:S01]  /*24f0*/  ISETP.GT.U32.AND P5, PT, R2, R134, PT ;  /* 0x000000860200720c */ /* 0x000fe20003fa4070 */
[----:B------:R-:W-:Y:S01]  /*2500*/  IMAD.HI.U32 R5, R3, R140, RZ ;  /* 0x0000008c03057227 */ /* 0x000fe200078e00ff */
[----:B------:R-:W-:-:S03]  /*2510*/  LOP3.LUT R12, R4, 0x68, RZ, 0xfc, !PT ;  /* 0x00000068040c7812 */ /* 0x000fc600078efcff */
[----:B------:R-:W-:Y:S01]  /*2520*/  IMAD.MOV R5, RZ, RZ, -R5 ;  /* 0x000000ffff057224 */ /* 0x000fe200078e0a05 */
[----:B------:R-:W-:Y:S01]  /*2530*/  IABS R164, R12 ;  /* 0x0000000c00a47213 */ /* 0x000fe20000000000 */
[----:B------:R-:W-:-:S04]  /*2540*/  IMAD.HI.U32 R8, R3, R146, RZ ;  /* 0x0000009203087227 */ /* 0x000fc800078e00ff */
[----:B------:R-:W-:Y:S02]  /*2550*/  IMAD R140, R2, R5, R140 ;  /* 0x00000005028c7224 */ /* 0x000fe400078e028c */
[--C-:B------:R-:W-:Y:S01]  /*2560*/  @!P6 IMAD.IADD R138, R138, 0x1, -R2.reuse ;  /* 0x000000018a8ae824 */ /* 0x100fe200078e0a02 */
[----:B------:R-:W-:Y:S01]  /*2570*/  ISETP.GT.U32.AND P6, PT, R2, R136, PT ;  /* 0x000000880200720c */ /* 0x000fe20003fc4070 */
[----:B------:R-:W-:Y:S01]  /*2580*/  @!P5 IMAD.IADD R134, R134, 0x1, -R2 ;  /* 0x000000018686d824 */ /* 0x000fe200078e0a02 */
[C---:B------:R-:W-:Y:S01]  /*2590*/  ISETP.GT.U32.AND P5, PT, R2.reuse, R140, PT ;  /* 0x0000008c0200720c */ /* 0x040fe20003fa4070 */
[----:B------:R-:W-:Y:S01]  /*25a0*/  IMAD.MOV R9, RZ, RZ, -R8 ;  /* 0x000000ffff097224 */ /* 0x000fe200078e0a08 */
[----:B------:R-:W-:Y:S01]  /*25b0*/  ISETP.GT.U32.AND P2, PT, R2, R138, PT ;  /* 0x0000008a0200720c */ /* 0x000fe20003f44070 */
[----:B------:R-:W-:-:S04]  /*25c0*/  IMAD.HI.U32 R8, R3, R142, RZ ;  /* 0x0000008e03087227 */ /* 0x000fc800078e00ff */
[----:B------:R-:W-:Y:S02]  /*25d0*/  IMAD R146, R2, R9, R146 ;  /* 0x0000000902927224 */ /* 0x000fe400078e0292 */
[----:B------:R-:W-:Y:S01]  /*25e0*/  IMAD.MOV R9, RZ, RZ, -R8 ;  /* 0x000000ffff097224 */ /* 0x000fe200078e0a08 */
[----:B------:R-:W-:Y:S01]  /*25f0*/  LOP3.LUT R8, R4, 0x5a, RZ, 0xfc, !PT ;  /* 0x0000005a04087812 */ /* 0x000fe200078efcff */
[----:B------:R-:W-:Y:S01]  /*2600*/  @!P6 IMAD.IADD R136, R136, 0x1, -R2 ;  /* 0x000000018888e824 */ /* 0x000fe200078e0a02 */
[C---:B------:R-:W-:Y:S01]  /*2610*/  ISETP.GT.U32.AND P6, PT, R2.reuse, R146, PT ;  /* 0x000000920200720c */ /* 0x040fe20003fc4070 */
[----:B------:R-:W-:Y:S01]  /*2620*/  IMAD R142, R2, R9, R142 ;  /* 0x00000009028e7224 */ /* 0x000fe200078e028e */
[----:B------:R-:W-:Y:S01]  /*2630*/  @!P5 IADD3 R140, R140, -R2, RZ ;  /* 0x800000028c8cd210 */ /* 0x000fe20007ffe0ff */
[----:B------:R-:W-:Y:S01]  /*2640*/  @!P3 IMAD.MOV R132, RZ, RZ, -R132 ;  /* 0x000000ffff84b224 */ /* 0x000fe200078e0a84 */
[----:B------:R-:W-:Y:S01]  /*2650*/  ISETP.GE.AND P3, PT, R10, RZ, PT ;  /* 0x000000ff0a00720c */ /* 0x000fe20003f66270 */
[----:B------:R-:W-:Y:S01]  /*2660*/  @!P0 IMAD.MOV R134, RZ, RZ, -R134 ;  /* 0x000000ffff868224 */ /* 0x000fe200078e0a86 */
[C---:B------:R-:W-:Y:S01]  /*2670*/  ISETP.GT.U32.AND P0, PT, R2.reuse, R140, PT ;  /* 0x0000008c0200720c */ /* 0x040fe20003f04070 */
[----:B------:R-:W-:Y:S01]  /*2680*/  @!P4 IMAD.MOV R136, RZ, RZ, -R136 ;  /* 0x000000ffff88c224 */ /* 0x000fe200078e0a88 */
[----:B------:R-:W-:Y:S01]  /*2690*/  ISETP.GT.U32.AND P4, PT, R2, R142, PT ;  /* 0x0000008e0200720c */ /* 0x000fe20003f84070 */
[----:B------:R-:W-:Y:S01]  /*26a0*/  IMAD.HI.U32 R5, R3, R144, RZ ;  /* 0x0000009003057227 */ /* 0x000fe200078e00ff */
[----:B------:R-:W-:-:S02]  /*26b0*/  LOP3.LUT R10, R4, 0x58, RZ, 0xfc, !PT ;  /* 0x00000058040a7812 */ /* 0x000fc400078efcff */
[----:B------:R-:W-:Y:S01]  /*26c0*/  IABS R150, R8 ;  /* 0x0000000800967213 */ /* 0x000fe20000000000 */
[----:B------:R-:W-:Y:S01]  /*26d0*/  IMAD.MOV R5, RZ, RZ, -R5 ;  /* 0x000000ffff057224 */ /* 0x000fe200078e0a05 */
[----:B------:R-:W-:Y:S01]  /*26e0*/  IABS R148, R10 ;  /* 0x0000000a00947213 */ /* 0x000fe20000000000 */
[----:B------:R-:W-:Y:S01]  /*26f0*/  @!P6 IMAD.IADD R146, R146, 0x1, -R2 ;  /* 0x000000019292e824 */ /* 0x000fe200078e0a02 */
[----:B------:R-:W-:Y:S01]  /*2700*/  LOP3.LUT R9, R4, 0x60, RZ, 0xfc, !PT ;  /* 0x0000006004097812 */ /* 0x000fe200078efcff */
[C---:B------:R-:W-:Y:S02]  /*2710*/  IMAD R144, R2.reuse, R5, R144 ;  /* 0x0000000502907224 */ /* 0x040fe400078e0290 */
[----:B------:R-:W-:Y:S01]  /*2720*/  IMAD.HI.U32 R5, R3, R148, RZ ;  /* 0x0000009403057227 */ /* 0x000fe200078e00ff */
[C---:B------:R-:W-:Y:S02]  /*2730*/  ISETP.GT.U32.AND P6, PT, R2.reuse, R146, PT ;  /* 0x000000920200720c */ /* 0x040fe40003fc4070 */
[----:B------:R-:W-:Y:S01]  /*2740*/  ISETP.GT.U32.AND P5, PT, R2, R144, PT ;  /* 0x000000900200720c */ /* 0x000fe20003fa4070 */
[--C-:B------:R-:W-:Y:S01]  /*2750*/  @!P0 IMAD.IADD R140, R140, 0x1, -R2.reuse ;  /* 0x000000018c8c8824 */ /* 0x100fe200078e0a02 */
[----:B------:R-:W-:Y:S01]  /*2760*/  ISETP.GE.AND P0, PT, R15, RZ, PT ;  /* 0x000000ff0f00720c */ /* 0x000fe20003f06270 */
[----:B------:R-:W-:Y:S01]  /*2770*/  @!P4 IMAD.IADD R142, R142, 0x1, -R2 ;  /* 0x000000018e8ec824 */ /* 0x000fe200078e0a02 */
[----:B------:R-:W-:Y:S01]  /*2780*/  ISETP.GE.AND P4, PT, R10, RZ, PT ;  /* 0x000000ff0a00720c */ /* 0x000fe20003f86270 */
[----:B------:R-:W-:Y:S01]  /*2790*/  IMAD.MOV R5, RZ, RZ, -R5 ;  /* 0x000000ffff057224 */ /* 0x000fe200078e0a05 */
[----:B------:R-:W-:Y:S01]  /*27a0*/  IABS R156, R9 ;  /* 0x00000009009c7213 */ /* 0x000fe20000000000 */
[----:B------:R-:W-:Y:S01]  /*27b0*/  @!P3 IMAD.MOV R140, RZ, RZ, -R140 ;  /* 0x000000ffff8cb224 */ /* 0x000fe200078e0a8c */
[C---:B------:R-:W-:Y:S01]  /*27c0*/  ISETP.GT.U32.AND P3, PT, R2.reuse, R142, PT ;  /* 0x0000008e0200720c */ /* 0x040fe20003f64070 */
[----:B------:R-:W-:Y:S01]  /*27d0*/  IMAD R148, R2, R5, R148 ;  /* 0x0000000502947224 */ /* 0x000fe200078e0294 */
[C---:B------:R-:W-:Y:S01]  /*27e0*/  LOP3.LUT R10, R4.reuse, 0x62, RZ, 0xfc, !PT ;  /* 0x00000062040a7812 */ /* 0x040fe200078efcff */
[----:B------:R-:W-:Y:S01]  /*27f0*/  IMAD.HI.U32 R5, R3, R150, RZ ;  /* 0x0000009603057227 */ /* 0x000fe200078e00ff */
[----:B------:R-:W-:-:S02]  /*2800*/  LOP3.LUT R15, R4, 0x6c, RZ, 0xfc, !PT ;  /* 0x0000006c040f7812 */ /* 0x000fc400078efcff */
[----:B------:R-:W-:Y:S01]  /*2810*/  IABS R158, R10 ;  /* 0x0000000a009e7213 */ /* 0x000fe20000000000 */
[----:B------:R-:W-:Y:S01]  /*2820*/  IMAD.MOV R5, RZ, RZ, -R5 ;  /* 0x000000ffff057224 */ /* 0x000fe200078e0a05 */
[----:B------:R-:W-:Y:S01]  /*2830*/  IABS R168, R15 ;  /* 0x0000000f00a87213 */ /* 0x000fe20000000000 */
[----:B------:R-:W-:Y:S01]  /*2840*/  @!P6 IMAD.IADD R146, R146, 0x1, -R2 ;  /* 0x000000019292e824 */ /* 0x000fe200078e0a02 */
[C---:B------:R-:W-:Y:S01]  /*2850*/  ISETP.GT.U32.AND P6, PT, R2.reuse, R148, PT ;  /* 0x000000940200720c */ /* 0x040fe20003fc4070 */
[----:B------:R-:W-:Y:S01]  /*2860*/  IMAD R150, R2, R5, R150 ;  /* 0x0000000502967224 */ /* 0x000fe200078e0296 */
[----:B------:R-:W-:Y:S01]  /*2870*/  LOP3.LUT R5, R4, 0x5c, RZ, 0xfc, !PT ;  /* 0x0000005c04057812 */ /* 0x000fe200078efcff */
[--C-:B------:R-:W-:Y:S02]  /*2880*/  @!P5 IMAD.IADD R144, R144, 0x1, -R2.reuse ;  /* 0x000000019090d824 */ /* 0x100fe400078e0a02 */
[--C-:B------:R-:W-:Y:S01]  /*2890*/  @!P3 IMAD.IADD R142, R142, 0x1, -R2.reuse ;  /* 0x000000018e8eb824 */ /* 0x100fe200078e0a02 */
[----:B------:R-:W-:Y:S01]  /*28a0*/  ISETP.GT.U32.AND P3, PT, R2, R150, PT ;  /* 0x000000960200720c */ /* 0x000fe20003f64070 */
[----:B------:R-:W-:Y:S01]  /*28b0*/  @!P2 IMAD.IADD R138, R138, 0x1, -R2 ;  /* 0x000000018a8aa824 */ /* 0x000fe200078e0a02 */
[----:B------:R-:W-:Y:S01]  /*28c0*/  ISETP.GT.U32.AND P5, PT, R2, R144, PT ;  /* 0x000000900200720c */ /* 0x000fe20003fa4070 */
[----:B------:R-:W-:Y:S01]  /*28d0*/  @!P0 IMAD.MOV R142, RZ, RZ, -R142 ;  /* 0x000000ffff8e8224 */ /* 0x000fe200078e0a8e */
[----:B------:R-:W-:Y:S01]  /*28e0*/  ISETP.GE.AND P2, PT, R11, RZ, PT ;  /* 0x000000ff0b00720c */ /* 0x000fe20003f46270 */
[----:B------:R-:W-:Y:S01]  /*28f0*/  @!P1 IMAD.MOV R138, RZ, RZ, -R138 ;  /* 0x000000ffff8a9224 */ /* 0x000fe200078e0a8a */
[----:B------:R-:W-:Y:S01]  /*2900*/  ISETP.GE.AND P1, PT, R14, RZ, PT ;  /* 0x000000ff0e00720c */ /* 0x000fe20003f26270 */
[----:B------:R-:W-:Y:S01]  /*2910*/  @!P6 IMAD.IADD R148, R148, 0x1, -R2 ;  /* 0x000000019494e824 */ /* 0x000fe200078e0a02 */
[----:B------:R-:W-:-:S02]  /*2920*/  IABS R152, R5 ;  /* 0x0000000500987213 */ /* 0x000fc40000000000 */
[----:B------:R-:W-:Y:S02]  /*2930*/  ISETP.GE.AND P0, PT, R9, RZ, PT ;  /* 0x000000ff0900720c */ /* 0x000fe40003f06270 */
[----:B------:R-:W-:Y:S01]  /*2940*/  ISETP.GT.U32.AND P6, PT, R2, R148, PT ;  /* 0x000000940200720c */ /* 0x000fe20003fc4070 */
[--C-:B------:R-:W-:Y:S01]  /*2950*/  @!P3 IMAD.IADD R150, R150, 0x1, -R2.reuse ;  /* 0x000000019696b824 */ /* 0x100fe200078e0a02 */
[----:B------:R-:W-:Y:S01]  /*2960*/  LOP3.LUT R14, R4, 0x6a, RZ, 0xfc, !PT ;  /* 0x0000006a040e7812 */ /* 0x000fe200078efcff */
[----:B------:R-:W-:Y:S01]  /*2970*/  @!P5 IMAD.IADD R144, R144, 0x1, -R2 ;  /* 0x000000019090d824 */ /* 0x000fe200078e0a02 */
[----:B------:R-:W-:Y:S01]  /*2980*/  ISETP.GE.AND P5, PT, R8, RZ, PT ;  /* 0x000000ff0800720c */ /* 0x000fe20003fa6270 */
[----:B------:R-:W-:Y:S01]  /*2990*/  @!P2 IMAD.MOV R146, RZ, RZ, -R146 ;  /* 0x000000ffff92a224 */ /* 0x000fe200078e0a92 */
[----:B------:R-:W-:Y:S02]  /*29a0*/  LOP3.LUT R8, R4, 0x5e, RZ, 0xfc, !PT ;  /* 0x0000005e04087812 */ /* 0x000fe400078efcff */
[----:B------:R-:W-:Y:S01]  /*29b0*/  ISETP.GE.AND P2, PT, R5, RZ, PT ;  /* 0x000000ff0500720c */ /* 0x000fe20003f46270 */
[----:B------:R-:W-:Y:S01]  /*29c0*/  IMAD.HI.U32 R5, R3, R152, RZ ;  /* 0x0000009803057227 */ /* 0x000fe200078e00ff */
[----:B------:R-:W-:-:S02]  /*29d0*/  ISETP.GT.U32.AND P3, PT, R2, R150, PT ;  /* 0x000000960200720c */ /* 0x000fc40003f64070 */
[----:B------:R-:W-:Y:S01]  /*29e0*/  @!P1 IADD3 R144, -R144, RZ, RZ ;  /* 0x000000ff90909210 */ /* 0x000fe20007ffe1ff */
[----:B------:R-:W-:Y:S01]  /*29f0*/  IMAD.MOV R9, RZ, RZ, -R5 ;  /* 0x000000ffff097224 */ /* 0x000fe200078e0a05 */
[----:B------:R-:W-:Y:S01]  /*2a00*/  ISETP.GE.AND P1, PT, R8, RZ, PT ;  /* 0x000000ff0800720c */ /* 0x000fe20003f26270 */
[----:B------:R-:W-:Y:S01]  /*2a10*/  @!P6 IMAD.IADD R148, R148, 0x1, -R2 ;  /* 0x000000019494e824 */ /* 0x000fe200078e0a02 */
[----:B------:R-:W-:Y:S01]  /*2a20*/  IABS R154, R8 ;  /* 0x00000008009a7213 */ /* 0x000fe20000000000 */
[----:B------:R-:W-:Y:S01]  /*2a30*/  IMAD.HI.U32 R8, R3, R156, RZ ;  /* 0x0000009c03087227 */ /* 0x000fe200078e00ff */
[----:B------:R-:W-:Y:S02]  /*2a40*/  ISETP.GE.AND P6, PT, R10, RZ, PT ;  /* 0x000000ff0a00720c */ /* 0x000fe40003fc6270 */
[----:B------:R-:W-:Y:S01]  /*2a50*/  LOP3.LUT R10, R4, 0x64, RZ, 0xfc, !PT ;  /* 0x00000064040a7812 */ /* 0x000fe200078efcff */
[C---:B------:R-:W-:Y:S01]  /*2a60*/  IMAD R152, R2.reuse, R9, R152 ;  /* 0x0000000902987224 */ /* 0x040fe200078e0298 */
[----:B------:R-:W-:Y:S01]  /*2a70*/  IABS R166, R14 ;  /* 0x0000000e00a67213 */ /* 0x000fe20000000000 */
[----:B------:R-:W-:Y:S01]  /*2a80*/  IMAD.MOV R11, RZ, RZ, -R8 ;  /* 0x000000ffff0b7224 */ /* 0x000fe200078e0a08 */
[----:B------:R-:W-:Y:S01]  /*2a90*/  IABS R160, R10 ;  /* 0x0000000a00a07213 */ /* 0x000fe20000000000 */
[----:B------:R-:W-:Y:S01]  /*2aa0*/  @!P4 IMAD.MOV R148, RZ, RZ, -R148 ;  /* 0x000000ffff94c224 */ /* 0x000fe200078e0a94 */
[----:B------:R-:W-:Y:S01]  /*2ab0*/  ISETP.GT.U32.AND P4, PT, R2, R152, PT ;  /* 0x000000980200720c */ /* 0x000fe20003f84070 */
[----:B------:R-:W-:-:S02]  /*2ac0*/  @!P3 IMAD.IADD R150, R150, 0x1, -R2 ;  /* 0x000000019696b824 */ /* 0x000fc400078e0a02 */
[----:B------:R-:W-:Y:S01]  /*2ad0*/  IMAD R156, R2, R11, R156 ;  /* 0x0000000b029c7224 */ /* 0x000fe200078e029c */
[----:B------:R-:W-:Y:S01]  /*2ae0*/  LOP3.LUT R11, R4, 0x66, RZ, 0xfc, !PT ;  /* 0x00000066040b7812 */ /* 0x000fe200078efcff */
[----:B------:R-:W-:Y:S02]  /*2af0*/  @!P5 IMAD.MOV R150, RZ, RZ, -R150 ;  /* 0x000000ffff96d224 */ /* 0x000fe400078e0a96 */
[----:B------:R-:W-:Y:S01]  /*2b00*/  IMAD.HI.U32 R5, R3, R154, RZ ;  /* 0x0000009a03057227 */ /* 0x000fe200078e00ff */
[----:B------:R-:W-:Y:S02]  /*2b10*/  ISETP.GT.U32.AND P5, PT, R2, R156, PT ;  /* 0x0000009c0200720c */ /* 0x000fe40003fa4070 */
[----:B------:R-:W-:Y:S01]  /*2b20*/  IABS R162, R11 ;  /* 0x0000000b00a27213 */ /* 0x000fe20000000000 */
[----:B------:R-:W-:Y:S02]  /*2b30*/  IMAD.MOV R9, RZ, RZ, -R5 ;  /* 0x000000ffff097224 */ /* 0x000fe400078e0a05 */
[----:B------:R-:W-:-:S02]  /*2b40*/  @!P4 IMAD.IADD R152, R152, 0x1, -R2 ;  /* 0x000000019898c824 */ /* 0x000fc400078e0a02 */
[----:B------:R-:W-:-:S03]  /*2b50*/  IMAD.HI.U32 R5, R3, R158, RZ ;  /* 0x0000009e03057227 */ /* 0x000fc600078e00ff */
[C---:B------:R-:W-:Y:S01]  /*2b60*/  ISETP.GT.U32.AND P4, PT, R2.reuse, R152, PT ;  /* 0x000000980200720c */ /* 0x040fe20003f84070 */
[----:B------:R-:W-:Y:S02]  /*2b70*/  IMAD R154, R2, R9, R154 ;  /* 0x00000009029a7224 */ /* 0x000fe400078e029a */
[----:B------:R-:W-:Y:S02]  /*2b80*/  @!P5 IMAD.IADD R156, R156, 0x1, -R2 ;  /* 0x000000019c9cd824 */ /* 0x000fe400078e0a02 */
[----:B------:R-:W-:Y:S01]  /*2b90*/  IMAD.MOV R5, RZ, RZ, -R5 ;  /* 0x000000ffff057224 */ /* 0x000fe200078e0a05 */
[C---:B------:R-:W-:Y:S01]  /*2ba0*/  ISETP.GT.U32.AND P3, PT, R2.reuse, R154, PT ;  /* 0x0000009a0200720c */ /* 0x040fe20003f64070 */
[----:B------:R-:W-:Y:S01]  /*2bb0*/  IMAD.HI.U32 R8, R3, R162, RZ ;  /* 0x000000a203087227 */ /* 0x000fe200078e00ff */
[----:B------:R-:W-:-:S03]  /*2bc0*/  ISETP.GT.U32.AND P5, PT, R2, R156, PT ;  /* 0x0000009c0200720c */ /* 0x000fc60003fa4070 */
[----:B------:R-:W-:Y:S02]  /*2bd0*/  IMAD R158, R2, R5, R158 ;  /* 0x00000005029e7224 */ /* 0x000fe400078e029e */
[----:B------:R-:W-:Y:S01]  /*2be0*/  IMAD.MOV R9, RZ, RZ, -R8 ;  /* 0x000000ffff097224 */ /* 0x000fe200078e0a08 */
[----:B------:R-:W-:Y:S01]  /*2bf0*/  @!P4 IADD3 R152, R152, -R2, RZ ;  /* 0x800000029898c210 */ /* 0x000fe20007ffe0ff */
[----:B------:R-:W-:Y:S01]  /*2c00*/  IMAD.HI.U32 R5, R3, R160, RZ ;  /* 0x000000a003057227 */ /* 0x000fe200078e00ff */
[----:B------:R-:W-:-:S03]  /*2c10*/  ISETP.GT.U32.AND P4, PT, R2, R158, PT ;  /* 0x0000009e0200720c */ /* 0x000fc60003f84070 */
[----:B------:R-:W-:Y:S02]  /*2c20*/  IMAD R162, R2, R9, R162 ;  /* 0x0000000902a27224 */ /* 0x000fe400078e02a2 */
[--C-:B------:R-:W-:Y:S02]  /*2c30*/  @!P5 IMAD.IADD R156, R156, 0x1, -R2.reuse ;  /* 0x000000019c9cd824 */ /* 0x100fe400078e0a02 */
[----:B------:R-:W-:Y:S01]  /*2c40*/  @!P3 IMAD.IADD R154, R154, 0x1, -R2 ;  /* 0x000000019a9ab824 */ /* 0x000fe200078e0a02 */
[C---:B------:R-:W-:Y:S01]  /*2c50*/  ISETP.GT.U32.AND P5, PT, R2.reuse, R162, PT ;  /* 0x000000a20200720c */ /* 0x040fe20003fa4070 */
[----:B------:R-:W-:Y:S02]  /*2c60*/  IMAD.MOV R5, RZ, RZ, -R5 ;  /* 0x000000ffff057224 */ /* 0x000fe400078e0a05 */
[----:B------:R-:W-:Y:S01]  /*2c70*/  IMAD.HI.U32 R8, R3, R166, RZ ;  /* 0x000000a603087227 */ /* 0x000fe200078e00ff */
[----:B------:R-:W-:-:S03]  /*2c80*/  ISETP.GT.U32.AND P3, PT, R2, R154, PT ;  /* 0x0000009a0200720c */ /* 0x000fc60003f64070 */
[----:B------:R-:W-:Y:S02]  /*2c90*/  IMAD R160, R2, R5, R160 ;  /* 0x0000000502a07224 */ /* 0x000fe400078e02a0 */
[----:B------:R-:W-:Y:S02]  /*2ca0*/  @!P4 IMAD.IADD R158, R158, 0x1, -R2 ;  /* 0x000000019e9ec824 */ /* 0x000fe400078e0a02 */
[----:B------:R-:W-:-:S03]  /*2cb0*/  IMAD.HI.U32 R5, R3, R164, RZ ;  /* 0x000000a403057227 */ /* 0x000fc600078e00ff */
[----:B------:R-:W-:Y:S01]  /*2cc0*/  ISETP.GT.U32.AND P4, PT, R2, R158, PT ;  /* 0x0000009e0200720c */ /* 0x000fe20003f84070 */
[--C-:B------:R-:W-:Y:S02]  /*2cd0*/  @!P5 IMAD.IADD R162, R162, 0x1, -R2.reuse ;  /* 0x00000001a2a2d824 */ /* 0x100fe400078e0a02 */
[----:B------:R-:W-:Y:S02]  /*2ce0*/  IMAD.MOV R5, RZ, RZ, -R5 ;  /* 0x000000ffff057224 */ /* 0x000fe400078e0a05 */
[----:B------:R-:W-:Y:S01]  /*2cf0*/  @!P3 IMAD.IADD R154, R154, 0x1, -R2 ;  /* 0x000000019a9ab824 */ /* 0x000fe200078e0a02 */
[C---:B------:R-:W-:Y:S01]  /*2d00*/  ISETP.GT.U32.AND P5, PT, R2.reuse, R162, PT ;  /* 0x000000a20200720c */ /* 0x040fe20003fa4070 */
[C---:B------:R-:W-:Y:S01]  /*2d10*/  IMAD R164, R2.reuse, R5, R164 ;  /* 0x0000000502a47224 */ /* 0x040fe200078e02a4 */
[----:B------:R-:W-:Y:S01]  /*2d20*/  ISETP.GT.U32.AND P3, PT, R2, R160, PT ;  /* 0x000000a00200720c */ /* 0x000fe20003f64070 */
[----:B------:R-:W-:-:S04]  /*2d30*/  IMAD.HI.U32 R5, R3, R168, RZ ;  /* 0x000000a803057227 */ /* 0x000fc800078e00ff */
[----:B------:R-:W-:Y:S01]  /*2d40*/  IMAD.MOV R9, RZ, RZ, -R8 ;  /* 0x000000ffff097224 */ /* 0x000fe200078e0a08 */
[----:B------:R-:W-:Y:S01]  /*2d50*/  LOP3.LUT R8, R4, 0x6e, RZ, 0xfc, !PT ;  /* 0x0000006e04087812 */ /* 0x000fe200078efcff */
[----:B------:R-:W-:Y:S02]  /*2d60*/  IMAD.MOV R5, RZ, RZ, -R5 ;  /* 0x000000ffff057224 */ /* 0x000fe400078e0a05 */
[----:B------:R-:W-:Y:S01]  /*2d70*/  IMAD R166, R2, R9, R166 ;  /* 0x0000000902a67224 */ /* 0x000fe200078e02a6 */
[----:B------:R-:W-:Y:S01]  /*2d80*/  IABS R170, R8 ;  /* 0x0000000800aa7213 */ /* 0x000fe20000000000 */
[----:B------:R-:W-:Y:S01]  /*2d90*/  @!P4 IMAD.IADD R158, R158, 0x1, -R2 ;  /* 0x000000019e9ec824 */ /* 0x000fe200078e0a02 */
[C---:B------:R-:W-:Y:S01]  /*2da0*/  ISETP.GT.U32.AND P4, PT, R2.reuse, R164, PT ;  /* 0x000000a40200720c */ /* 0x040fe20003f84070 */
[C---:B------:R-:W-:Y:S02]  /*2db0*/  IMAD R168, R2.reuse, R5, R168 ;  /* 0x0000000502a87224 */ /* 0x040fe400078e02a8 */
[----:B------:R-:W-:Y:S01]  /*2dc0*/  @!P6 IMAD.MOV R158, RZ, RZ, -R158 ;  /* 0x000000ffff9ee224 */ /* 0x000fe200078e0a9e */
[----:B------:R-:W-:Y:S01]  /*2dd0*/  ISETP.GT.U32.AND P6, PT, R2, R166, PT ;  /* 0x000000a60200720c */ /* 0x000fe20003fc4070 */
[--C-:B------:R-:W-:Y:S01]  /*2de0*/  @!P5 IMAD.IADD R162, R162, 0x1, -R2.reuse ;  /* 0x00000001a2a2d824 */ /* 0x100fe200078e0a02 */
[----:B------:R-:W-:Y:S01]  /*2df0*/  ISETP.GT.U32.AND P5, PT, R2, R168, PT ;  /* 0x000000a80200720c */ /* 0x000fe20003fa4070 */
[----:B------:R-:W-:Y:S01]  /*2e00*/  @!P3 IMAD.IADD R160, R160, 0x1, -R2 ;  /* 0x00000001a0a0b824 */ /* 0x000fe200078e0a02 */
[----:B------:R-:W-:Y:S01]  /*2e10*/  ISETP.GE.AND P3, PT, R11, RZ, PT ;  /* 0x000000ff0b00720c */ /* 0x000fe20003f66270 */
[----:B------:R-:W-:Y:S01]  /*2e20*/  @!P1 IMAD.MOV R154, RZ, RZ, -R154 ;  /* 0x000000ffff9a9224 */ /* 0x000fe200078e0a9a */
[----:B------:R-:W-:Y:S01]  /*2e30*/  LOP3.LUT R11, R4, 0x72, RZ, 0xfc, !PT ;  /* 0x00000072040b7812 */ /* 0x000fe200078efcff */
[----:B------:R-:W-:Y:S01]  /*2e40*/  @!P2 IMAD.MOV R152, RZ, RZ, -R152 ;  /* 0x000000ffff98a224 */ /* 0x000fe200078e0a98 */
[----:B------:R-:W-:Y:S01]  /*2e50*/  ISETP.GT.U32.AND P1, PT, R2, R160, PT ;  /* 0x000000a00200720c */ /* 0x000fe20003f24070 */
[----:B------:R-:W-:Y:S01]  /*2e60*/  IMAD.HI.U32 R5, R3, R170, RZ ;  /* 0x000000aa03057227 */ /* 0x000fe200078e00ff */
[----:B------:R-:W-:-:S02]  /*2e70*/  ISETP.GE.AND P2, PT, R10, RZ, PT ;  /* 0x000000ff0a00720c */ /* 0x000fc40003f46270 */
[----:B------:R-:W-:Y:S01]  /*2e80*/  LOP3.LUT R10, R4, 0x70, RZ, 0xfc, !PT ;  /* 0x00000070040a7812 */ /* 0x000fe200078efcff */
[--C-:B------:R-:W-:Y:S01]  /*2e90*/  @!P6 IMAD.IADD R166, R166, 0x1, -R2.reuse ;  /* 0x00000001a6a6e824 */ /* 0x100fe200078e0a02 */
[----:B------:R-:W-:Y:S01]  /*2ea0*/  @!P4 IADD3 R164, R164, -R2, RZ ;  /* 0x80000002a4a4c210 */ /* 0x000fe20007ffe0ff */
[----:B------:R-:W-:Y:S01]  /*2eb0*/  @!P5 IMAD.IADD R168, R168, 0x1, -R2 ;  /* 0x00000001a8a8d824 */ /* 0x000fe200078e0a02 */
[----:B------:R-:W-:Y:S01]  /*2ec0*/  IABS R172, R10 ;  /* 0x0000000a00ac7213 */ /* 0x000fe20000000000 */
[----:B------:R-:W-:Y:S01]  /*2ed0*/  IMAD.MOV R9, RZ, RZ, -R5 ;  /* 0x000000ffff097224 */ /* 0x000fe200078e0a05 */
[C---:B------:R-:W-:Y:S01]  /*2ee0*/  ISETP.GT.U32.AND P6, PT, R2.reuse, R164, PT ;  /* 0x000000a40200720c */ /* 0x040fe20003fc4070 */
[----:B------:R-:W-:Y:S01]  /*2ef0*/  @!P0 IMAD.MOV R156, RZ, RZ, -R156 ;  /* 0x000000ffff9c8224 */ /* 0x000fe200078e0a9c */
[----:B------:R-:W-:Y:S01]  /*2f00*/  ISETP.GT.U32.AND P5, PT, R2, R168, PT ;  /* 0x000000a80200720c */ /* 0x000fe20003fa4070 */
[----:B------:R-:W-:Y:S01]  /*2f10*/  IMAD.HI.U32 R5, R3, R172, RZ ;  /* 0x000000ac03057227 */ /* 0x000fe200078e00ff */
[----:B------:R-:W-:-:S02]  /*2f20*/  ISETP.GE.AND P0, PT, R12, RZ, PT ;  /* 0x000000ff0c00720c */ /* 0x000fc40003f06270 */
[----:B------:R-:W-:Y:S01]  /*2f30*/  LOP3.LUT R12, R4, 0x74, RZ, 0xfc, !PT ;  /* 0x00000074040c7812 */ /* 0x000fe200078efcff */
[----:B------:R-:W-:Y:S01]  /*2f40*/  @!P1 IMAD.IADD R160, R160, 0x1, -R2 ;  /* 0x00000001a0a09824 */ /* 0x000fe200078e0a02 */
[----:B------:R-:W-:Y:S01]  /*2f50*/  IABS R174, R11 ;  /* 0x0000000b00ae7213 */ /* 0x000fe20000000000 */
[----:B------:R-:W-:Y:S01]  /*2f60*/  IMAD R170, R2, R9, R170 ;  /* 0x0000000902aa7224 */ /* 0x000fe200078e02aa */
[----:B------:R-:W-:Y:S01]  /*2f70*/  IABS R176, R12 ;  /* 0x0000000c00b07213 */ /* 0x000fe20000000000 */
[----:B------:R-:W-:Y:S01]  /*2f80*/  IMAD.MOV R5, RZ, RZ, -R5 ;  /* 0x000000ffff057224 */ /* 0x000fe200078e0a05 */
[----:B------:R-:W-:Y:S01]  /*2f90*/  ISETP.GE.AND P1, PT, R14, RZ, PT ;  /* 0x000000ff0e00720c */ /* 0x000fe20003f26270 */
[----:B------:R-:W-:Y:S01]  /*2fa0*/  @!P2 IMAD.MOV R160, RZ, RZ, -R160 ;  /* 0x000000ffffa0a224 */ /* 0x000fe200078e0aa0 */
[----:B------:R-:W-:Y:S01]  /*2fb0*/  ISETP.GT.U32.AND P2, PT, R2, R166, PT ;  /* 0x000000a60200720c */ /* 0x000fe20003f44070 */
[----:B------:R-:W-:Y:S01]  /*2fc0*/  @!P6 IMAD.IADD R164, R164, 0x1, -R2 ;  /* 0x00000001a4a4e824 */ /* 0x000fe200078e0a02 */
[C---:B------:R-:W-:Y:S01]  /*2fd0*/  ISETP.GT.U32.AND P6, PT, R2.reuse, R170, PT ;  /* 0x000000aa0200720c */ /* 0x040fe20003fc4070 */
[----:B------:R-:W-:Y:S01]  /*2fe0*/  IMAD R172, R2, R5, R172 ;  /* 0x0000000502ac7224 */ /* 0x000fe200078e02ac */
[----:B------:R-:W-:Y:S01]  /*2ff0*/  LOP3.LUT R14, R4, 0x76, RZ, 0xfc, !PT ;  /* 0x00000076040e7812 */ /* 0x000fe200078efcff */
[----:B------:R-:W-:Y:S01]  /*3000*/  @!P5 IMAD.IADD R168, R168, 0x1, -R2 ;  /* 0x00000001a8a8d824 */ /* 0x000fe200078e0a02 */
[----:B------:R-:W-:Y:S01]  /*3010*/  ISETP.GE.AND P4, PT, R15, RZ, PT ;  /* 0x000000ff0f00720c */ /* 0x000fe20003f86270 */
[----:B------:R-:W-:Y:S01]  /*3020*/  IMAD.HI.U32 R5, R3, R174, RZ ;  /* 0x000000ae03057227 */ /* 0x000fe200078e00ff */
[----:B------:R-:W-:-:S02]  /*3030*/  ISETP.GT.U32.AND P5, PT, R2, R172, PT ;  /* 0x000000ac0200720c */ /* 0x000fc40003fa4070 */
[----:B------:R-:W-:Y:S01]  /*3040*/  IABS R178, R14 ;  /* 0x0000000e00b27213 */ /* 0x000fe20000000000 */
[----:B------:R-:W-:Y:S01]  /*3050*/  @!P3 IMAD.MOV R162, RZ, RZ, -R162 ;  /* 0x000000ffffa2b224 */ /* 0x000fe200078e0aa2 */
[----:B------:R-:W-:Y:S01]  /*3060*/  LOP3.LUT R15, R4, 0x86, RZ, 0xfc, !PT ;  /* 0x00000086040f7812 */ /* 0x000fe200078efcff */
[----:B------:R-:W-:Y:S01]  /*3070*/  @!P2 IMAD.IADD R166, R166, 0x1, -R2 ;  /* 0x00000001a6a6a824 */ /* 0x000fe200078e0a02 */
[----:B------:R-:W-:Y:S01]  /*3080*/  ISETP.GE.AND P2, PT, R8, RZ, PT ;  /* 0x000000ff0800720c */ /* 0x000fe20003f46270 */
[----:B------:R-:W-:Y:S01]  /*3090*/  IMAD.HI.U32 R8, R3, R176, RZ ;  /* 0x000000b003087227 */ /* 0x000fe200078e00ff */
[----:B------:R-:W-:-:S03]  /*30a0*/  IABS R194, R15 ;  /* 0x0000000f00c27213 */ /* 0x000fc60000000000 */
[----:B------:R-:W-:Y:S01]  /*30b0*/  @!P6 IMAD.IADD R170, R170, 0x1, -R2 ;  /* 0x00000001aaaae824 */ /* 0x000fe200078e0a02 */
[----:B------:R-:W-:Y:S01]  /*30c0*/  ISETP.GE.AND P6, PT, R10, RZ, PT ;  /* 0x000000ff0a00720c */ /* 0x000fe20003fc6270 */
[----:B------:R-:W-:Y:S01]  /*30d0*/  IMAD.MOV R9, RZ, RZ, -R8 ;  /* 0x000000ffff097224 */ /* 0x000fe200078e0a08 */
[----:B------:R-:W-:Y:S01]  /*30e0*/  LOP3.LUT R10, R4, 0x78, RZ, 0xfc, !PT ;  /* 0x00000078040a7812 */ /* 0x000fe200078efcff */
[----:B------:R-:W-:Y:S01]  /*30f0*/  @!P5 IMAD.IADD R172, R172, 0x1, -R2 ;  /* 0x00000001acacd824 */ /* 0x000fe200078e0a02 */
[C---:B------:R-:W-:Y:S01]  /*3100*/  ISETP.GT.U32.AND P3, PT, R2.reuse, R170, PT ;  /* 0x000000aa0200720c */ /* 0x040fe20003f64070 */
[----:B------:R-:W-:Y:S01]  /*3110*/  IMAD.MOV R5, RZ, RZ, -R5 ;  /* 0x000000ffff057224 */ /* 0x000fe200078e0a05 */
[----:B------:R-:W-:Y:S01]  /*3120*/  IABS R182, R10 ;  /* 0x0000000a00b67213 */ /* 0x000fe20000000000 */
[----:B------:R-:W-:Y:S01]  /*3130*/  IMAD R176, R2, R9, R176 ;  /* 0x0000000902b07224 */ /* 0x000fe200078e02b0 */
[----:B------:R-:W-:Y:S01]  /*3140*/  @!P4 IADD3 R168, -R168, RZ, RZ ;  /* 0x000000ffa8a8c210 */ /* 0x000fe20007ffe1ff */
[----:B------:R-:W-:Y:S01]  /*3150*/  @!P0 IMAD.MOV R164, RZ, RZ, -R164 ;  /* 0x000000ffffa48224 */ /* 0x000fe200078e0aa4 */
[C---:B------:R-:W-:Y:S01]  /*3160*/  ISETP.GT.U32.AND P0, PT, R2.reuse, R172, PT ;  /* 0x000000ac0200720c */ /* 0x040fe20003f04070 */
[----:B------:R-:W-:Y:S01]  /*3170*/  IMAD R174, R2, R5, R174 ;  /* 0x0000000502ae7224 */ /* 0x000fe200078e02ae */
[----:B------:R-:W-:Y:S01]  /*3180*/  ISETP.GE.AND P4, PT, R11, RZ, PT ;  /* 0x000000ff0b00720c */ /* 0x000fe20003f86270 */
[----:B------:R-:W-:Y:S01]  /*3190*/  IMAD.HI.U32 R5, R3, R178, RZ ;  /* 0x000000b203057227 */ /* 0x000fe200078e00ff */
[----:B------:R-:W-:-:S02]  /*31a0*/  LOP3.LUT R11, R4, 0x7c, RZ, 0xfc, !PT ;  /* 0x0000007c040b7812 */ /* 0x000fc400078efcff */
[C---:B------:R-:W-:Y:S01]  /*31b0*/  ISETP.GT.U32.AND P5, PT, R2.reuse, R174, PT ;  /* 0x000000ae0200720c */ /* 0x040fe20003fa4070 */
[----:B------:R-:W-:Y:S01]  /*31c0*/  @!P1 IMAD.MOV R166, RZ, RZ, -R166 ;  /* 0x000000ffffa69224 */ /* 0x000fe200078e0aa6 */
[----:B------:R-:W-:Y:S01]  /*31d0*/  ISETP.GT.U32.AND P1, PT, R2, R176, PT ;  /* 0x000000b00200720c */ /* 0x000fe20003f24070 */
[----:B------:R-:W-:Y:S01]  /*31e0*/  IMAD.HI.U32 R8, R3, R182, RZ ;  /* 0x000000b603087227 */ /* 0x000fe200078e00ff */
[----:B------:R-:W-:-:S03]  /*31f0*/  IABS R184, R11 ;  /* 0x0000000b00b87213 */ /* 0x000fc60000000000 */
[----:B------:R-:W-:Y:S02]  /*3200*/  IMAD.MOV R5, RZ, RZ, -R5 ;  /* 0x000000ffff057224 */ /* 0x000fe400078e0a05 */
[----:B------:R-:W-:Y:S01]  /*3210*/  @!P3 IMAD.IADD R170, R170, 0x1, -R2 ;  /* 0x00000001aaaab824 */ /* 0x000fe200078e0a02 */
[----:B------:R-:W-:Y:S01]  /*3220*/  ISETP.GE.AND P3, PT, R12, RZ, PT ;  /* 0x000000ff0c00720c */ /* 0x000fe20003f66270 */
[----:B------:R-:W-:Y:S01]  /*3230*/  IMAD.MOV R9, RZ, RZ, -R8 ;  /* 0x000000ffff097224 */ /* 0x000fe200078e0a08 */
[----:B------:R-:W-:Y:S01]  /*3240*/  LOP3.LUT R8, R4, 0x7a, RZ, 0xfc, !PT ;  /* 0x0000007a04087812 */ /* 0x000fe200078efcff */
[----:B------:R-:W-:Y:S01]  /*3250*/  IMAD R178, R2, R5, R178 ;  /* 0x0000000502b27224 */ /* 0x000fe200078e02b2 */
[----:B------:R-:W-:Y:S01]  /*3260*/  LOP3.LUT R12, R4, 0x82, RZ, 0xfc, !PT ;  /* 0x00000082040c7812 */ /* 0x000fe200078efcff */
[----:B------:R-:W-:Y:S01]  /*3270*/  @!P0 IMAD.IADD R172, R172, 0x1, -R2 ;  /* 0x00000001acac8824 */ /* 0x000fe200078e0a02 */
[----:B------:R-:W-:Y:S01]  /*3280*/  IABS R180, R8 ;  /* 0x0000000800b47213 */ /* 0x000fe20000000000 */
[----:B------:R-:W-:Y:S01]  /*3290*/  IMAD R182, R2, R9, R182 ;  /* 0x0000000902b67224 */ /* 0x000fe200078e02b6 */
[----:B------:R-:W-:Y:S01]  /*32a0*/  ISETP.GE.AND P0, PT, R14, RZ, PT ;  /* 0x000000ff0e00720c */ /* 0x000fe20003f06270 */
[----:B------:R-:W-:Y:S01]  /*32b0*/  @!P2 IMAD.MOV R170, RZ, RZ, -R170 ;  /* 0x000000ffffaaa224 */ /* 0x000fe200078e0aaa */
[----:B------:R-:W-:Y:S01]  /*32c0*/  ISETP.GT.U32.AND P2, PT, R2, R178, PT ;  /* 0x000000b20200720c */ /* 0x000fe20003f44070 */
[----:B------:R-:W-:Y:S01]  /*32d0*/  @!P1 IMAD.IADD R176, R176, 0x1, -R2 ;  /* 0x00000001b0b09824 */ /* 0x000fe200078e0a02 */
[----:B------:R-:W-:Y:S01]  /*32e0*/  LOP3.LUT R14, R4, 0x84, RZ, 0xfc, !PT ;  /* 0x00000084040e7812 */ /* 0x000fe200078efcff */
[----:B------:R-:W-:Y:S01]  /*32f0*/  @!P6 IMAD.MOV R172, RZ, RZ, -R172 ;  /* 0x000000fffface224 */ /* 0x000fe200078e0aac */
[----:B------:R-:W-:Y:S01]  /*3300*/  ISETP.GT.U32.AND P6, PT, R2, R182, PT ;  /* 0x000000b60200720c */ /* 0x000fe20003fc4070 */
[----:B------:R-:W-:Y:S01]  /*3310*/  @!P5 IMAD.IADD R174, R174, 0x1, -R2 ;  /* 0x00000001aeaed824 */ /* 0x000fe200078e0a02 */
[----:B------:R-:W-:Y:S01]  /*3320*/  ISETP.GT.U32.AND P1, PT, R2, R176, PT ;  /* 0x000000b00200720c */ /* 0x000fe20003f24070 */
[----:B------:R-:W-:Y:S01]  /*3330*/  IMAD.HI.U32 R5, R3, R180, RZ ;  /* 0x000000b403057227 */ /* 0x000fe200078e00ff */
[----:B------:R-:W-:-:S02]  /*3340*/  IABS R188, R14 ;  /* 0x0000000e00bc7213 */ /* 0x000fc40000000000 */
[----:B------:R-:W-:Y:S01]  /*3350*/  ISETP.GT.U32.AND P5, PT, R2, R174, PT ;  /* 0x000000ae0200720c */ /* 0x000fe20003fa4070 */
[----:B------:R-:W-:Y:S01]  /*3360*/  IMAD.MOV R5, RZ, RZ, -R5 ;  /* 0x000000ffff057224 */ /* 0x000fe200078e0a05 */
[----:B------:R-:W-:Y:S01]  /*3370*/  IABS R186, R12 ;  /* 0x0000000c00ba7213 */ /* 0x000fe20000000000 */
[----:B------:R-:W-:Y:S02]  /*3380*/  @!P2 IMAD.IADD R178, R178, 0x1, -R2 ;  /* 0x00000001b2b2a824 */ /* 0x000fe400078e0a02 */
[----:B------:R-:W-:Y:S02]  /*3390*/  IMAD R180, R2, R5, R180 ;  /* 0x0000000502b47224 */ /* 0x000fe400078e02b4 */
[--C-:B------:R-:W-:Y:S01]  /*33a0*/  @!P6 IMAD.IADD R182, R182, 0x1, -R2.reuse ;  /* 0x00000001b6b6e824 */ /* 0x100fe200078e0a02 */
[----:B------:R-:W-:Y:S01]  /*33b0*/  ISETP.GT.U32.AND P2, PT, R2, R178, PT ;  /* 0x000000b20200720c */ /* 0x000fe20003f44070 */
[----:B------:R-:W-:Y:S01]  /*33c0*/  @!P1 IMAD.IADD R176, R176, 0x1, -R2 ;  /* 0x00000001b0b09824 */ /* 0x000fe200078e0a02 */
[----:B------:R-:W-:Y:S01]  /*33d0*/  ISETP.GE.AND P1, PT, R8, RZ, PT ;  /* 0x000000ff0800720c */ /* 0x000fe20003f26270 */
[----:B------:R-:W-:Y:S01]  /*33e0*/  IMAD.HI.U32 R8, R3, R184, RZ ;  /* 0x000000b803087227 */ /* 0x000fe200078e00ff */
[----:B------:R-:W-:-:S03]  /*33f0*/  ISETP.GT.U32.AND P6, PT, R2, R182, PT ;  /* 0x000000b60200720c */ /* 0x000fc60003fc4070 */
[----:B------:R-:W-:Y:S02]  /*3400*/  IMAD.MOV R9, RZ, RZ, -R8 ;  /* 0x000000ffff097224 */ /* 0x000fe400078e0a08 */
[----:B------:R-:W-:Y:S01]  /*3410*/  @!P5 IMAD.IADD R174, R174, 0x1, -R2 ;  /* 0x00000001aeaed824 */ /* 0x000fe200078e0a02 */
[----:B------:R-:W-:Y:S01]  /*3420*/  ISETP.GE.AND P5, PT, R10, RZ, PT ;  /* 0x000000ff0a00720c */ /* 0x000fe20003fa6270 */
[----:B------:R-:W-:Y:S01]  /*3430*/  IMAD R184, R2, R9, R184 ;  /* 0x0000000902b87224 */ /* 0x000fe200078e02b8 */
[----:B------:R-:W-:Y:S01]  /*3440*/  LOP3.LUT R10, R4, 0x7e, RZ, 0xfc, !PT ;  /* 0x0000007e040a7812 */ /* 0x000fe200078efcff */
[----:B------:R-:W-:Y:S01]  /*3450*/  @!P4 IMAD.MOV R174, RZ, RZ, -R174 ;  /* 0x000000ffffaec224 */ /* 0x000fe200078e0aae */
[----:B------:R-:W-:Y:S01]  /*3460*/  @!P2 IADD3 R178, R178, -R2, RZ ;  /* 0x80000002b2b2a210 */ /* 0x000fe20007ffe0ff */
[----:B------:R-:W-:Y:S01]  /*3470*/  IMAD.HI.U32 R8, R3, R186, RZ ;  /* 0x000000ba03087227 */ /* 0x000fe200078e00ff */
[----:B------:R-:W-:Y:S02]  /*3480*/  ISETP.GT.U32.AND P2, PT, R2, R180, PT ;  /* 0x000000b40200720c */ /* 0x000fe40003f44070 */
[----:B------:R-:W-:Y:S01]  /*3490*/  IABS R190, R10 ;  /* 0x0000000a00be7213 */ /* 0x000fe20000000000 */
[----:B------:R-:W-:Y:S01]  /*34a0*/  @!P6 IMAD.IADD R182, R182, 0x1, -R2 ;  /* 0x00000001b6b6e824 */ /* 0x000fe200078e0a02 */
[----:B------:R-:W-:Y:S01]  /*34b0*/  ISETP.GT.U32.AND P6, PT, R2, R184, PT ;  /* 0x000000b80200720c */ /* 0x000fe20003fc4070 */
[----:B------:R-:W-:Y:S01]  /*34c0*/  IMAD.MOV R9, RZ, RZ, -R8 ;  /* 0x000000ffff097224 */ /* 0x000fe200078e0a08 */
[----:B------:R-:W-:Y:S01]  /*34d0*/  ISETP.GE.AND P4, PT, R11, RZ, PT ;  /* 0x000000ff0b00720c */ /* 0x000fe20003f86270 */
[----:B------:R-:W-:Y:S01]  /*34e0*/  IMAD.HI.U32 R5, R3, R190, RZ ;  /* 0x000000be03057227 */ /* 0x000fe200078e00ff */
[----:B------:R-:W-:-:S03]  /*34f0*/  LOP3.LUT R11, R4, 0x80, RZ, 0xfc, !PT ;  /* 0x00000080040b7812 */ /* 0x000fc600078efcff */
[----:B------:R-:W-:Y:S01]  /*3500*/  IMAD.MOV R5, RZ, RZ, -R5 ;  /* 0x000000ffff057224 */ /* 0x000fe200078e0a05 */
[----:B------:R-:W-:Y:S01]  /*3510*/  IABS R192, R11 ;  /* 0x0000000b00c07213 */ /* 0x000fe20000000000 */
[----:B------:R-:W-:Y:S02]  /*3520*/  @!P2 IMAD.IADD R180, R180, 0x1, -R2 ;  /* 0x00000001b4b4a824 */ /* 0x000fe400078e0a02 */
[----:B------:R-:W-:Y:S02]  /*3530*/  IMAD R190, R2, R5, R190 ;  /* 0x0000000502be7224 */ /* 0x000fe400078e02be */
[----:B------:R-:W-:Y:S01]  /*3540*/  @!P6 IMAD.IADD R184, R184, 0x1, -R2 ;  /* 0x00000001b8b8e824 */ /* 0x000fe200078e0a02 */
[C---:B------:R-:W-:Y:S01]  /*3550*/  ISETP.GT.U32.AND P6, PT, R2.reuse, R180, PT ;  /* 0x000000b40200720c */ /* 0x040fe20003fc4070 */
[----:B------:R-:W-:Y:S01]  /*3560*/  IMAD.HI.U32 R5, R3, R192, RZ ;  /* 0x000000c003057227 */ /* 0x000fe200078e00ff */
[----:B------:R-:W-:-:S03]  /*3570*/  ISETP.GT.U32.AND P2, PT, R2, R190, PT ;  /* 0x000000be0200720c */ /* 0x000fc60003f44070 */
[----:B------:R-:W-:Y:S02]  /*3580*/  IMAD.MOV R5, RZ, RZ, -R5 ;  /* 0x000000ffff057224 */ /* 0x000fe400078e0a05 */
[C---:B------:R-:W-:Y:S02]  /*3590*/  IMAD R186, R2.reuse, R9, R186 ;  /* 0x0000000902ba7224 */ /* 0x040fe400078e02ba */
[----:B------:R-:W-:Y:S02]  /*35a0*/  IMAD R192, R2, R5, R192 ;  /* 0x0000000502c07224 */ /* 0x000fe400078e02c0 */
[----:B------:R-:W-:-:S04]  /*35b0*/  IMAD.HI.U32 R5, R3, R188, RZ ;  /* 0x000000bc03057227 */ /* 0x000fc800078e00ff */
[--C-:B------:R-:W-:Y:S01]  /*35c0*/  @!P6 IMAD.IADD R180, R180, 0x1, -R2.reuse ;  /* 0x00000001b4b4e824 */ /* 0x100fe200078e0a02 */
[----:B------:R-:W-:Y:S01]  /*35d0*/  ISETP.GT.U32.AND P6, PT, R2, R192, PT ;  /* 0x000000c00200720c */ /* 0x000fe20003fc4070 */
[----:B------:R-:W-:Y:S01]  /*35e0*/  @!P2 IMAD.IADD R190, R190, 0x1, -R2 ;  /* 0x00000001bebea824 */ /* 0x000fe200078e0a02 */
[C---:B------:R-:W-:Y:S01]  /*35f0*/  ISETP.GT.U32.AND P2, PT, R2.reuse, R184, PT ;  /* 0x000000b80200720c */ /* 0x040fe20003f44070 */
[----:B------:R-:W-:Y:S02]  /*3600*/  IMAD.MOV R5, RZ, RZ, -R5 ;  /* 0x000000ffff057224 */ /* 0x000fe400078e0a05 */
[----:B------:R-:W-:Y:S01]  /*3610*/  @!P0 IMAD.MOV R178, RZ, RZ, -R178 ;  /* 0x000000ffffb28224 */ /* 0x000fe200078e0ab2 */
[C---:B------:R-:W-:Y:S01]  /*3620*/  ISETP.GT.U32.AND P0, PT, R2.reuse, R190, PT ;  /* 0x000000be0200720c */ /* 0x040fe20003f04070 */
[C---:B------:R-:W-:Y:S02]  /*3630*/  IMAD R188, R2.reuse, R5, R188 ;  /* 0x0000000502bc7224 */ /* 0x040fe400078e02bc */
[----:B------:R-:W-:Y:S01]  /*3640*/  @!P1 IMAD.MOV R180, RZ, RZ, -R180 ;  /* 0x000000ffffb49224 */ /* 0x000fe200078e0ab4 */
[----:B------:R-:W-:Y:S01]  /*3650*/  ISETP.GT.U32.AND P1, PT, R2, R186, PT ;  /* 0x000000ba0200720c */ /* 0x000fe20003f24070 */
[----:B------:R-:W-:Y:S01]  /*3660*/  @!P3 IMAD.MOV R176, RZ, RZ, -R176 ;  /* 0x000000ffffb0b224 */ /* 0x000fe200078e0ab0 */
[----:B------:R-:W-:Y:S01]  /*3670*/  ISETP.GE.AND P3, PT, R10, RZ, PT ;  /* 0x000000ff0a00720c */ /* 0x000fe20003f66270 */
[--C-:B------:R-:W-:Y:S01]  /*3680*/  @!P6 IMAD.IADD R192, R192, 0x1, -R2.reuse ;  /* 0x00000001c0c0e824 */ /* 0x100fe200078e0a02 */
[----:B------:R-:W-:Y:S01]  /*3690*/  ISETP.GT.U32.AND P6, PT, R2, R188, PT ;  /* 0x000000bc0200720c */ /* 0x000fe20003fc4070 */
[----:B------:R-:W-:Y:S01]  /*36a0*/  @!P2 IMAD.IADD R184, R184, 0x1, -R2 ;  /* 0x00000001b8b8a824 */ /* 0x000fe200078e0a02 */
[----:B------:R-:W-:Y:S01]  /*36b0*/  LOP3.LUT R10, R4, 0x88, RZ, 0xfc, !PT ;  /* 0x00000088040a7812 */ /* 0x000fe200078efcff */
[----:B------:R-:W-:Y:S01]  /*36c0*/  IMAD.HI.U32 R8, R3, R194, RZ ;  /* 0x000000c203087227 */ /* 0x000fe200078e00ff */
[----:B------:R-:W-:-:S02]  /*36d0*/  ISETP.GE.AND P2, PT, R12, RZ, PT ;  /* 0x000000ff0c00720c */ /* 0x000fc40003f46270 */
[----:B------:R-:W-:Y:S01]  /*36e0*/  IABS R198, R10 ;  /* 0x0000000a00c67213 */ /* 0x000fe20000000000 */
[----:B------:R-:W-:Y:S01]  /*36f0*/  @!P4 IMAD.MOV R184, RZ, RZ, -R184 ;  /* 0x000000ffffb8c224 */ /* 0x000fe200078e0ab8 */
[----:B------:R-:W-:Y:S01]  /*3700*/  ISETP.GT.U32.AND P4, PT, R2, R192, PT ;  /* 0x000000c00200720c */ /* 0x000fe20003f84070 */
[----:B------:R-:W-:Y:S01]  /*3710*/  IMAD.MOV R9, RZ, RZ, -R8 ;  /* 0x000000ffff097224 */ /* 0x000fe200078e0a08 */
[----:B------:R-:W-:Y:S01]  /*3720*/  @!P0 IADD3 R190, R190, -R2, RZ ;  /* 0x80000002bebe8210 */ /* 0x000fe20007ffe0ff */
[--C-:B------:R-:W-:Y:S01]  /*3730*/  @!P1 IMAD.IADD R186, R186, 0x1, -R2.reuse ;  /* 0x00000001baba9824 */ /* 0x100fe200078e0a02 */
[----:B------:R-:W-:Y:S01]  /*3740*/  ISETP.GE.AND P0, PT, R14, RZ, PT ;  /* 0x000000ff0e00720c */ /* 0x000fe20003f06270 */
[----:B------:R-:W-:Y:S01]  /*3750*/  @!P6 IMAD.IADD R188, R188, 0x1, -R2 ;  /* 0x00000001bcbce824 */ /* 0x000fe200078e0a02 */
[----:B------:R-:W-:Y:S01]  /*3760*/  LOP3.LUT R14, R4, 0x8c, RZ, 0xfc, !PT ;  /* 0x0000008c040e7812 */ /* 0x000fe200078efcff */
[C---:B------:R-:W-:Y:S01]  /*3770*/  IMAD R194, R2.reuse, R9, R194 ;  /* 0x0000000902c27224 */ /* 0x040fe200078e02c2 */
[C---:B------:R-:W-:Y:S01]  /*3780*/  ISETP.GT.U32.AND P1, PT, R2.reuse, R186, PT ;  /* 0x000000ba0200720c */ /* 0x040fe20003f24070 */
[----:B------:R-:W-:Y:S01]  /*3790*/  IMAD.HI.U32 R5, R3, R198, RZ ;  /* 0x000000c603057227 */ /* 0x000fe200078e00ff */
[----:B------:R-:W-:-:S02]  /*37a0*/  ISETP.GT.U32.AND P6, PT, R2, R188, PT ;  /* 0x000000bc0200720c */ /* 0x000fc40003fc4070 */
[----:B------:R-:W-:Y:S01]  /*37b0*/  IABS R200, R14 ;  /* 0x0000000e00c87213 */ /* 0x000fe20000000000 */
[----:B------:R-:W-:Y:S01]  /*37c0*/  @!P4 IMAD.IADD R192, R192, 0x1, -R2 ;  /* 0x00000001c0c0c824 */ /* 0x000fe200078e0a02 */
[----:B------:R-:W-:Y:S01]  /*37d0*/  ISETP.GT.U32.AND P4, PT, R2, R194, PT ;  /* 0x000000c20200720c */ /* 0x000fe20003f84070 */
[----:B------:R-:W-:Y:S01]  /*37e0*/  IMAD.MOV R5, RZ, RZ, -R5 ;  /* 0x000000ffff057224 */ /* 0x000fe200078e0a05 */
[----:B------:R-:W-:Y:S01]  /*37f0*/  LOP3.LUT R12, R4, 0x8a, RZ, 0xfc, !PT ;  /* 0x0000008a040c7812 */ /* 0x000fe200078efcff */
[----:B------:R-:W-:-:S03]  /*3800*/  IMAD.HI.U32 R8, R3, R200, RZ ;  /* 0x000000c803087227 */ /* 0x000fc600078e00ff */
[----:B------:R-:W-:Y:S01]  /*3810*/  IABS R196, R12 ;  /* 0x0000000c00c47213 */ /* 0x000fe20000000000 */
[----:B------:R-:W-:Y:S02]  /*3820*/  IMAD R198, R2, R5, R198 ;  /* 0x0000000502c67224 */ /* 0x000fe400078e02c6 */
[----:B------:R-:W-:Y:S01]  /*3830*/  @!P5 IMAD.MOV R182, RZ, RZ, -R182 ;  /* 0x000000ffffb6d224 */ /* 0x000fe200078e0ab6 */
[----:B------:R-:W-:Y:S01]  /*3840*/  ISETP.GE.AND P5, PT, R11, RZ, PT ;  /* 0x000000ff0b00720c */ /* 0x000fe20003fa6270 */
[----:B------:R-:W-:Y:S01]  /*3850*/  @!P6 IMAD.IADD R188, R188, 0x1, -R2 ;  /* 0x00000001bcbce824 */ /* 0x000fe200078e0a02 */
[----:B------:R-:W-:Y:S01]  /*3860*/  ISETP.GT.U32.AND P6, PT, R2, R198, PT ;  /* 0x000000c60200720c */ /* 0x000fe20003fc4070 */
[----:B------:R-:W-:Y:S01]  /*3870*/  IMAD.MOV R11, RZ, RZ, -R8 ;  /* 0x000000ffff0b7224 */ /* 0x000fe200078e0a08 */
[----:B------:R-:W-:Y:S01]  /*3880*/  LOP3.LUT R8, R4, 0x90, RZ, 0xfc, !PT ;  /* 0x0000009004087812 */ /* 0x000fe200078efcff */
[--C-:B------:R-:W-:Y:S01]  /*3890*/  @!P1 IMAD.IADD R186, R186, 0x1, -R2.reuse ;  /* 0x00000001baba9824 */ /* 0x100fe200078e0a02 */
[----:B------:R-:W-:Y:S01]  /*38a0*/  ISETP.GE.AND P1, PT, R15, RZ, PT ;  /* 0x000000ff0f00720c */ /* 0x000fe20003f26270 */
[----:B------:R-:W-:Y:S01]  /*38b0*/  @!P4 IMAD.IADD R194, R194, 0x1, -R2 ;  /* 0x00000001c2c2c824 */ /* 0x000fe200078e0a02 */
[----:B------:R-:W-:Y:S01]  /*38c0*/  ISETP.GE.AND P4, PT, R10, RZ, PT ;  /* 0x000000ff0a00720c */ /* 0x000fe20003f86270 */
[----:B------:R-:W-:Y:S01]  /*38d0*/  IMAD R200, R2, R11, R200 ;  /* 0x0000000b02c87224 */ /* 0x000fe200078e02c8 */
[----:B------:R-:W-:Y:S01]  /*38e0*/  @!P2 IADD3 R186, -R186, RZ, RZ ;  /* 0x000000ffbabaa210 */ /* 0x000fe20007ffe1ff */
[----:B------:R-:W-:Y:S01]  /*38f0*/  IMAD.HI.U32 R5, R3, R196, RZ ;  /* 0x000000c403057227 */ /* 0x000fe200078e00ff */
[----:B------:R-:W-:-:S02]  /*3900*/  IABS R204, R8 ;  /* 0x0000000800cc7213 */ /* 0x000fc40000000000 */
[C---:B------:R-:W-:Y:S01]  /*3910*/  ISETP.GT.U32.AND P2, PT, R2.reuse, R200, PT ;  /* 0x000000c80200720c */ /* 0x040fe20003f44070 */
[----:B------:R-:W-:Y:S01]  /*3920*/  @!P3 IMAD.MOV R190, RZ, RZ, -R190 ;  /* 0x000000ffffbeb224 */ /* 0x000fe200078e0abe */
[----:B------:R-:W-:Y:S01]  /*3930*/  ISETP.GT.U32.AND P3, PT, R2, R194, PT ;  /* 0x000000c20200720c */ /* 0x000fe20003f64070 */
[----:B------:R-:W-:Y:S01]  /*3940*/  IMAD.MOV R5, RZ, RZ, -R5 ;  /* 0x000000ffff057224 */ /* 0x000fe200078e0a05 */
[----:B------:R-:W-:Y:S01]  /*3950*/  LOP3.LUT R10, R4, 0x92, RZ, 0xfc, !PT ;  /* 0x00000092040a7812 */ /* 0x000fe200078efcff */
[----:B------:R-:W-:Y:S01]  /*3960*/  @!P6 IMAD.IADD R198, R198, 0x1, -R2 ;  /* 0x00000001c6c6e824 */ /* 0x000fe200078e0a02 */
[----:B------:R-:W-:Y:S01]  /*3970*/  LOP3.LUT R11, R4, 0x96, RZ, 0xfc, !PT ;  /* 0x00000096040b7812 */ /* 0x000fe200078efcff */
[C---:B------:R-:W-:Y:S01]  /*3980*/  IMAD R196, R2.reuse, R5, R196 ;  /* 0x0000000502c47224 */ /* 0x040fe200078e02c4 */
[----:B------:R-:W-:Y:S01]  /*3990*/  IABS R206, R10 ;  /* 0x0000000a00ce7213 */ /* 0x000fe20000000000 */
[----:B------:R-:W-:Y:S01]  /*39a0*/  IMAD.HI.U32 R9, R3, R202, RZ ;  /* 0x000000ca03097227 */ /* 0x000fe200078e00ff */
[----:B------:R-:W-:-:S02]  /*39b0*/  ISETP.GT.U32.AND P6, PT, R2, R198, PT ;  /* 0x000000c60200720c */ /* 0x000fc40003fc4070 */
[----:B------:R-:W-:Y:S01]  /*39c0*/  IABS R210, R11 ;  /* 0x0000000b00d27213 */ /* 0x000fe20000000000 */
[----:B------:R-:W-:Y:S01]  /*39d0*/  @!P5 IMAD.MOV R192, RZ, RZ, -R192 ;  /* 0x000000ffffc0d224 */ /* 0x000fe200078e0ac0 */
[----:B------:R-:W-:Y:S01]  /*39e0*/  ISETP.GT.U32.AND P5, PT, R2, R196, PT ;  /* 0x000000c40200720c */ /* 0x000fe20003fa4070 */
[----:B------:R-:W-:Y:S01]  /*39f0*/  IMAD.MOV R9, RZ, RZ, -R9 ;  /* 0x000000ffff097224 */ /* 0x000fe200078e0a09 */
[----:B------:R-:W-:Y:S01]  /*3a00*/  LOP3.LUT R15, R4, 0xa8, RZ, 0xfc, !PT ;  /* 0x000000a8040f7812 */ /* 0x000fe200078efcff */
[--C-:B------:R-:W-:Y:S02]  /*3a10*/  @!P3 IMAD.IADD R194, R194, 0x1, -R2.reuse ;  /* 0x00000001c2c2b824 */ /* 0x100fe400078e0a02 */
[----:B------:R-:W-:Y:S01]  /*3a20*/  @!P2 IMAD.IADD R200, R200, 0x1, -R2 ;  /* 0x00000001c8c8a824 */ /* 0x000fe200078e0a02 */
[----:B------:R-:W-:Y:S01]  /*3a30*/  IABS R228, R15 ;  /* 0x0000000f00e47213 */ /* 0x000fe20000000000 */
[----:B------:R-:W-:-:S04]  /*3a40*/  IMAD.HI.U32 R5, R3, R204, RZ ;  /* 0x000000cc03057227 */ /* 0x000fc800078e00ff */
[C---:B------:R-:W-:Y:S02]  /*3a50*/  IMAD R202, R2.reuse, R9, R202 ;  /* 0x0000000902ca7224 */ /* 0x040fe400078e02ca */
[----:B------:R-:W-:Y:S01]  /*3a60*/  @!P1 IMAD.MOV R194, RZ, RZ, -R194 ;  /* 0x000000ffffc29224 */ /* 0x000fe200078e0ac2 */
[C---:B------:R-:W-:Y:S01]  /*3a70*/  ISETP.GT.U32.AND P1, PT, R2.reuse, R200, PT ;  /* 0x000000c80200720c */ /* 0x040fe20003f24070 */
[----:B------:R-:W-:Y:S01]  /*3a80*/  IMAD.MOV R9, RZ, RZ, -R5 ;  /* 0x000000ffff097224 */ /* 0x000fe200078e0a05 */
[----:B------:R-:W-:Y:S01]  /*3a90*/  ISETP.GT.U32.AND P3, PT, R2, R202, PT ;  /* 0x000000ca0200720c */ /* 0x000fe20003f64070 */
[----:B------:R-:W-:-:S04]  /*3aa0*/  IMAD.HI.U32 R5, R3, R206, RZ ;  /* 0x000000ce03057227 */ /* 0x000fc800078e00ff */
[----:B------:R-:W-:Y:S01]  /*3ab0*/  @!P6 IMAD.IADD R198, R198, 0x1, -R2 ;  /* 0x00000001c6c6e824 */ /* 0x000fe200078e0a02 */
[----:B------:R-:W-:Y:S01]  /*3ac0*/  ISETP.GE.AND P6, PT, R14, RZ, PT ;  /* 0x000000ff0e00720c */ /* 0x000fe20003fc6270 */
[----:B------:R-:W-:Y:S01]  /*3ad0*/  IMAD R204, R2, R9, R204 ;  /* 0x0000000902cc7224 */ /* 0x000fe200078e02cc */
[C---:B------:R-:W-:Y:S01]  /*3ae0*/  LOP3.LUT R9, R4.reuse, 0x94, RZ, 0xfc, !PT ;  /* 0x0000009404097812 */ /* 0x040fe200078efcff */
[----:B------:R-:W-:Y:S01]  /*3af0*/  IMAD.MOV R5, RZ, RZ, -R5 ;  /* 0x000000ffff057224 */ /* 0x000fe200078e0a05 */
[----:B------:R-:W-:Y:S01]  /*3b00*/  LOP3.LUT R14, R4, 0xa6, RZ, 0xfc, !PT ;  /* 0x000000a6040e7812 */ /* 0x000fe200078efcff */
[----:B------:R-:W-:Y:S01]  /*3b10*/  @!P5 IMAD.IADD R196, R196, 0x1, -R2 ;  /* 0x00000001c4c4d824 */ /* 0x000fe200078e0a02 */
[----:B------:R-:W-:Y:S01]  /*3b20*/  IABS R208, R9 ;  /* 0x0000000900d07213 */ /* 0x000fe20000000000 */
[----:B------:R-:W-:Y:S01]  /*3b30*/  IMAD R206, R2, R5, R206 ;  /* 0x0000000502ce7224 */ /* 0x000fe200078e02ce */
[----:B------:R-:W-:Y:S01]  /*3b40*/  ISETP.GE.AND P5, PT, R16, RZ, PT ;  /* 0x000000ff1000720c */ /* 0x000fe20003fa6270 */
[----:B------:R-:W-:Y:S01]  /*3b50*/  @!P4 IMAD.MOV R198, RZ, RZ, -R198 ;  /* 0x000000ffffc6c224 */ /* 0x000fe200078e0ac6 */
[----:B------:R-:W-:Y:S01]  /*3b60*/  ISETP.GT.U32.AND P4, PT, R2, R204, PT ;  /* 0x000000cc0200720c */ /* 0x000fe20003f84070 */
[--C-:B------:R-:W-:Y:S01]  /*3b70*/  @!P1 IMAD.IADD R200, R200, 0x1, -R2.reuse ;  /* 0x00000001c8c89824 */ /* 0x100fe200078e0a02 */
[----:B------:R-:W-:Y:S01]  /*3b80*/  ISETP.GT.U32.AND P2, PT, R2, R196, PT ;  /* 0x000000c40200720c */ /* 0x000fe20003f44070 */
[----:B------:R-:W-:Y:S01]  /*3b90*/  @!P3 IMAD.IADD R202, R202, 0x1, -R2 ;  /* 0x00000001cacab824 */ /* 0x000fe200078e0a02 */
[----:B------:R-:W-:Y:S01]  /*3ba0*/  ISETP.GT.U32.AND P1, PT, R2, R206, PT ;  /* 0x000000ce0200720c */ /* 0x000fe20003f24070 */
[----:B------:R-:W-:Y:S01]  /*3bb0*/  @!P0 IMAD.MOV R188, RZ, RZ, -R188 ;  /* 0x000000ffffbc8224 */ /* 0x000fe200078e0abc */
[----:B------:R-:W-:Y:S01]  /*3bc0*/  ISETP.GE.AND P0, PT, R12, RZ, PT ;  /* 0x000000ff0c00720c */ /* 0x000fe20003f06270 */
[----:B------:R-:W-:Y:S01]  /*3bd0*/  IMAD.HI.U32 R5, R3, R208, RZ ;  /* 0x000000d003057227 */ /* 0x000fe200078e00ff */
[----:B------:R-:W-:-:S02]  /*3be0*/  ISETP.GT.U32.AND P3, PT, R2, R202, PT ;  /* 0x000000ca0200720c */ /* 0x000fc40003f64070 */
[----:B------:R-:W-:Y:S01]  /*3bf0*/  LOP3.LUT R12, R4, 0x9e, RZ, 0xfc, !PT ;  /* 0x0000009e040c7812 */ /* 0x000fe200078efcff */
[----:B------:R-:W-:Y:S01]  /*3c00*/  IMAD.MOV R5, RZ, RZ, -R5 ;  /* 0x000000ffff057224 */ /* 0x000fe200078e0a05 */
[----:B------:R-:W-:Y:S01]  /*3c10*/  IABS R226, R14 ;  /* 0x0000000e00e27213 */ /* 0x000fe20000000000 */
[--C-:B------:R-:W-:Y:S01]  /*3c20*/  @!P4 IMAD.IADD R204, R204, 0x1, -R2.reuse ;  /* 0x00000001ccccc824 */ /* 0x100fe200078e0a02 */
[----:B------:R-:W-:Y:S01]  /*3c30*/  ISETP.GE.AND P4, PT, R9, RZ, PT ;  /* 0x000000ff0900720c */ /* 0x000fe20003f86270 */
[--C-:B------:R-:W-:Y:S01]  /*3c40*/  @!P2 IMAD.IADD R196, R196, 0x1, -R2.reuse ;  /* 0x00000001c4c4a824 */ /* 0x100fe200078e0a02 */
[----:B------:R-:W-:Y:S01]  /*3c50*/  ISETP.GE.AND P2, PT, R8, RZ, PT ;  /* 0x000000ff0800720c */ /* 0x000fe20003f46270 */
[C---:B------:R-:W-:Y:S01]  /*3c60*/  IMAD.HI.U32 R8, R3.reuse, R210, RZ ;  /* 0x000000d203087227 */ /* 0x040fe200078e00ff */
[----:B------:R-:W-:Y:S02]  /*3c70*/  IABS R216, R12 ;  /* 0x0000000c00d87213 */ /* 0x000fe40000000000 */
[----:B------:R-:W-:Y:S01]  /*3c80*/  LOP3.LUT R16, R4, 0xac, RZ, 0xfc, !PT ;  /* 0x000000ac04107812 */ /* 0x000fe200078efcff */
[--C-:B------:R-:W-:Y:S01]  /*3c90*/  @!P1 IMAD.IADD R206, R206, 0x1, -R2.reuse ;  /* 0x00000001cece9824 */ /* 0x100fe200078e0a02 */
[----:B------:R-:W-:Y:S01]  /*3ca0*/  ISETP.GT.U32.AND P1, PT, R2, R204, PT ;  /* 0x000000cc0200720c */ /* 0x000fe20003f24070 */
[----:B------:R-:W-:Y:S01]  /*3cb0*/  @!P3 IMAD.IADD R202, R202, 0x1, -R2 ;  /* 0x00000001cacab824 */ /* 0x000fe200078e0a02 */
[----:B------:R-:W-:Y:S01]  /*3cc0*/  IADD3 R9, -R8, RZ, RZ ;  /* 0x000000ff08097210 */ /* 0x000fe20007ffe1ff */
[----:B------:R-:W-:Y:S01]  /*3cd0*/  IMAD R208, R2, R5, R208 ;  /* 0x0000000502d07224 */ /* 0x000fe200078e02d0 */
[----:B------:R-:W-:Y:S01]  /*3ce0*/  ISETP.GE.AND P3, PT, R10, RZ, PT ;  /* 0x000000ff0a00720c */ /* 0x000fe20003f66270 */
[----:B------:R-:W-:Y:S01]  /*3cf0*/  @!P6 IMAD.MOV R200, RZ, RZ, -R200 ;  /* 0x000000ffffc8e224 */ /* 0x000fe200078e0ac8 */
[----:B------:R-:W-:Y:S01]  /*3d00*/  LOP3.LUT R10, R4, 0x98, RZ, 0xfc, !PT ;  /* 0x00000098040a7812 */ /* 0x000fe200078efcff */
[C---:B------:R-:W-:Y:S01]  /*3d10*/  IMAD R210, R2.reuse, R9, R210 ;  /* 0x0000000902d27224 */ /* 0x040fe200078e02d2 */
[C---:B------:R-:W-:Y:S01]  /*3d20*/  ISETP.GT.U32.AND P6, PT, R2.reuse, R208, PT ;  /* 0x000000d00200720c */ /* 0x040fe20003fc4070 */
[----:B------:R-:W-:Y:S01]  /*3d30*/  @!P0 IMAD.MOV R196, RZ, RZ, -R196 ;  /* 0x000000ffffc48224 */ /* 0x000fe200078e0ac4 */
[----:B------:R-:W-:Y:S01]  /*3d40*/  IABS R212, R10 ;  /* 0x0000000a00d47213 */ /* 0x000fe20000000000 */
[----:B------:R-:W-:Y:S01]  /*3d50*/  @!P5 IMAD.MOV R202, RZ, RZ, -R202 ;  /* 0x000000ffffcad224 */ /* 0x000fe200078e0aca */
[----:B------:R-:W-:Y:S01]  /*3d60*/  ISETP.GT.U32.AND P0, PT, R2, R206, PT ;  /* 0x000000ce0200720c */ /* 0x000fe20003f04070 */
[----:B------:R-:W-:Y:S01]  /*3d70*/  @!P1 IMAD.IADD R204, R204, 0x1, -R2 ;  /* 0x00000001cccc9824 */ /* 0x000fe200078e0a02 */
[----:B------:R-:W-:Y:S01]  /*3d80*/  ISETP.GT.U32.AND P1, PT, R2, R210, PT ;  /* 0x000000d20200720c */ /* 0x000fe20003f24070 */
[----:B------:R-:W-:Y:S01]  /*3d90*/  IMAD.HI.U32 R5, R3, R212, RZ ;  /* 0x000000d403057227 */ /* 0x000fe200078e00ff */
[----:B------:R-:W-:-:S02]  /*3da0*/  ISETP.GE.AND P5, PT, R11, RZ, PT ;  /* 0x000000ff0b00720c */ /* 0x000fc40003fa6270 */
[----:B------:R-:W-:Y:S01]  /*3db0*/  IABS R232, R16 ;  /* 0x0000001000e87213 */ /* 0x000fe20000000000 */
[----:B------:R-:W-:Y:S02]  /*3dc0*/  IMAD.MOV R5, RZ, RZ, -R5 ;  /* 0x000000ffff057224 */ /* 0x000fe400078e0a05 */
[----:B------:R-:W-:Y:S02]  /*3dd0*/  @!P6 IMAD.IADD R208, R208, 0x1, -R2 ;  /* 0x00000001d0d0e824 */ /* 0x000fe400078e0a02 */
[----:B------:R-:W-:Y:S01]  /*3de0*/  IMAD R212, R2, R5, R212 ;  /* 0x0000000502d47224 */ /* 0x000fe200078e02d4 */
[----:B------:R-:W-:Y:S01]  /*3df0*/  LOP3.LUT R5, R4, 0x9a, RZ, 0xfc, !PT ;  /* 0x0000009a04057812 */ /* 0x000fe200078efcff */
[--C-:B------:R-:W-:Y:S01]  /*3e00*/  @!P0 IMAD.IADD R206, R206, 0x1, -R2.reuse ;  /* 0x00000001cece8824 */ /* 0x100fe200078e0a02 */
[----:B------:R-:W-:Y:S01]  /*3e10*/  ISETP.GE.AND P0, PT, R10, RZ, PT ;  /* 0x000000ff0a00720c */ /* 0x000fe20003f06270 */
[----:B------:R-:W-:Y:S01]  /*3e20*/  @!P1 IMAD.IADD R210, R210, 0x1, -R2 ;  /* 0x00000001d2d29824 */ /* 0x000fe200078e0a02 */
[----:B------:R-:W-:Y:S01]  /*3e30*/  IABS R214, R5 ;  /* 0x0000000500d67213 */ /* 0x000fe20000000000 */
[----:B------:R-:W-:Y:S01]  /*3e40*/  @!P3 IMAD.MOV R206, RZ, RZ, -R206 ;  /* 0x000000ffffceb224 */ /* 0x000fe200078e0ace */
[----:B------:R-:W-:Y:S01]  /*3e50*/  ISETP.GE.AND P6, PT, R5, RZ, PT ;  /* 0x000000ff0500720c */ /* 0x000fe20003fc6270 */
[----:B------:R-:W-:Y:S01]  /*3e60*/  @!P2 IMAD.MOV R204, RZ, RZ, -R204 ;  /* 0x000000ffffcca224 */ /* 0x000fe200078e0acc */
[C---:B------:R-:W-:Y:S01]  /*3e70*/  ISETP.GT.U32.AND P1, PT, R2.reuse, R210, PT ;  /* 0x000000d20200720c */ /* 0x040fe20003f24070 */
[----:B------:R-:W-:Y:S01]  /*3e80*/  IMAD.HI.U32 R5, R3, R214, RZ ;  /* 0x000000d603057227 */ /* 0x000fe200078e00ff */
[----:B------:R-:W-:-:S02]  /*3e90*/  ISETP.GT.U32.AND P3, PT, R2, R212, PT ;  /* 0x000000d40200720c */ /* 0x000fc40003f64070 */
[----:B------:R-:W-:Y:S01]  /*3ea0*/  ISETP.GT.U32.AND P2, PT, R2, R208, PT ;  /* 0x000000d00200720c */ /* 0x000fe20003f44070 */
[----:B------:R-:W-:Y:S01]  /*3eb0*/  IMAD.MOV R5, RZ, RZ, -R5 ;  /* 0x000000ffff057224 */ /* 0x000fe200078e0a05 */
[----:B------:R-:W-:Y:S01]  /*3ec0*/  LOP3.LUT R10, R4, 0x9c, RZ, 0xfc, !PT ;  /* 0x0000009c040a7812 */ /* 0x000fe200078efcff */
[----:B------:R-:W-:-:S03]  /*3ed0*/  IMAD.HI.U32 R9, R3, R216, RZ ;  /* 0x000000d803097227 */ /* 0x000fc600078e00ff */
[----:B------:R-:W-:Y:S01]  /*3ee0*/  IABS R222, R10 ;  /* 0x0000000a00de7213 */ /* 0x000fe20000000000 */
[----:B------:R-:W-:Y:S01]  /*3ef0*/  IMAD R214, R2, R5, R214 ;  /* 0x0000000502d67224 */ /* 0x000fe200078e02d6 */
[----:B------:R-:W-:Y:S01]  /*3f00*/  LOP3.LUT R5, R4, 0xa0, RZ, 0xfc, !PT ;  /* 0x000000a004057812 */ /* 0x000fe200078efcff */
[----:B------:R-:W-:Y:S01]  /*3f10*/  IMAD.MOV R9, RZ, RZ, -R9 ;  /* 0x000000ffff097224 */ /* 0x000fe200078e0a09 */
[----:B------:R-:W-:Y:S01]  /*3f20*/  @!P1 IADD3 R210, R210, -R2, RZ ;  /* 0x80000002d2d29210 */ /* 0x000fe20007ffe0ff */
[--C-:B------:R-:W-:Y:S01]  /*3f30*/  @!P3 IMAD.IADD R212, R212, 0x1, -R2.reuse ;  /* 0x00000001d4d4b824 */ /* 0x100fe200078e0a02 */
[----:B------:R-:W-:Y:S01]  /*3f40*/  IABS R224, R5 ;  /* 0x0000000500e07213 */ /* 0x000fe20000000000 */
[----:B------:R-:W-:Y:S01]  /*3f50*/  @!P2 IMAD.IADD R208, R208, 0x1, -R2 ;  /* 0x00000001d0d0a824 */ /* 0x000fe200078e0a02 */
[----:B------:R-:W-:Y:S01]  /*3f60*/  ISETP.GE.AND P1, PT, R12, RZ, PT ;  /* 0x000000ff0c00720c */ /* 0x000fe20003f26270 */
[----:B------:R-:W-:Y:S01]  /*3f70*/  @!P5 IMAD.MOV R210, RZ, RZ, -R210 ;  /* 0x000000ffffd2d224 */ /* 0x000fe200078e0ad2 */
[C---:B------:R-:W-:Y:S01]  /*3f80*/  ISETP.GT.U32.AND P5, PT, R2.reuse, R214, PT ;  /* 0x000000d60200720c */ /* 0x040fe20003fa4070 */
[----:B------:R-:W-:Y:S01]  /*3f90*/  @!P4 IMAD.MOV R208, RZ, RZ, -R208 ;  /* 0x000000ffffd0c224 */ /* 0x000fe200078e0ad0 */
[----:B------:R-:W-:Y:S01]  /*3fa0*/  ISETP.GT.U32.AND P3, PT, R2, R212, PT ;  /* 0x000000d40200720c */ /* 0x000fe20003f64070 */
[----:B------:R-:W-:Y:S01]  /*3fb0*/  IMAD.HI.U32 R8, R3, R222, RZ ;  /* 0x000000de03087227 */ /* 0x000fe200078e00ff */
[----:B------:R-:W-:-:S02]  /*3fc0*/  ISETP.GE.AND P4, PT, R5, RZ, PT ;  /* 0x000000ff0500720c */ /* 0x000fc40003f86270 */
[----:B------:R-:W-:Y:S01]  /*3fd0*/  LOP3.LUT R12, R4, 0xa4, RZ, 0xfc, !PT ;  /* 0x000000a4040c7812 */ /* 0x000fe200078efcff */
[----:B------:R-:W-:Y:S01]  /*3fe0*/  IMAD.HI.U32 R5, R3, R224, RZ ;  /* 0x000000e003057227 */ /* 0x000fe200078e00ff */
[----:B------:R-:W-:Y:S02]  /*3ff0*/  ISETP.GE.AND P2, PT, R10, RZ, PT ;  /* 0x000000ff0a00720c */ /* 0x000fe40003f46270 */
[----:B------:R-:W-:Y:S01]  /*4000*/  IABS R220, R12 ;  /* 0x0000000c00dc7213 */ /* 0x000fe20000000000 */
[----:B------:R-:W-:Y:S01]  /*4010*/  IMAD R216, R2, R9, R216 ;  /* 0x0000000902d87224 */ /* 0x000fe200078e02d8 */
[----:B------:R-:W-:Y:S01]  /*4020*/  LOP3.LUT R10, R4, 0xa2, RZ, 0xfc, !PT ;  /* 0x000000a2040a7812 */ /* 0x000fe200078efcff */
[--C-:B------:R-:W-:Y:S02]  /*4030*/  @!P5 IMAD.IADD R214, R214, 0x1, -R2.reuse ;  /* 0x00000001d6d6d824 */ /* 0x100fe400078e0a02 */
[----:B------:R-:W-:Y:S01]  /*4040*/  @!P3 IMAD.IADD R212, R212, 0x1, -R2 ;  /* 0x00000001d4d4b824 */ /* 0x000fe200078e0a02 */
[----:B------:R-:W-:Y:S01]  /*4050*/  IABS R218, R10 ;  /* 0x0000000a00da7213 */ /* 0x000fe20000000000 */
[----:B------:R-:W-:Y:S01]  /*4060*/  IMAD.MOV R5, RZ, RZ, -R5 ;  /* 0x000000ffff057224 */ /* 0x000fe200078e0a05 */
[----:B------:R-:W-:Y:S01]  /*4070*/  ISETP.GT.U32.AND P5, PT, R2, R214, PT ;  /* 0x000000d60200720c */ /* 0x000fe20003fa4070 */
[----:B------:R-:W-:-:S02]  /*4080*/  IMAD.MOV R11, RZ, RZ, -R8 ;  /* 0x000000ffff0b7224 */ /* 0x000fc400078e0a08 */
[----:B------:R-:W-:Y:S01]  /*4090*/  @!P0 IMAD.MOV R212, RZ, RZ, -R212 ;  /* 0x000000ffffd48224 */ /* 0x000fe200078e0ad4 */
[C---:B------:R-:W-:Y:S01]  /*40a0*/  ISETP.GT.U32.AND P0, PT, R2.reuse, R216, PT ;  /* 0x000000d80200720c */ /* 0x040fe20003f04070 */
[C---:B------:R-:W-:Y:S02]  /*40b0*/  IMAD R224, R2.reuse, R5, R224 ;  /* 0x0000000502e07224 */ /* 0x040fe400078e02e0 */
[----:B------:R-:W-:Y:S02]  /*40c0*/  IMAD R222, R2, R11, R222 ;  /* 0x0000000b02de7224 */ /* 0x000fe400078e02de */
[----:B------:R-:W-:-:S03]  /*40d0*/  IMAD.HI.U32 R9, R3, R220, RZ ;  /* 0x000000dc03097227 */ /* 0x000fc600078e00ff */
[----:B------:R-:W-:Y:S01]  /*40e0*/  ISETP.GT.U32.AND P3, PT, R2, R222, PT ;  /* 0x000000de0200720c */ /* 0x000fe20003f64070 */
[--C-:B------:R-:W-:Y:S01]  /*40f0*/  @!P5 IMAD.IADD R214, R214, 0x1, -R2.reuse ;  /* 0x00000001d6d6d824 */ /* 0x100fe200078e0a02 */
[----:B------:R-:W-:Y:S01]  /*4100*/  ISETP.GT.U32.AND P5, PT, R2, R224, PT ;  /* 0x000000e00200720c */ /* 0x000fe20003fa4070 */
[----:B------:R-:W-:Y:S02]  /*4110*/  IMAD.MOV R9, RZ, RZ, -R9 ;  /* 0x000000ffff097224 */ /* 0x000fe400078e0a09 */
[----:B------:R-:W-:Y:S02]  /*4120*/  @!P0 IMAD.IADD R216, R216, 0x1, -R2 ;  /* 0x00000001d8d88824 */ /* 0x000fe400078e0a02 */
[----:B------:R-:W-:Y:S02]  /*4130*/  IMAD R220, R2, R9, R220 ;  /* 0x0000000902dc7224 */ /* 0x000fe400078e02dc */
[----:B------:R-:W-:-:S03]  /*4140*/  IMAD.HI.U32 R5, R3, R226, RZ ;  /* 0x000000e203057227 */ /* 0x000fc600078e00ff */
[----:B------:R-:W-:Y:S01]  /*4150*/  ISETP.GT.U32.AND P0, PT, R2, R220, PT ;  /* 0x000000dc0200720c */ /* 0x000fe20003f04070 */
[----:B------:R-:W-:Y:S02]  /*4160*/  @!P3 IMAD.IADD R222, R222, 0x1, -R2 ;  /* 0x00000001dedeb824 */ /* 0x000fe400078e0a02 */
[----:B------:R-:W-:Y:S01]  /*4170*/  @!P5 IADD3 R224, R224, -R2, RZ ;  /* 0x80000002e0e0d210 */ /* 0x000fe20007ffe0ff */
[----:B------:R-:W-:Y:S01]  /*4180*/  IMAD.HI.U32 R8, R3, R218, RZ ;  /* 0x000000da03087227 */ /* 0x000fe200078e00ff */
[C---:B------:R-:W-:Y:S02]  /*4190*/  ISETP.GT.U32.AND P5, PT, R2.reuse, R216, PT ;  /* 0x000000d80200720c */ /* 0x040fe40003fa4070 */
[----:B------:R-:W-:Y:S01]  /*41a0*/  ISETP.GT.U32.AND P3, PT, R2, R222, PT ;  /* 0x000000de0200720c */ /* 0x000fe20003f64070 */
[----:B------:R-:W-:Y:S02]  /*41b0*/  IMAD.MOV R5, RZ, RZ, -R5 ;  /* 0x000000ffff057224 */ /* 0x000fe400078e0a05 */
[----:B------:R-:W-:-:S02]  /*41c0*/  IMAD.MOV R11, RZ, RZ, -R8 ;  /* 0x000000ffff0b7224 */ /* 0x000fc400078e0a08 */
[C---:B------:R-:W-:Y:S02]  /*41d0*/  IMAD R226, R2.reuse, R5, R226 ;  /* 0x0000000502e27224 */ /* 0x040fe400078e02e2 */
[----:B------:R-:W-:Y:S01]  /*41e0*/  IMAD R218, R2, R11, R218 ;  /* 0x0000000b02da7224 */ /* 0x000fe200078e02da */
[----:B------:R-:W-:Y:S01]  /*41f0*/  LOP3.LUT R11, R4, 0xaa, RZ, 0xfc, !PT ;  /* 0x000000aa040b7812 */ /* 0x000fe200078efcff */
[--C-:B------:R-:W-:Y:S02]  /*4200*/  @!P0 IMAD.IADD R220, R220, 0x1, -R2.reuse ;  /* 0x00000001dcdc8824 */ /* 0x100fe400078e0a02 */
[--C-:B------:R-:W-:Y:S01]  /*4210*/  @!P5 IMAD.IADD R216, R216, 0x1, -R2.reuse ;  /* 0x00000001d8d8d824 */ /* 0x100fe200078e0a02 */
[----:B------:R-:W-:Y:S01]  /*4220*/  ISETP.GT.U32.AND P5, PT, R2, R226, PT ;  /* 0x000000e20200720c */ /* 0x000fe20003fa4070 */
[----:B------:R-:W-:Y:S01]  /*4230*/  @!P3 IMAD.IADD R222, R222, 0x1, -R2 ;  /* 0x00000001dedeb824 */ /* 0x000fe200078e0a02 */
[----:B------:R-:W-:Y:S01]  /*4240*/  IABS R230, R11 ;  /* 0x0000000b00e67213 */ /* 0x000fe20000000000 */
[----:B------:R-:W-:Y:S01]  /*4250*/  IMAD.HI.U32 R8, R3, R228, RZ ;  /* 0x000000e403087227 */ /* 0x000fe200078e00ff */
[----:B------:R-:W-:-:S02]  /*4260*/  ISETP.GT.U32.AND P3, PT, R2, R218, PT ;  /* 0x000000da0200720c */ /* 0x000fc40003f64070 */
[----:B------:R-:W-:Y:S01]  /*4270*/  ISETP.GT.U32.AND P0, PT, R2, R220, PT ;  /* 0x000000dc0200720c */ /* 0x000fe20003f04070 */
[----:B------:R-:W-:-:S04]  /*4280*/  IMAD.HI.U32 R5, R3, R230, RZ ;  /* 0x000000e603057227 */ /* 0x000fc800078e00ff */
[----:B------:R-:W-:Y:S02]  /*4290*/  IMAD.MOV R5, RZ, RZ, -R5 ;  /* 0x000000ffff057224 */ /* 0x000fe400078e0a05 */
[----:B------:R-:W-:Y:S01]  /*42a0*/  @!P5 IMAD.IADD R226, R226, 0x1, -R2 ;  /* 0x00000001e2e2d824 */ /* 0x000fe200078e0a02 */
[----:B------:R-:W-:Y:S01]  /*42b0*/  ISETP.GE.AND P5, PT, R12, RZ, PT ;  /* 0x000000ff0c00720c */ /* 0x000fe20003fa6270 */
[----:B------:R-:W-:Y:S01]  /*42c0*/  IMAD.MOV R9, RZ, RZ, -R8 ;  /* 0x000000ffff097224 */ /* 0x000fe200078e0a08 */
[----:B------:R-:W-:Y:S01]  /*42d0*/  LOP3.LUT R12, R4, 0xba, RZ, 0xfc, !PT ;  /* 0x000000ba040c7812 */ /* 0x000fe200078efcff */
[----:B------:R-:W-:-:S03]  /*42e0*/  IMAD.HI.U32 R8, R3, R234, RZ ;  /* 0x000000ea03087227 */ /* 0x000fc600078e00ff */
[----:B------:R-:W-:Y:S01]  /*42f0*/  IABS R246, R12 ;  /* 0x0000000c00f67213 */ /* 0x000fe20000000000 */
[C---:B------:R-:W-:Y:S02]  /*4300*/  IMAD R230, R2.reuse, R5, R230 ;  /* 0x0000000502e67224 */ /* 0x040fe400078e02e6 */
[----:B------:R-:W-:Y:S02]  /*4310*/  IMAD R228, R2, R9, R228 ;  /* 0x0000000902e47224 */ /* 0x000fe400078e02e4 */
[----:B------:R-:W-:Y:S01]  /*4320*/  @!P3 IMAD.IADD R218, R218, 0x1, -R2 ;  /* 0x00000001dadab824 */ /* 0x000fe200078e0a02 */
[----:B------:R-:W-:Y:S01]  /*4330*/  ISETP.GT.U32.AND P3, PT, R2, R224, PT ;  /* 0x000000e00200720c */ /* 0x000fe20003f64070 */
[----:B------:R-:W-:Y:S01]  /*4340*/  IMAD.MOV R9, RZ, RZ, -R8 ;  /* 0x000000ffff097224 */ /* 0x000fe200078e0a08 */
[----:B------:R-:W-:Y:S01]  /*4350*/  LOP3.LUT R8, R4, 0xb4, RZ, 0xfc, !PT ;  /* 0x000000b404087812 */ /* 0x000fe200078efcff */
[----:B------:R-:W-:Y:S01]  /*4360*/  @!P0 IMAD.IADD R220, R220, 0x1, -R2 ;  /* 0x00000001dcdc8824 */ /* 0x000fe200078e0a02 */
[C---:B------:R-:W-:Y:S01]  /*4370*/  ISETP.GT.U32.AND P0, PT, R2.reuse, R230, PT ;  /* 0x000000e60200720c */ /* 0x040fe20003f04070 */
[----:B------:R-:W-:Y:S01]  /*4380*/  @!P6 IMAD.MOV R214, RZ, RZ, -R214 ;  /* 0x000000ffffd6e224 */ /* 0x000fe200078e0ad6 */
[C---:B------:R-:W-:Y:S01]  /*4390*/  ISETP.GT.U32.AND P6, PT, R2.reuse, R218, PT ;  /* 0x000000da0200720c */ /* 0x040fe20003fc4070 */
[----:B------:R-:W-:Y:S01]  /*43a0*/  IMAD R234, R2, R9, R234 ;  /* 0x0000000902ea7224 */ /* 0x000fe200078e02ea */
[----:B------:R-:W-:Y:S01]  /*43b0*/  IABS R240, R8 ;  /* 0x0000000800f07213 */ /* 0x000fe20000000000 */
[----:B------:R-:W-:Y:S01]  /*43c0*/  @!P5 IMAD.MOV R220, RZ, RZ, -R220 ;  /* 0x000000ffffdcd224 */ /* 0x000fe200078e0adc */
[----:B------:R-:W-:Y:S01]  /*43d0*/  LOP3.LUT R9, R4, 0xb6, RZ, 0xfc, !PT ;  /* 0x000000b604097812 */ /* 0x000fe200078efcff */
[----:B------:R-:W-:Y:S01]  /*43e0*/  IMAD.HI.U32 R5, R3, R232, RZ ;  /* 0x000000e803057227 */ /* 0x000fe200078e00ff */
[----:B------:R-:W-:-:S02]  /*43f0*/  ISETP.GT.U32.AND P5, PT, R2, R234, PT ;  /* 0x000000ea0200720c */ /* 0x000fc40003fa4070 */
[----:B------:R-:W-:Y:S01]  /*4400*/  IABS R242, R9 ;  /* 0x0000000900f27213 */ /* 0x000fe20000000000 */
[--C-:B------:R-:W-:Y:S01]  /*4410*/  @!P3 IMAD.IADD R224, R224, 0x1, -R2.reuse ;  /* 0x00000001e0e0b824 */ /* 0x100fe200078e0a02 */
[----:B------:R-:W-:Y:S01]  /*4420*/  ISETP.GT.U32.AND P3, PT, R2, R228, PT ;  /* 0x000000e40200720c */ /* 0x000fe20003f64070 */
[--C-:B------:R-:W-:Y:S01]  /*4430*/  @!P0 IMAD.IADD R230, R230, 0x1, -R2.reuse ;  /* 0x00000001e6e68824 */ /* 0x100fe200078e0a02 */
[----:B------:R-:W-:Y:S01]  /*4440*/  ISETP.GT.U32.AND P0, PT, R2, R226, PT ;  /* 0x000000e20200720c */ /* 0x000fe20003f04070 */
[----:B------:R-:W-:Y:S01]  /*4450*/  @!P6 IMAD.IADD R218, R218, 0x1, -R2 ;  /* 0x00000001dadae824 */ /* 0x000fe200078e0a02 */
[----:B------:R-:W-:Y:S01]  /*4460*/  ISETP.GE.AND P6, PT, R10, RZ, PT ;  /* 0x000000ff0a00720c */ /* 0x000fe20003fc6270 */
[----:B------:R-:W-:Y:S01]  /*4470*/  IMAD.MOV R5, RZ, RZ, -R5 ;  /* 0x000000ffff057224 */ /* 0x000fe200078e0a05 */
[----:B------:R-:W-:Y:S01]  /*4480*/  LOP3.LUT R10, R4, 0xb0, RZ, 0xfc, !PT ;  /* 0x000000b0040a7812 */ /* 0x000fe200078efcff */
[----:B------:R-:W-:Y:S01]  /*4490*/  @!P2 IMAD.MOV R222, RZ, RZ, -R222 ;  /* 0x000000ffffdea224 */ /* 0x000fe200078e0ade */
[----:B------:R-:W-:Y:S01]  /*44a0*/  @!P4 IADD3 R224, -R224, RZ, RZ ;  /* 0x000000ffe0e0c210 */ /* 0x000fe20007ffe1ff */
[----:B------:R-:W-:Y:S01]  /*44b0*/  @!P5 IMAD.IADD R234, R234, 0x1, -R2 ;  /* 0x00000001eaead824 */ /* 0x000fe200078e0a02 */
[----:B------:R-:W-:Y:S01]  /*44c0*/  IABS R236, R10 ;  /* 0x0000000a00ec7213 */ /* 0x000fe20000000000 */
[C---:B------:R-:W-:Y:S01]  /*44d0*/  IMAD R232, R2.reuse, R5, R232 ;  /* 0x0000000502e87224 */ /* 0x040fe200078e02e8 */
[----:B------:R-:W-:Y:S01]  /*44e0*/  ISETP.GT.U32.AND P4, PT, R2, R230, PT ;  /* 0x000000e60200720c */ /* 0x000fe20003f84070 */
[----:B------:R-:W-:Y:S01]  /*44f0*/  @!P3 IMAD.IADD R228, R228, 0x1, -R2 ;  /* 0x00000001e4e4b824 */ /* 0x000fe200078e0a02 */
[C---:B------:R-:W-:Y:S01]  /*4500*/  ISETP.GT.U32.AND P5, PT, R2.reuse, R234, PT ;  /* 0x000000ea0200720c */ /* 0x040fe20003fa4070 */
[----:B------:R-:W-:Y:S01]  /*4510*/  IMAD.HI.U32 R5, R3, R236, RZ ;  /* 0x000000ec03057227 */ /* 0x000fe200078e00ff */
[----:B------:R-:W-:-:S02]  /*4520*/  ISETP.GT.U32.AND P2, PT, R2, R232, PT ;  /* 0x000000e80200720c */ /* 0x000fc40003f44070 */
[----:B------:R-:W-:Y:S01]  /*4530*/  ISETP.GE.AND P3, PT, R14, RZ, PT ;  /* 0x000000ff0e00720c */ /* 0x000fe20003f66270 */
[----:B------:R-:W-:Y:S01]  /*4540*/  @!P0 IMAD.IADD R226, R226, 0x1, -R2 ;  /* 0x00000001e2e28824 */ /* 0x000fe200078e0a02 */
[----:B------:R-:W-:Y:S01]  /*4550*/  ISETP.GE.AND P0, PT, R11, RZ, PT ;  /* 0x000000ff0b00720c */ /* 0x000fe20003f06270 */
[----:B------:R-:W-:Y:S01]  /*4560*/  IMAD.MOV R5, RZ, RZ, -R5 ;  /* 0x000000ffff057224 */ /* 0x000fe200078e0a05 */
[----:B------:R-:W-:Y:S01]  /*4570*/  LOP3.LUT R14, R4, 0xc0, RZ, 0xfc, !PT ;  /* 0x000000c0040e7812 */ /* 0x000fe200078efcff */
[----:B------:R-:W-:Y:S01]  /*4580*/  @!P1 IMAD.MOV R216, RZ, RZ, -R216 ;  /* 0x000000ffffd89224 */ /* 0x000fe200078e0ad8 */
[C---:B------:R-:W-:Y:S01]  /*4590*/  ISETP.GT.U32.AND P1, PT, R2.reuse, R228, PT ;  /* 0x000000e40200720c */ /* 0x040fe20003f24070 */
[----:B------:R-:W-:Y:S01]  /*45a0*/  IMAD R236, R2, R5, R236 ;  /* 0x0000000502ec7224 */ /* 0x000fe200078e02ec */
[----:B------:R-:W-:Y:S01]  /*45b0*/  LOP3.LUT R5, R4, 0xb2, RZ, 0xfc, !PT ;  /* 0x000000b204057812 */ /* 0x000fe200078efcff */
[--C-:B------:R-:W-:Y:S01]  /*45c0*/  @!P4 IMAD.IADD R230, R230, 0x1, -R2.reuse ;  /* 0x00000001e6e6c824 */ /* 0x100fe200078e0a02 */
[----:B------:R-:W-:Y:S01]  /*45d0*/  ISETP.GE.AND P4, PT, R17, RZ, PT ;  /* 0x000000ff1100720c */ /* 0x000fe20003f86270 */
[----:B------:R-:W-:Y:S01]  /*45e0*/  @!P5 IMAD.IADD R234, R234, 0x1, -R2 ;  /* 0x00000001eaead824 */ /* 0x000fe200078e0a02 */
[----:B------:R-:W-:Y:S01]  /*45f0*/  ISETP.GT.U32.AND P5, PT, R2, R236, PT ;  /* 0x000000ec0200720c */ /* 0x000fe20003fa4070 */
[----:B------:R-:W-:Y:S01]  /*4600*/  @!P6 IMAD.MOV R218, RZ, RZ, -R218 ;  /* 0x000000ffffdae224 */ /* 0x000fe200078e0ada */
[----:B------:R-:W-:Y:S01]  /*4610*/  ISETP.GE.AND P6, PT, R15, RZ, PT ;  /* 0x000000ff0f00720c */ /* 0x000fe20003fc6270 */
[----:B------:R-:W-:Y:S01]  /*4620*/  @!P2 IMAD.IADD R232, R232, 0x1, -R2 ;  /* 0x00000001e8e8a824 */ /* 0x000fe200078e0a02 */
[----:B------:R-:W-:Y:S01]  /*4630*/  IABS R238, R5 ;  /* 0x0000000500ee7213 */ /* 0x000fe20000000000 */
[----:B------:R-:W-:Y:S01]  /*4640*/  @!P0 IMAD.MOV R230, RZ, RZ, -R230 ;  /* 0x000000ffffe68224 */ /* 0x000fe200078e0ae6 */
[----:B------:R-:W-:Y:S01]  /*4650*/  ISETP.GE.AND P0, PT, R8, RZ, PT ;  /* 0x000000ff0800720c */ /* 0x000fe20003f06270 */
[----:B------:R-:W-:Y:S01]  /*4660*/  @!P3 IMAD.MOV R226, RZ, RZ, -R226 ;  /* 0x000000ffffe2b224 */ /* 0x000fe200078e0ae2 */
[----:B------:R-:W-:Y:S01]  /*4670*/  ISETP.GT.U32.AND P3, PT, R2, R232, PT ;  /* 0x000000e80200720c */ /* 0x000fe20003f64070 */
[----:B------:R-:W-:Y:S01]  /*4680*/  IMAD.HI.U32 R8, R3, R240, RZ ;  /* 0x000000f003087227 */ /* 0x000fe200078e00ff */
[----:B------:R-:W-:-:S02]  /*4690*/  ISETP.GE.AND P2, PT, R10, RZ, PT ;  /* 0x000000ff0a00720c */ /* 0x000fc40003f46270 */
[----:B------:R-:W-:Y:S01]  /*46a0*/  LOP3.LUT R10, R4, 0xb8, RZ, 0xfc, !PT ;  /* 0x000000b8040a7812 */ /* 0x000fe200078efcff */
[----:B------:R-:W-:Y:S01]  /*46b0*/  IMAD.MOV R11, RZ, RZ, -R8 ;  /* 0x000000ffff0b7224 */ /* 0x000fe200078e0a08 */
[----:B------:R-:W-:Y:S01]  /*46c0*/  IABS R252, R14 ;  /* 0x0000000e00fc7213 */ /* 0x000fe20000000000 */
[----:B------:R-:W-:Y:S01]  /*46d0*/  @!P1 IMAD.IADD R228, R228, 0x1, -R2 ;  /* 0x00000001e4e49824 */ /* 0x000fe200078e0a02 */
[----:B------:R-:W-:Y:S01]  /*46e0*/  ISETP.GE.AND P1, PT, R16, RZ, PT ;  /* 0x000000ff1000720c */ /* 0x000fe20003f26270 */
[----:B------:R-:W-:Y:S01]  /*46f0*/  IMAD R240, R2, R11, R240 ;  /* 0x0000000b02f07224 */ /* 0x000fe200078e02f0 */
[----:B------:R-:W-:Y:S01]  /*4700*/  IABS R244, R10 ;  /* 0x0000000a00f47213 */ /* 0x000fe20000000000 */
[----:B------:R-:W-:Y:S01]  /*4710*/  @!P5 IMAD.IADD R236, R236, 0x1, -R2 ;  /* 0x00000001ececd824 */ /* 0x000fe200078e0a02 */
[----:B------:R-:W-:Y:S01]  /*4720*/  LOP3.LUT R11, R4, 0xbc, RZ, 0xfc, !PT ;  /* 0x000000bc040b7812 */ /* 0x000fe200078efcff */
[----:B------:R-:W-:Y:S01]  /*4730*/  @!P6 IMAD.MOV R228, RZ, RZ, -R228 ;  /* 0x000000ffffe4e224 */ /* 0x000fe200078e0ae4 */
[----:B------:R-:W-:Y:S01]  /*4740*/  ISETP.GE.AND P6, PT, R5, RZ, PT ;  /* 0x000000ff0500720c */ /* 0x000fe20003fc6270 */
[----:B------:R-:W-:Y:S01]  /*4750*/  IMAD.HI.U32 R5, R3, R238, RZ ;  /* 0x000000ee03057227 */ /* 0x000fe200078e00ff */
[----:B------:R-:W-:-:S02]  /*4760*/  ISETP.GT.U32.AND P5, PT, R2, R236, PT ;  /* 0x000000ec0200720c */ /* 0x000fc40003fa4070 */
[----:B------:R-:W-:Y:S01]  /*4770*/  IABS R248, R11 ;  /* 0x0000000b00f87213 */ /* 0x000fe20000000000 */
[----:B------:R-:W-:Y:S01]  /*4780*/  @!P4 IMAD.MOV R234, RZ, RZ, -R234 ;  /* 0x000000ffffeac224 */ /* 0x000fe200078e0aea */
[----:B------:R-:W-:Y:S01]  /*4790*/  ISETP.GT.U32.AND P4, PT, R2, R240, PT ;  /* 0x000000f00200720c */ /* 0x000fe20003f84070 */
[----:B------:R-:W-:Y:S01]  /*47a0*/  @!P3 IMAD.IADD R232, R232, 0x1, -R2 ;  /* 0x00000001e8e8b824 */ /* 0x000fe200078e0a02 */
[----:B------:R-:W-:Y:S01]  /*47b0*/  ISETP.GE.AND P3, PT, R9, RZ, PT ;  /* 0x000000ff0900720c */ /* 0x000fe20003f66270 */
[----:B------:R-:W-:Y:S01]  /*47c0*/  IMAD.MOV R9, RZ, RZ, -R5 ;  /* 0x000000ffff097224 */ /* 0x000fe200078e0a05 */
[----:B------:R-:W-:Y:S01]  /*47d0*/  LOP3.LUT R15, R4, 0xc2, RZ, 0xfc, !PT ;  /* 0x000000c2040f7812 */ /* 0x000fe200078efcff */
[----:B------:R-:W-:Y:S01]  /*47e0*/  IMAD.HI.U32 R5, R3, R242, RZ ;  /* 0x000000f203057227 */ /* 0x000fe200078e00ff */
[----:B------:R-:W-:Y:S02]  /*47f0*/  IABS R16, R45 ;  /* 0x0000002d00107213 */ /* 0x000fe40000000000 */
[----:B------:R-:W-:Y:S01]  /*4800*/  IABS R25, R15 ;  /* 0x0000000f00197213 */ /* 0x000fe20000000000 */
[----:B------:R-:W-:Y:S01]  /*4810*/  IMAD R238, R2, R9, R238 ;  /* 0x0000000902ee7224 */ /* 0x000fe200078e02ee */
[----:B------:R-:W-:Y:S01]  /*4820*/  IADD3 R9, -R5, RZ, RZ ;  /* 0x000000ff05097210 */ /* 0x000fe20007ffe1ff */
[----:B------:R-:W-:Y:S01]  /*4830*/  IMAD.HI.U32 R5, R3, R244, RZ ;  /* 0x000000f403057227 */ /* 0x000fe200078e00ff */
[----:B------:R-:W-:-:S03]  /*4840*/  LOP3.LUT R17, R4, 0xfc, RZ, 0xfc, !PT ;  /* 0x000000fc04117812 */ /* 0x000fc600078efcff */
[----:B------:R-:W-:Y:S01]  /*4850*/  @!P1 IMAD.MOV R232, RZ, RZ, -R232 ;  /* 0x000000ffffe89224 */ /* 0x000fe200078e0ae8 */
[----:B------:R-:W-:Y:S01]  /*4860*/  ISETP.GT.U32.AND P1, PT, R2, R238, PT ;  /* 0x000000ee0200720c */ /* 0x000fe20003f24070 */
[--C-:B------:R-:W-:Y:S02]  /*4870*/  @!P5 IMAD.IADD R236, R236, 0x1, -R2.reuse ;  /* 0x00000001ececd824 */ /* 0x100fe400078e0a02 */
[----:B------:R-:W-:Y:S02]  /*4880*/  @!P4 IMAD.IADD R240, R240, 0x1, -R2 ;  /* 0x00000001f0f0c824 */ /* 0x000fe400078e0a02 */
[----:B------:R-:W-:Y:S02]  /*4890*/  IMAD.MOV R5, RZ, RZ, -R5 ;  /* 0x000000ffff057224 */ /* 0x000fe400078e0a05 */
[----:B------:R-:W-:-:S04]  /*48a0*/  IMAD.HI.U32 R8, R3, R246, RZ ;  /* 0x000000f603087227 */ /* 0x000fc800078e00ff */
[----:B------:R-:W-:Y:S01]  /*48b0*/  @!P2 IMAD.MOV R236, RZ, RZ, -R236 ;  /* 0x000000ffffeca224 */ /* 0x000fe200078e0aec */
[C---:B------:R-:W-:Y:S01]  /*48c0*/  ISETP.GT.U32.AND P2, PT, R2.reuse, R240, PT ;  /* 0x000000f00200720c */ /* 0x040fe20003f44070 */
[C---:B------:R-:W-:Y:S02]  /*48d0*/  IMAD R242, R2.reuse, R9, R242 ;  /* 0x0000000902f27224 */ /* 0x040fe400078e02f2 */
[C---:B------:R-:W-:Y:S02]  /*48e0*/  IMAD R244, R2.reuse, R5, R244 ;  /* 0x0000000502f47224 */ /* 0x040fe400078e02f4 */
[----:B------:R-:W-:Y:S01]  /*48f0*/  IMAD.MOV R9, RZ, RZ, -R8 ;  /* 0x000000ffff097224 */ /* 0x000fe200078e0a08 */
[----:B------:R-:W-:Y:S01]  /*4900*/  ISETP.GT.U32.AND P5, PT, R2, R242, PT ;  /* 0x000000f20200720c */ /* 0x000fe20003fa4070 */
[----:B------:R-:W-:-:S04]  /*4910*/  IMAD.HI.U32 R5, R3, R248, RZ ;  /* 0x000000f803057227 */ /* 0x000fc800078e00ff */
[----:B------:R-:W-:Y:S01]  /*4920*/  IMAD R246, R2, R9, R246 ;  /* 0x0000000902f67224 */ /* 0x000fe200078e02f6 */
[----:B------:R-:W-:Y:S01]  /*4930*/  LOP3.LUT R9, R4, 0xbe, RZ, 0xfc, !PT ;  /* 0x000000be04097812 */ /* 0x000fe200078efcff */
[----:B------:R-:W-:Y:S02]  /*4940*/  IMAD.MOV R5, RZ, RZ, -R5 ;  /* 0x000000ffff057224 */ /* 0x000fe400078e0a05 */
[----:B------:R-:W-:Y:S01]  /*4950*/  @!P1 IMAD.IADD R238, R238, 0x1, -R2 ;  /* 0x00000001eeee9824 */ /* 0x000fe200078e0a02 */
[----:B------:R-:W-:Y:S01]  /*4960*/  IABS R250, R9 ;  /* 0x0000000900fa7213 */ /* 0x000fe20000000000 */
[C---:B------:R-:W-:Y:S01]  /*4970*/  IMAD R248, R2.reuse, R5, R248 ;  /* 0x0000000502f87224 */ /* 0x040fe200078e02f8 */
[----:B------:R-:W-:Y:S01]  /*4980*/  ISETP.GT.U32.AND P1, PT, R2, R244, PT ;  /* 0x000000f40200720c */ /* 0x000fe20003f24070 */
[----:B------:R-:W-:Y:S01]  /*4990*/  @!P2 IMAD.IADD R240, R240, 0x1, -R2 ;  /* 0x00000001f0f0a824 */ /* 0x000fe200078e0a02 */
[C---:B------:R-:W-:Y:S01]  /*49a0*/  ISETP.GT.U32.AND P4, PT, R2.reuse, R238, PT ;  /* 0x000000ee0200720c */ /* 0x040fe20003f84070 */
[----:B------:R-:W-:Y:S01]  /*49b0*/  IMAD.HI.U32 R5, R3, R250, RZ ;  /* 0x000000fa03057227 */ /* 0x000fe200078e00ff */
[----:B------:R-:W-:-:S03]  /*49c0*/  ISETP.GT.U32.AND P2, PT, R2, R248, PT ;  /* 0x000000f80200720c */ /* 0x000fc60003f44070 */
[----:B------:R-:W-:Y:S02]  /*49d0*/  IMAD.MOV R5, RZ, RZ, -R5 ;  /* 0x000000ffff057224 */ /* 0x000fe400078e0a05 */
[----:B------:R-:W-:Y:S02]  /*49e0*/  @!P5 IMAD.IADD R242, R242, 0x1, -R2 ;  /* 0x00000001f2f2d824 */ /* 0x000fe400078e0a02 */
[C---:B------:R-:W-:Y:S02]  /*49f0*/  IMAD R250, R2.reuse, R5, R250 ;  /* 0x0000000502fa7224 */ /* 0x040fe400078e02fa */
[----:B------:R-:W-:Y:S01]  /*4a00*/  IMAD.HI.U32 R5, R3, R252, RZ ;  /* 0x000000fc03057227 */ /* 0x000fe200078e00ff */
[----:B------:R-:W-:-:S03]  /*4a10*/  ISETP.GT.U32.AND P5, PT, R2, R242, PT ;  /* 0x000000f20200720c */ /* 0x000fc60003fa4070 */
[--C-:B------:R-:W-:Y:S02]  /*4a20*/  @!P1 IMAD.IADD R244, R244, 0x1, -R2.reuse ;  /* 0x00000001f4f49824 */ /* 0x100fe400078e0a02 */
[--C-:B------:R-:W-:Y:S01]  /*4a30*/  @!P4 IMAD.IADD R238, R238, 0x1, -R2.reuse ;  /* 0x00000001eeeec824 */ /* 0x100fe200078e0a02 */
[----:B------:R-:W-:Y:S01]  /*4a40*/  ISETP.GT.U32.AND P4, PT, R2, R246, PT ;  /* 0x000000f60200720c */ /* 0x000fe20003f84070 */
[----:B------:R-:W-:Y:S01]  /*4a50*/  @!P2 IMAD.IADD R248, R248, 0x1, -R2 ;  /* 0x00000001f8f8a824 */ /* 0x000fe200078e0a02 */
[C---:B------:R-:W-:Y:S01]  /*4a60*/  ISETP.GT.U32.AND P1, PT, R2.reuse, R244, PT ;  /* 0x000000f40200720c */ /* 0x040fe20003f24070 */
[----:B------:R-:W-:Y:S01]  /*4a70*/  IMAD.MOV R5, RZ, RZ, -R5 ;  /* 0x000000ffff057224 */ /* 0x000fe200078e0a05 */
[----:B------:R-:W-:Y:S01]  /*4a80*/  ISETP.GE.AND P2, PT, R11, RZ, PT ;  /* 0x000000ff0b00720c */ /* 0x000fe20003f46270 */
[----:B------:R-:W-:Y:S01]  /*4a90*/  @!P6 IMAD.MOV R238, RZ, RZ, -R238 ;  /* 0x000000ffffeee224 */ /* 0x000fe200078e0aee */
[C---:B------:R-:W-:Y:S01]  /*4aa0*/  ISETP.GT.U32.AND P6, PT, R2.reuse, R248, PT ;  /* 0x000000f80200720c */ /* 0x040fe20003fc4070 */
[----:B------:R-:W-:Y:S01]  /*4ab0*/  IMAD R252, R2, R5, R252 ;  /* 0x0000000502fc7224 */ /* 0x000fe200078e02fc */
[----:B------:R-:W-:Y:S01]  /*4ac0*/  @!P5 IADD3 R242, R242, -R2, RZ ;  /* 0x80000002f2f2d210 */ /* 0x000fe20007ffe0ff */
[----:B------:R-:W-:Y:S01]  /*4ad0*/  IMAD.HI.U32 R5, R3, R25, RZ ;  /* 0x0000001903057227 */ /* 0x000fe200078e00ff */
[----:B------:R-:W-:-:S02]  /*4ae0*/  ISETP.GE.AND P5, PT, R10, RZ, PT ;  /* 0x000000ff0a00720c */ /* 0x000fc40003fa6270 */
[C---:B------:R-:W-:Y:S01]  /*4af0*/  LOP3.LUT R10, R4.reuse, 0xc4, RZ, 0xfc, !PT ;  /* 0x000000c4040a7812 */ /* 0x040fe200078efcff */
[----:B------:R-:W-:Y:S01]  /*4b00*/  IMAD.MOV R8, RZ, RZ, -R5 ;  /* 0x000000ffff087224 */ /* 0x000fe200078e0a05 */
[----:B------:R-:W-:Y:S01]  /*4b10*/  LOP3.LUT R11, R4, 0xce, RZ, 0xfc, !PT ;  /* 0x000000ce040b7812 */ /* 0x000fe200078efcff */
[--C-:B------:R-:W-:Y:S01]  /*4b20*/  @!P1 IMAD.IADD R244, R244, 0x1, -R2.reuse ;  /* 0x00000001f4f49824 */ /* 0x100fe200078e0a02 */
[C---:B------:R-:W-:Y:S01]  /*4b30*/  ISETP.GT.U32.AND P1, PT, R2.reuse, R250, PT ;  /* 0x000000fa0200720c */ /* 0x040fe20003f24070 */
[----:B------:R-:W-:Y:S01]  /*4b40*/  IMAD R25, R2, R8, R25 ;  /* 0x0000000802197224 */ /* 0x000fe200078e0219 */
[----:B------:R-:W-:Y:S01]  /*4b50*/  IABS R27, R10 ;  /* 0x0000000a001b7213 */ /* 0x000fe20000000000 */
[--C-:B------:R-:W-:Y:S01]  /*4b60*/  @!P6 IMAD.IADD R248, R248, 0x1, -R2.reuse ;  /* 0x00000001f8f8e824 */ /* 0x100fe200078e0a02 */
[----:B------:R-:W-:Y:S01]  /*4b70*/  LOP3.LUT R8, R4, 0xc8, RZ, 0xfc, !PT ;  /* 0x000000c804087812 */ /* 0x000fe200078efcff */
[----:B------:R-:W-:Y:S01]  /*4b80*/  @!P4 IMAD.IADD R246, R246, 0x1, -R2 ;  /* 0x00000001f6f6c824 */ /* 0x000fe200078e0a02 */
[C---:B------:R-:W-:Y:S01]  /*4b90*/  ISETP.GT.U32.AND P6, PT, R2.reuse, R25, PT ;  /* 0x000000190200720c */ /* 0x040fe20003fc4070 */
[----:B------:R-:W-:Y:S01]  /*4ba0*/  @!P3 IMAD.MOV R242, RZ, RZ, -R242 ;  /* 0x000000fffff2b224 */ /* 0x000fe200078e0af2 */
[----:B------:R-:W-:Y:S01]  /*4bb0*/  ISETP.GT.U32.AND P3, PT, R2, R252, PT ;  /* 0x000000fc0200720c */ /* 0x000fe20003f64070 */
[----:B------:R-:W-:Y:S01]  /*4bc0*/  @!P2 IMAD.MOV R248, RZ, RZ, -R248 ;  /* 0x000000fffff8a224 */ /* 0x000fe200078e0af8 */
[----:B------:R-:W-:Y:S01]  /*4bd0*/  ISETP.GE.AND P4, PT, R12, RZ, PT ;  /* 0x000000ff0c00720c */ /* 0x000fe20003f86270 */
[----:B------:R-:W-:Y:S01]  /*4be0*/  IMAD.HI.U32 R5, R3, R27, RZ ;  /* 0x0000001b03057227 */ /* 0x000fe200078e00ff */
[----:B------:R-:W-:-:S02]  /*4bf0*/  IABS R29, R8 ;  /* 0x00000008001d7213 */ /* 0x000fc40000000000 */
[----:B------:R-:W-:Y:S01]  /*4c00*/  LOP3.LUT R12, R4, 0xd0, RZ, 0xfc, !PT ;  /* 0x000000d0040c7812 */ /* 0x000fe200078efcff */
[----:B------:R-:W-:Y:S01]  /*4c10*/  @!P1 IMAD.IADD R250, R250, 0x1, -R2 ;  /* 0x00000001fafa9824 */ /* 0x000fe200078e0a02 */
[C---:B------:R-:W-:Y:S01]  /*4c20*/  ISETP.GT.U32.AND P1, PT, R2.reuse, R246, PT ;  /* 0x000000f60200720c */ /* 0x040fe20003f24070 */
[----:B------:R-:W-:Y:S01]  /*4c30*/  @!P0 IMAD.MOV R240, RZ, RZ, -R240 ;  /* 0x000000fffff08224 */ /* 0x000fe200078e0af0 */
[----:B------:R-:W-:Y:S01]  /*4c40*/  IABS R60, R12 ;  /* 0x0000000c003c7213 */ /* 0x000fe20000000000 */
[----:B------:R-:W-:Y:S01]  /*4c50*/  @!P6 IMAD.IADD R25, R25, 0x1, -R2 ;  /* 0x000000011919e824 */ /* 0x000fe200078e0a02 */
[C---:B------:R-:W-:Y:S01]  /*4c60*/  ISETP.GT.U32.AND P0, PT, R2.reuse, R250, PT ;  /* 0x000000fa0200720c */ /* 0x040fe20003f04070 */
[----:B------:R-:W-:Y:S01]  /*4c70*/  IMAD.MOV R5, RZ, RZ, -R5 ;  /* 0x000000ffff057224 */ /* 0x000fe200078e0a05 */
[----:B------:R-:W-:Y:S01]  /*4c80*/  IABS R53, R11 ;  /* 0x0000000b00357213 */ /* 0x000fe20000000000 */
[----:B------:R-:W-:Y:S01]  /*4c90*/  @!P5 IMAD.MOV R244, RZ, RZ, -R244 ;  /* 0x000000fffff4d224 */ /* 0x000fe200078e0af4 */
[----:B------:R-:W-:Y:S01]  /*4ca0*/  ISETP.GT.U32.AND P2, PT, R2, R25, PT ;  /* 0x000000190200720c */ /* 0x000fe20003f44070 */
[--C-:B------:R-:W-:Y:S01]  /*4cb0*/  @!P3 IMAD.IADD R252, R252, 0x1, -R2.reuse ;  /* 0x00000001fcfcb824 */ /* 0x100fe200078e0a02 */
[----:B------:R-:W-:Y:S01]  /*4cc0*/  ISETP.GE.AND P5, PT, R9, RZ, PT ;  /* 0x000000ff0900720c */ /* 0x000fe20003fa6270 */
[----:B------:R-:W-:Y:S01]  /*4cd0*/  IMAD R27, R2, R5, R27 ;  /* 0x00000005021b7224 */ /* 0x000fe200078e021b */
[----:B------:R-:W-:Y:S01]  /*4ce0*/  LOP3.LUT R5, R4, 0xc6, RZ, 0xfc, !PT ;  /* 0x000000c604057812 */ /* 0x000fe200078efcff */
[----:B------:R-:W-:Y:S01]  /*4cf0*/  @!P1 IMAD.IADD R246, R246, 0x1, -R2 ;  /* 0x00000001f6f69824 */ /* 0x000fe200078e0a02 */
[----:B------:R-:W-:-:S02]  /*4d00*/  ISETP.GE.AND P1, PT, R14, RZ, PT ;  /* 0x000000ff0e00720c */ /* 0x000fc40003f26270 */
[----:B------:R-:W-:Y:S01]  /*4d10*/  IABS R51, R5 ;  /* 0x0000000500337213 */ /* 0x000fe20000000000 */
[--C-:B------:R-:W-:Y:S01]  /*4d20*/  @!P0 IMAD.IADD R250, R250, 0x1, -R2.reuse ;  /* 0x00000001fafa8824 */ /* 0x100fe200078e0a02 */
[----:B------:R-:W-:Y:S02]  /*4d30*/  @!P4 IADD3 R246, -R246, RZ, RZ ;  /* 0x000000fff6f6c210 */ /* 0x000fe40007ffe1ff */
[C---:B------:R-:W-:Y:S01]  /*4d40*/  ISETP.GT.U32.AND P4, PT, R2.reuse, R252, PT ;  /* 0x000000fc0200720c */ /* 0x040fe20003f84070 */
[----:B------:R-:W-:Y:S01]  /*4d50*/  @!P2 IMAD.IADD R25, R25, 0x1, -R2 ;  /* 0x000000011919a824 */ /* 0x000fe200078e0a02 */
[----:B------:R-:W-:Y:S01]  /*4d60*/  ISETP.GT.U32.AND P2, PT, R2, R27, PT ;  /* 0x0000001b0200720c */ /* 0x000fe20003f44070 */
[----:B------:R-:W-:Y:S01]  /*4d70*/  @!P5 IMAD.MOV R250, RZ, RZ, -R250 ;  /* 0x000000fffffad224 */ /* 0x000fe200078e0afa */
[----:B------:R-:W-:Y:S01]  /*4d80*/  ISETP.GE.AND P6, PT, R5, RZ, PT ;  /* 0x000000ff0500720c */ /* 0x000fe20003fc6270 */
[----:B------:R-:W-:Y:S01]  /*4d90*/  IMAD.HI.U32 R5, R3, R51, RZ ;  /* 0x0000003303057227 */ /* 0x000fe200078e00ff */
[----:B------:R-:W-:-:S02]  /*4da0*/  ISETP.GE.AND P0, PT, R15, RZ, PT ;  /* 0x000000ff0f00720c */ /* 0x000fc40003f06270 */
[----:B------:R-:W-:Y:S01]  /*4db0*/  ISETP.GE.AND P5, PT, R8, RZ, PT ;  /* 0x000000ff0800720c */ /* 0x000fe20003fa6270 */
[----:B------:R-:W-:Y:S01]  /*4dc0*/  IMAD.MOV R5, RZ, RZ, -R5 ;  /* 0x000000ffff057224 */ /* 0x000fe200078e0a05 */
[----:B------:R-:W-:Y:S01]  /*4dd0*/  ISETP.GE.AND P3, PT, R10, RZ, PT ;  /* 0x000000ff0a00720c */ /* 0x000fe20003f66270 */
[----:B------:R-:W-:Y:S01]  /*4de0*/  IMAD.HI.U32 R8, R3, R29, RZ ;  /* 0x0000001d03087227 */ /* 0x000fe200078e00ff */
[C---:B------:R-:W-:Y:S02]  /*4df0*/  LOP3.LUT R10, R4.reuse, 0xcc, RZ, 0xfc, !PT ;  /* 0x000000cc040a7812 */ /* 0x040fe400078efcff */
[----:B------:R-:W-:Y:S01]  /*4e00*/  LOP3.LUT R9, R4, 0xca, RZ, 0xfc, !PT ;  /* 0x000000ca04097812 */ /* 0x000fe200078efcff */
[--C-:B------:R-:W-:Y:S01]  /*4e10*/  @!P4 IMAD.IADD R252, R252, 0x1, -R2.reuse ;  /* 0x00000001fcfcc824 */ /* 0x100fe200078e0a02 */
[----:B------:R-:W-:Y:S01]  /*4e20*/  IABS R33, R10 ;  /* 0x0000000a00217213 */ /* 0x000fe20000000000 */
[----:B------:R-:W-:Y:S01]  /*4e30*/  IMAD R51, R2, R5, R51 ;  /* 0x0000000502337224 */ /* 0x000fe200078e0233 */
[----:B------:R-:W-:Y:S01]  /*4e40*/  IABS R31, R9 ;  /* 0x00000009001f7213 */ /* 0x000fe20000000000 */
[----:B------:R-:W-:Y:S01]  /*4e50*/  @!P2 IMAD.IADD R27, R27, 0x1, -R2 ;  /* 0x000000011b1ba824 */ /* 0x000fe200078e0a02 */
[----:B------:R-:W-:Y:S01]  /*4e60*/  LOP3.LUT R14, R4, 0xd2, RZ, 0xfc, !PT ;  /* 0x000000d2040e7812 */ /* 0x000fe200078efcff */
[----:B------:R-:W-:Y:S01]  /*4e70*/  IMAD.MOV R8, RZ, RZ, -R8 ;  /* 0x000000ffff087224 */ /* 0x000fe200078e0a08 */
[----:B------:R-:W-:Y:S01]  /*4e80*/  ISETP.GE.AND P4, PT, R9, RZ, PT ;  /* 0x000000ff0900720c */ /* 0x000fe20003f86270 */
[----:B------:R-:W-:Y:S01]  /*4e90*/  @!P1 IMAD.MOV R252, RZ, RZ, -R252 ;  /* 0x000000fffffc9224 */ /* 0x000fe200078e0afc */
[C---:B------:R-:W-:Y:S01]  /*4ea0*/  ISETP.GT.U32.AND P2, PT, R2.reuse, R27, PT ;  /* 0x0000001b0200720c */ /* 0x040fe20003f44070 */
[C---:B------:R-:W-:Y:S01]  /*4eb0*/  IMAD R29, R2.reuse, R8, R29 ;  /* 0x00000008021d7224 */ /* 0x040fe200078e021d */
[----:B------:R-:W-:Y:S01]  /*4ec0*/  ISETP.GT.U32.AND P1, PT, R2, R51, PT ;  /* 0x000000330200720c */ /* 0x000fe20003f24070 */
[----:B------:R-:W-:Y:S01]  /*4ed0*/  IMAD.HI.U32 R5, R3, R33, RZ ;  /* 0x0000002103057227 */ /* 0x000fe200078e00ff */
[----:B------:R-:W-:-:S02]  /*4ee0*/  LOP3.LUT R15, R4, 0xd4, RZ, 0xfc, !PT ;  /* 0x000000d4040f7812 */ /* 0x000fc400078efcff */
[----:B------:R-:W-:Y:S01]  /*4ef0*/  IABS R30, R14 ;  /* 0x0000000e001e7213 */ /* 0x000fe20000000000 */
[----:B------:R-:W-:Y:S01]  /*4f00*/  @!P0 IMAD.MOV R25, RZ, RZ, -R25 ;  /* 0x000000ffff198224 */ /* 0x000fe200078e0a19 */
[----:B------:R-:W-:Y:S01]  /*4f10*/  ISETP.GT.U32.AND P0, PT, R2, R29, PT ;  /* 0x0000001d0200720c */ /* 0x000fe20003f04070 */
[----:B------:R-:W-:Y:S01]  /*4f20*/  IMAD.MOV R5, RZ, RZ, -R5 ;  /* 0x000000ffff057224 */ /* 0x000fe200078e0a05 */
[----:B------:R-:W-:Y:S01]  /*4f30*/  IABS R58, R15 ;  /* 0x0000000f003a7213 */ /* 0x000fe20000000000 */
[----:B------:R-:W-:-:S04]  /*4f40*/  IMAD.HI.U32 R9, R3, R31, RZ ;  /* 0x0000001f03097227 */ /* 0x000fc800078e00ff */
[C---:B------:R-:W-:Y:S02]  /*4f50*/  IMAD R33, R2.reuse, R5, R33 ;  /* 0x0000000502217224 */ /* 0x040fe400078e0221 */
[--C-:B------:R-:W-:Y:S02]  /*4f60*/  @!P2 IMAD.IADD R27, R27, 0x1, -R2.reuse ;  /* 0x000000011b1ba824 */ /* 0x100fe400078e0a02 */
[----:B------:R-:W-:Y:S02]  /*4f70*/  @!P1 IMAD.IADD R51, R51, 0x1, -R2 ;  /* 0x0000000133339824 */ /* 0x000fe400078e0a02 */
[----:B------:R-:W-:Y:S01]  /*4f80*/  @!P3 IMAD.MOV R27, RZ, RZ, -R27 ;  /* 0x000000ffff1bb224 */ /* 0x000fe200078e0a1b */
[C---:B------:R-:W-:Y:S01]  /*4f90*/  ISETP.GT.U32.AND P3, PT, R2.reuse, R33, PT ;  /* 0x000000210200720c */ /* 0x040fe20003f64070 */
[----:B------:R-:W-:Y:S01]  /*4fa0*/  IMAD.HI.U32 R5, R3, R60, RZ ;  /* 0x0000003c03057227 */ /* 0x000fe200078e00ff */
[----:B------:R-:W-:Y:S02]  /*4fb0*/  ISETP.GT.U32.AND P1, PT, R2, R51, PT ;  /* 0x000000330200720c */ /* 0x000fe40003f24070 */
[----:B------:R-:W-:Y:S01]  /*4fc0*/  @!P0 IADD3 R29, R29, -R2, RZ ;  /* 0x800000021d1d8210 */ /* 0x000fe20007ffe0ff */
[----:B------:R-:W-:-:S02]  /*4fd0*/  IMAD.MOV R5, RZ, RZ, -R5 ;  /* 0x000000ffff057224 */ /* 0x000fc400078e0a05 */
[----:B------:R-:W-:Y:S01]  /*4fe0*/  IMAD.HI.U32 R8, R3, R53, RZ ;  /* 0x0000003503087227 */ /* 0x000fe200078e00ff */
[----:B------:R-:W-:-:S03]  /*4ff0*/  ISETP.GT.U32.AND P0, PT, R2, R29, PT ;  /* 0x0000001d0200720c */ /* 0x000fc60003f04070 */
[----:B------:R-:W-:Y:S02]  /*5000*/  IMAD R60, R2, R5, R60 ;  /* 0x00000005023c7224 */ /* 0x000fe400078e023c */
[--C-:B------:R-:W-:Y:S01]  /*5010*/  @!P3 IMAD.IADD R33, R33, 0x1, -R2.reuse ;  /* 0x000000012121b824 */ /* 0x100fe200078e0a02 */
[----:B------:R-:W-:Y:S01]  /*5020*/  ISETP.GE.AND P3, PT, R10, RZ, PT ;  /* 0x000000ff0a00720c */ /* 0x000fe20003f66270 */
[--C-:B------:R-:W-:Y:S01]  /*5030*/  @!P1 IMAD.IADD R51, R51, 0x1, -R2.reuse ;  /* 0x0000000133339824 */ /* 0x100fe200078e0a02 */
[----:B------:R-:W-:Y:S01]  /*5040*/  LOP3.LUT R10, R4, 0xe0, RZ, 0xfc, !PT ;  /* 0x000000e0040a7812 */ /* 0x000fe200078efcff */
[----:B------:R-:W-:Y:S02]  /*5050*/  IMAD.MOV R9, RZ, RZ, -R9 ;  /* 0x000000ffff097224 */ /* 0x000fe400078e0a09 */
[----:B------:R-:W-:Y:S01]  /*5060*/  @!P6 IMAD.MOV R51, RZ, RZ, -R51 ;  /* 0x000000ffff33e224 */ /* 0x000fe200078e0a33 */
[C---:B------:R-:W-:Y:S01]  /*5070*/  ISETP.GT.U32.AND P6, PT, R2.reuse, R33, PT ;  /* 0x000000210200720c */ /* 0x040fe20003fc4070 */
[----:B------:R-:W-:Y:S01]  /*5080*/  @!P0 IMAD.IADD R29, R29, 0x1, -R2 ;  /* 0x000000011d1d8824 */ /* 0x000fe200078e0a02 */
[----:B------:R-:W-:Y:S01]  /*5090*/  ISETP.GT.U32.AND P0, PT, R2, R60, PT ;  /* 0x0000003c0200720c */ /* 0x000fe20003f04070 */
[----:B------:R-:W-:Y:S01]  /*50a0*/  IMAD.MOV R8, RZ, RZ, -R8 ;  /* 0x000000ffff087224 */ /* 0x000fe200078e0a08 */
[----:B------:R-:W-:Y:S01]  /*50b0*/  IABS R46, R10 ;  /* 0x0000000a002e7213 */ /* 0x000fe20000000000 */
[----:B------:R-:W-:-:S04]  /*50c0*/  IMAD.HI.U32 R5, R3, R30, RZ ;  /* 0x0000001e03057227 */ /* 0x000fc800078e00ff */
[C---:B------:R-:W-:Y:S02]  /*50d0*/  IMAD R31, R2.reuse, R9, R31 ;  /* 0x00000009021f7224 */ /* 0x040fe400078e021f */
[C---:B------:R-:W-:Y:S02]  /*50e0*/  IMAD R53, R2.reuse, R8, R53 ;  /* 0x0000000802357224 */ /* 0x040fe400078e0235 */
[----:B------:R-:W-:Y:S01]  /*50f0*/  IMAD.HI.U32 R8, R3, R58, RZ ;  /* 0x0000003a03087227 */ /* 0x000fe200078e00ff */
[C---:B------:R-:W-:Y:S02]  /*5100*/  ISETP.GT.U32.AND P2, PT, R2.reuse, R31, PT ;  /* 0x0000001f0200720c */ /* 0x040fe40003f44070 */
[----:B------:R-:W-:Y:S01]  /*5110*/  ISETP.GT.U32.AND P1, PT, R2, R53, PT ;  /* 0x000000350200720c */ /* 0x000fe20003f24070 */
[----:B------:R-:W-:Y:S02]  /*5120*/  IMAD.MOV R5, RZ, RZ, -R5 ;  /* 0x000000ffff057224 */ /* 0x000fe400078e0a05 */
[----:B------:R-:W-:-:S02]  /*5130*/  IMAD.MOV R9, RZ, RZ, -R8 ;  /* 0x000000ffff097224 */ /* 0x000fc400078e0a08 */
[----:B------:R-:W-:Y:S01]  /*5140*/  IMAD R30, R2, R5, R30 ;  /* 0x00000005021e7224 */ /* 0x000fe200078e021e */
[----:B------:R-:W-:Y:S01]  /*5150*/  LOP3.LUT R5, R4, 0xd6, RZ, 0xfc, !PT ;  /* 0x000000d604057812 */ /* 0x000fe200078efcff */
[----:B------:R-:W-:Y:S02]  /*5160*/  @!P6 IMAD.IADD R33, R33, 0x1, -R2 ;  /* 0x000000012121e824 */ /* 0x000fe400078e0a02 */
[C---:B------:R-:W-:Y:S01]  /*5170*/  IMAD R58, R2.reuse, R9, R58 ;  /* 0x00000009023a7224 */ /* 0x040fe200078e023a */
[----:B------:R-:W-:Y:S01]  /*5180*/  ISETP.GT.U32.AND P6, PT, R2, R30, PT ;  /* 0x0000001e0200720c */ /* 0x000fe20003fc4070 */
[--C-:B------:R-:W-:Y:S01]  /*5190*/  @!P0 IMAD.IADD R60, R60, 0x1, -R2.reuse ;  /* 0x000000013c3c8824 */ /* 0x100fe200078e0a02 */
[----:B------:R-:W-:Y:S01]  /*51a0*/  @!P3 IADD3 R33, -R33, RZ, RZ ;  /* 0x000000ff2121b210 */ /* 0x000fe20007ffe1ff */
[----:B------:R-:W-:Y:S01]  /*51b0*/  @!P5 IMAD.MOV R29, RZ, RZ, -R29 ;  /* 0x000000ffff1dd224 */ /* 0x000fe200078e0a1d */
[C---:B------:R-:W-:Y:S01]  /*51c0*/  ISETP.GT.U32.AND P3, PT, R2.reuse, R58, PT ;  /* 0x0000003a0200720c */ /* 0x040fe20003f64070 */
[--C-:B------:R-:W-:Y:S01]  /*51d0*/  @!P2 IMAD.IADD R31, R31, 0x1, -R2.reuse ;  /* 0x000000011f1fa824 */ /* 0x100fe200078e0a02 */
[----:B------:R-:W-:Y:S01]  /*51e0*/  ISETP.GT.U32.AND P5, PT, R2, R60, PT ;  /* 0x0000003c0200720c */ /* 0x000fe20003fa4070 */
[----:B------:R-:W-:Y:S01]  /*51f0*/  @!P1 IMAD.IADD R53, R53, 0x1, -R2 ;  /* 0x0000000135359824 */ /* 0x000fe200078e0a02 */
[----:B------:R-:W-:-:S02]  /*5200*/  IABS R34, R5 ;  /* 0x0000000500227213 */ /* 0x000fc40000000000 */
[C---:B------:R-:W-:Y:S02]  /*5210*/  ISETP.GT.U32.AND P2, PT, R2.reuse, R31, PT ;  /* 0x0000001f0200720c */ /* 0x040fe40003f44070 */
[----:B------:R-:W-:Y:S01]  /*5220*/  ISETP.GT.U32.AND P0, PT, R2, R53, PT ;  /* 0x000000350200720c */ /* 0x000fe20003f04070 */
[--C-:B------:R-:W-:Y:S01]  /*5230*/  @!P6 IMAD.IADD R30, R30, 0x1, -R2.reuse ;  /* 0x000000011e1ee824 */ /* 0x100fe200078e0a02 */
[----:B------:R-:W-:Y:S02]  /*5240*/  LOP3.LUT R9, R4, 0xd8, RZ, 0xfc, !PT ;  /* 0x000000d804097812 */ /* 0x000fe400078efcff */
[----:B------:R-:W-:Y:S01]  /*5250*/  ISETP.GE.AND P1, PT, R12, RZ, PT ;  /* 0x000000ff0c00720c */ /* 0x000fe20003f26270 */
[--C-:B------:R-:W-:Y:S01]  /*5260*/  @!P3 IMAD.IADD R58, R58, 0x1, -R2.reuse ;  /* 0x000000013a3ab824 */ /* 0x100fe200078e0a02 */
[----:B------:R-:W-:Y:S01]  /*5270*/  ISETP.GT.U32.AND P3, PT, R2, R30, PT ;  /* 0x0000001e0200720c */ /* 0x000fe20003f64070 */
[----:B------:R-:W-:Y:S01]  /*5280*/  @!P5 IMAD.IADD R60, R60, 0x1, -R2 ;  /* 0x000000013c3cd824 */ /* 0x000fe200078e0a02 */
[----:B------:R-:W-:Y:S01]  /*5290*/  ISETP.GE.AND P5, PT, R5, RZ, PT ;  /* 0x000000ff0500720c */ /* 0x000fe20003fa6270 */
[----:B------:R-:W-:Y:S01]  /*52a0*/  IMAD.HI.U32 R5, R3, R34, RZ ;  /* 0x0000002203057227 */ /* 0x000fe200078e00ff */
[----:B------:R-:W-:-:S02]  /*52b0*/  IABS R32, R9 ;  /* 0x0000000900207213 */ /* 0x000fc40000000000 */
[----:B------:R-:W-:Y:S01]  /*52c0*/  ISETP.GE.AND P6, PT, R9, RZ, PT ;  /* 0x000000ff0900720c */ /* 0x000fe20003fc6270 */
        /* <DEDUP_REMOVED lines=8> */
[----:B------:R-:W-:Y:S01]  /*5350*/  IMAD.HI.U32 R8, R3, R32, RZ ;  /* 0x0000002003087227 */ /* 0x000fe200078e00ff */
[----:B------:R-:W-:-:S02]  /*5360*/  ISETP.GE.AND P0, PT, R15, RZ, PT ;  /* 0x000000ff0f00720c */ /* 0x000fc40003f06270 */
[----:B------:R-:W-:Y:S01]  /*5370*/  IABS R56, R5 ;  /* 0x0000000500387213 */ /* 0x000fe20000000000 */
[----:B------:R-:W-:Y:S01]  /*5380*/  @!P4 IMAD.MOV R31, RZ, RZ, -R31 ;  /* 0x000000ffff1fc224 */ /* 0x000fe200078e0a1f */
[----:B------:R-:W-:Y:S01]  /*5390*/  ISETP.GE.AND P4, PT, R14, RZ, PT ;  /* 0x000000ff0e00720c */ /* 0x000fe20003f86270 */
[----:B------:R-:W-:Y:S01]  /*53a0*/  @!P2 IMAD.MOV R53, RZ, RZ, -R53 ;  /* 0x000000ffff35a224 */ /* 0x000fe200078e0a35 */
[----:B------:R-:W-:Y:S01]  /*53b0*/  ISETP.GT.U32.AND P2, PT, R2, R58, PT ;  /* 0x0000003a0200720c */ /* 0x000fe20003f44070 */
[----:B------:R-:W-:Y:S01]  /*53c0*/  IMAD.MOV R9, RZ, RZ, -R8 ;  /* 0x000000ffff097224 */ /* 0x000fe200078e0a08 */
[----:B------:R-:W-:Y:S01]  /*53d0*/  LOP3.LUT R8, R4, 0xdc, RZ, 0xfc, !PT ;  /* 0x000000dc04087812 */ /* 0x000fe200078efcff */
[----:B------:R-:W-:Y:S01]  /*53e0*/  @!P1 IMAD.MOV R60, RZ, RZ, -R60 ;  /* 0x000000ffff3c9224 */ /* 0x000fe200078e0a3c */
[----:B------:R-:W-:Y:S01]  /*53f0*/  ISETP.GE.AND P1, PT, R5, RZ, PT ;  /* 0x000000ff0500720c */ /* 0x000fe20003f26270 */
[----:B------:R-:W-:Y:S01]  /*5400*/  @!P3 IMAD.IADD R34, R34, 0x1, -R2 ;  /* 0x000000012222b824 */ /* 0x000fe200078e0a02 */
[----:B------:R-:W-:Y:S01]  /*5410*/  IABS R48, R8 ;  /* 0x0000000800307213 */ /* 0x000fe20000000000 */
[----:B------:R-:W-:Y:S01]  /*5420*/  IMAD R32, R2, R9, R32 ;  /* 0x0000000902207224 */ /* 0x000fe200078e0220 */
[----:B------:R-:W-:Y:S01]  /*5430*/  LOP3.LUT R9, R4, 0xde, RZ, 0xfc, !PT ;  /* 0x000000de04097812 */ /* 0x000fe200078efcff */
[----:B------:R-:W-:Y:S01]  /*5440*/  IMAD.HI.U32 R5, R3, R56, RZ ;  /* 0x0000003803057227 */ /* 0x000fe200078e00ff */
[----:B------:R-:W-:-:S02]  /*5450*/  ISETP.GT.U32.AND P3, PT, R2, R34, PT ;  /* 0x000000220200720c */ /* 0x000fc40003f64070 */
[----:B------:R-:W-:Y:S01]  /*5460*/  IABS R12, R9 ;  /* 0x00000009000c7213 */ /* 0x000fe20000000000 */
[----:B------:R-:W-:Y:S01]  /*5470*/  @!P2 IMAD.IADD R58, R58, 0x1, -R2 ;  /* 0x000000013a3aa824 */ /* 0x000fe200078e0a02 */
[----:B------:R-:W-:Y:S01]  /*5480*/  ISETP.GE.AND P2, PT, R8, RZ, PT ;  /* 0x000000ff0800720c */ /* 0x000fe20003f46270 */
[----:B------:R-:W-:Y:S01]  /*5490*/  IMAD.HI.U32 R8, R3, R48, RZ ;  /* 0x0000003003087227 */ /* 0x000fe200078e00ff */
[C---:B------:R-:W-:Y:S02]  /*54a0*/  LOP3.LUT R14, R4.reuse, 0xe2, RZ, 0xfc, !PT ;  /* 0x000000e2040e7812 */ /* 0x040fe400078efcff */
[----:B------:R-:W-:Y:S01]  /*54b0*/  LOP3.LUT R15, R4, 0xe4, RZ, 0xfc, !PT ;  /* 0x000000e4040f7812 */ /* 0x000fe200078efcff */
[----:B------:R-:W-:Y:S01]  /*54c0*/  @!P4 IMAD.MOV R30, RZ, RZ, -R30 ;  /* 0x000000ffff1ec224 */ /* 0x000fe200078e0a1e */
[----:B------:R-:W-:Y:S01]  /*54d0*/  ISETP.GE.AND P4, PT, R9, RZ, PT ;  /* 0x000000ff0900720c */ /* 0x000fe20003f86270 */
[----:B------:R-:W-:Y:S01]  /*54e0*/  IMAD.MOV R9, RZ, RZ, -R8 ;  /* 0x000000ffff097224 */ /* 0x000fe200078e0a08 */
[----:B------:R-:W-:Y:S01]  /*54f0*/  IABS R44, R14 ;  /* 0x0000000e002c7213 */ /* 0x000fe20000000000 */
[----:B------:R-:W-:Y:S01]  /*5500*/  @!P3 IMAD.IADD R34, R34, 0x1, -R2 ;  /* 0x000000012222b824 */ /* 0x000fe200078e0a02 */
[----:B------:R-:W-:Y:S01]  /*5510*/  IABS R42, R15 ;  /* 0x0000000f002a7213 */ /* 0x000fe20000000000 */
[----:B------:R-:W-:-:S02]  /*5520*/  IMAD R48, R2, R9, R48 ;  /* 0x0000000902307224 */ /* 0x000fc400078e0230 */
[----:B------:R-:W-:Y:S01]  /*5530*/  @!P0 IMAD.MOV R58, RZ, RZ, -R58 ;  /* 0x000000ffff3a8224 */ /* 0x000fe200078e0a3a */
[C---:B------:R-:W-:Y:S01]  /*5540*/  ISETP.GT.U32.AND P0, PT, R2.reuse, R32, PT ;  /* 0x000000200200720c */ /* 0x040fe20003f04070 */
[----:B------:R-:W-:Y:S01]  /*5550*/  @!P5 IMAD.MOV R34, RZ, RZ, -R34 ;  /* 0x000000ffff22d224 */ /* 0x000fe200078e0a22 */
[----:B------:R-:W-:Y:S01]  /*5560*/  ISETP.GT.U32.AND P5, PT, R2, R48, PT ;  /* 0x000000300200720c */ /* 0x000fe20003fa4070 */
[----:B------:R-:W-:Y:S02]  /*5570*/  IMAD.MOV R5, RZ, RZ, -R5 ;  /* 0x000000ffff057224 */ /* 0x000fe400078e0a05 */
[----:B------:R-:W-:-:S04]  /*5580*/  IMAD.HI.U32 R8, R3, R46, RZ ;  /* 0x0000002e03087227 */ /* 0x000fc800078e00ff */
[----:B------:R-:W-:Y:S02]  /*5590*/  IMAD R56, R2, R5, R56 ;  /* 0x0000000502387224 */ /* 0x000fe400078e0238 */
[C---:B------:R-:W-:Y:S02]  /*55a0*/  IMAD.HI.U32 R5, R3.reuse, R12, RZ ;  /* 0x0000000c03057227 */ /* 0x040fe400078e00ff */
[----:B------:R-:W-:Y:S02]  /*55b0*/  @!P0 IADD3 R32, R32, -R2, RZ ;  /* 0x8000000220208210 */ /* 0x000fe40007ffe0ff */
[----:B------:R-:W-:Y:S01]  /*55c0*/  @!P5 IMAD.IADD R48, R48, 0x1, -R2 ;  /* 0x000000013030d824 */ /* 0x000fe200078e0a02 */
[C---:B------:R-:W-:Y:S01]  /*55d0*/  ISETP.GT.U32.AND P3, PT, R2.reuse, R56, PT ;  /* 0x000000380200720c */ /* 0x040fe20003f64070 */
[----:B------:R-:W-:Y:S01]  /*55e0*/  IMAD.MOV R9, RZ, RZ, -R5 ;  /* 0x000000ffff097224 */ /* 0x000fe200078e0a05 */
[C---:B------:R-:W-:Y:S01]  /*55f0*/  ISETP.GT.U32.AND P0, PT, R2.reuse, R32, PT ;  /* 0x000000200200720c */ /* 0x040fe20003f04070 */
[----:B------:R-:W-:Y:S01]  /*5600*/  IMAD.HI.U32 R5, R3, R44, RZ ;  /* 0x0000002c03057227 */ /* 0x000fe200078e00ff */
[----:B------:R-:W-:-:S03]  /*5610*/  ISETP.GT.U32.AND P5, PT, R2, R48, PT ;  /* 0x000000300200720c */ /* 0x000fc60003fa4070 */
[----:B------:R-:W-:Y:S02]  /*5620*/  IMAD.MOV R5, RZ, RZ, -R5 ;  /* 0x000000ffff057224 */ /* 0x000fe400078e0a05 */
[C---:B------:R-:W-:Y:S02]  /*5630*/  IMAD R12, R2.reuse, R9, R12 ;  /* 0x00000009020c7224 */ /* 0x040fe400078e020c */
[----:B------:R-:W-:Y:S02]  /*5640*/  IMAD R44, R2, R5, R44 ;  /* 0x00000005022c7224 */ /* 0x000fe400078e022c */
[--C-:B------:R-:W-:Y:S02]  /*5650*/  @!P3 IMAD.IADD R56, R56, 0x1, -R2.reuse ;  /* 0x000000013838b824 */ /* 0x100fe400078e0a02 */
[--C-:B------:R-:W-:Y:S01]  /*5660*/  @!P0 IMAD.IADD R32, R32, 0x1, -R2.reuse ;  /* 0x0000000120208824 */ /* 0x100fe200078e0a02 */
[----:B------:R-:W-:Y:S01]  /*5670*/  ISETP.GT.U32.AND P0, PT, R2, R12, PT ;  /* 0x0000000c0200720c */ /* 0x000fe20003f04070 */
[----:B------:R-:W-:Y:S01]  /*5680*/  @!P5 IMAD.IADD R48, R48, 0x1, -R2 ;  /* 0x000000013030d824 */ /* 0x000fe200078e0a02 */
[C---:B------:R-:W-:Y:S01]  /*5690*/  ISETP.GT.U32.AND P5, PT, R2.reuse, R44, PT ;  /* 0x0000002c0200720c */ /* 0x040fe20003fa4070 */
[----:B------:R-:W-:Y:S01]  /*56a0*/  IMAD.HI.U32 R5, R3, R42, RZ ;  /* 0x0000002a03057227 */ /* 0x000fe200078e00ff */
[----:B------:R-:W-:-:S03]  /*56b0*/  ISETP.GT.U32.AND P3, PT, R2, R56, PT ;  /* 0x000000380200720c */ /* 0x000fc60003f64070 */
[----:B------:R-:W-:Y:S02]  /*56c0*/  @!P6 IMAD.MOV R32, RZ, RZ, -R32 ;  /* 0x000000ffff20e224 */ /* 0x000fe400078e0a20 */
[----:B------:R-:W-:Y:S02]  /*56d0*/  IMAD.MOV R11, RZ, RZ, -R8 ;  /* 0x000000ffff0b7224 */ /* 0x000fe400078e0a08 */
[----:B------:R-:W-:Y:S02]  /*56e0*/  IMAD.MOV R5, RZ, RZ, -R5 ;  /* 0x000000ffff057224 */ /* 0x000fe400078e0a05 */
[--C-:B------:R-:W-:Y:S02]  /*56f0*/  @!P0 IMAD.IADD R12, R12, 0x1, -R2.reuse ;  /* 0x000000010c0c8824 */ /* 0x100fe400078e0a02 */
[----:B------:R-:W-:Y:S02]  /*5700*/  @!P5 IMAD.IADD R44, R44, 0x1, -R2 ;  /* 0x000000012c2cd824 */ /* 0x000fe400078e0a02 */
[----:B------:R-:W-:Y:S01]  /*5710*/  IMAD.HI.U32 R8, R3, R40, RZ ;  /* 0x0000002803087227 */ /* 0x000fe200078e00ff */
[----:B------:R-:W-:-:S02]  /*5720*/  ISETP.GT.U32.AND P0, PT, R2, R12, PT ;  /* 0x0000000c0200720c */ /* 0x000fc40003f04070 */
[C---:B------:R-:W-:Y:S01]  /*5730*/  ISETP.GT.U32.AND P6, PT, R2.reuse, R44, PT ;  /* 0x0000002c0200720c */ /* 0x040fe20003fc4070 */
[C---:B------:R-:W-:Y:S02]  /*5740*/  IMAD R46, R2.reuse, R11, R46 ;  /* 0x0000000b022e7224 */ /* 0x040fe400078e022e */
[----:B------:R-:W-:Y:S02]  /*5750*/  IMAD R42, R2, R5, R42 ;  /* 0x00000005022a7224 */ /* 0x000fe400078e022a */
[----:B------:R-:W-:Y:S02]  /*5760*/  IMAD.MOV R11, RZ, RZ, -R8 ;  /* 0x000000ffff0b7224 */ /* 0x000fe400078e0a08 */
[----:B------:R-:W-:-:S04]  /*5770*/  IMAD.HI.U32 R5, R3, R36, RZ ;  /* 0x0000002403057227 */ /* 0x000fc800078e00ff */
[----:B------:R-:W-:Y:S01]  /*5780*/  @!P3 IMAD.IADD R56, R56, 0x1, -R2 ;  /* 0x000000013838b824 */ /* 0x000fe200078e0a02 */
[----:B------:R-:W-:Y:S01]  /*5790*/  ISETP.GT.U32.AND P3, PT, R2, R46, PT ;  /* 0x0000002e0200720c */ /* 0x000fe20003f64070 */
[----:B------:R-:W-:-:S04]  /*57a0*/  IMAD.HI.U32 R9, R3, R38, RZ ;  /* 0x0000002603097227 */ /* 0x000fc800078e00ff */
[----:B------:R-:W-:Y:S01]  /*57b0*/  IMAD R40, R2, R11, R40 ;  /* 0x0000000b02287224 */ /* 0x000fe200078e0228 */
[----:B------:R-:W-:Y:S01]  /*57c0*/  IADD3 R9, -R9, RZ, RZ ;  /* 0x000000ff09097210 */ /* 0x000fe20007ffe1ff */
[----:B------:R-:W-:Y:S02]  /*57d0*/  IMAD.MOV R5, RZ, RZ, -R5 ;  /* 0x000000ffff057224 */ /* 0x000fe400078e0a05 */
[--C-:B------:R-:W-:Y:S01]  /*57e0*/  @!P0 IMAD.IADD R12, R12, 0x1, -R2.reuse ;  /* 0x000000010c0c8824 */ /* 0x100fe200078e0a02 */
[----:B------:R-:W-:Y:S01]  /*57f0*/  ISETP.GT.U32.AND P0, PT, R2, R42, PT ;  /* 0x0000002a0200720c */ /* 0x000fe20003f04070 */
[----:B------:R-:W-:Y:S01]  /*5800*/  @!P6 IMAD.IADD R44, R44, 0x1, -R2 ;  /* 0x000000012c2ce824 */ /* 0x000fe200078e0a02 */
[C---:B------:R-:W-:Y:S01]  /*5810*/  ISETP.GT.U32.AND P6, PT, R2.reuse, R40, PT ;  /* 0x000000280200720c */ /* 0x040fe20003fc4070 */
[----:B------:R-:W-:Y:S02]  /*5820*/  IMAD R36, R2, R5, R36 ;  /* 0x0000000502247224 */ /* 0x000fe400078e0224 */
[----:B------:R-:W-:-:S04]  /*5830*/  IMAD.HI.U32 R5, R3, R24, RZ ;  /* 0x0000001803057227 */ /* 0x000fc800078e00ff */
[----:B------:R-:W-:Y:S02]  /*5840*/  IMAD R38, R2, R9, R38 ;  /* 0x0000000902267224 */ /* 0x000fe400078e0226 */
[----:B------:R-:W-:Y:S02]  /*5850*/  IMAD.MOV R9, RZ, RZ, -R5 ;  /* 0x000000ffff097224 */ /* 0x000fe400078e0a05 */
[----:B------:R-:W-:Y:S01]  /*5860*/  @!P3 IMAD.IADD R46, R46, 0x1, -R2 ;  /* 0x000000012e2eb824 */ /* 0x000fe200078e0a02 */
[----:B------:R-:W-:Y:S01]  /*5870*/  ISETP.GE.AND P3, PT, R10, RZ, PT ;  /* 0x000000ff0a00720c */ /* 0x000fe20003f66270 */
[----:B------:R-:W-:Y:S01]  /*5880*/  IMAD R24, R2, R9, R24 ;  /* 0x0000000902187224 */ /* 0x000fe200078e0218 */
[----:B------:R-:W-:Y:S01]  /*5890*/  IABS R10, R17 ;  /* 0x00000011000a7213 */ /* 0x000fe20000000000 */
[--C-:B------:R-:W-:Y:S01]  /*58a0*/  @!P0 IMAD.IADD R42, R42, 0x1, -R2.reuse ;  /* 0x000000012a2a8824 */ /* 0x100fe200078e0a02 */
[----:B------:R-:W-:Y:S01]  /*58b0*/  ISETP.GT.U32.AND P5, PT, R2, R46, PT ;  /* 0x0000002e0200720c */ /* 0x000fe20003fa4070 */
[----:B------:R-:W-:Y:S01]  /*58c0*/  @!P6 IMAD.IADD R40, R40, 0x1, -R2 ;  /* 0x000000012828e824 */ /* 0x000fe200078e0a02 */
[C---:B------:R-:W-:Y:S01]  /*58d0*/  ISETP.GT.U32.AND P6, PT, R2.reuse, R24, PT ;  /* 0x000000180200720c */ /* 0x040fe20003fc4070 */
[----:B------:R-:W-:Y:S01]  /*58e0*/  IMAD.HI.U32 R5, R3, R22, RZ ;  /* 0x0000001603057227 */ /* 0x000fe200078e00ff */
[----:B------:R-:W-:-:S03]  /*58f0*/  ISETP.GT.U32.AND P0, PT, R2, R42, PT ;  /* 0x0000002a0200720c */ /* 0x000fc60003f04070 */
[----:B------:R-:W-:Y:S02]  /*5900*/  IMAD.MOV R5, RZ, RZ, -R5 ;  /* 0x000000ffff057224 */ /* 0x000fe400078e0a05 */
[----:B------:R-:W-:-:S04]  /*5910*/  IMAD.HI.U32 R8, R3, R18, RZ ;  /* 0x0000001203087227 */ /* 0x000fc800078e00ff */
[----:B------:R-:W-:Y:S02]  /*5920*/  IMAD R22, R2, R5, R22 ;  /* 0x0000000502167224 */ /* 0x000fe400078e0216 */
[--C-:B------:R-:W-:Y:S01]  /*5930*/  @!P5 IMAD.IADD R46, R46, 0x1, -R2.reuse ;  /* 0x000000012e2ed824 */ /* 0x100fe200078e0a02 */
[----:B------:R-:W-:Y:S01]  /*5940*/  ISETP.GT.U32.AND P5, PT, R2, R36, PT ;  /* 0x000000240200720c */ /* 0x000fe20003fa4070 */
[----:B------:R-:W-:Y:S01]  /*5950*/  @!P0 IMAD.IADD R42, R42, 0x1, -R2 ;  /* 0x000000012a2a8824 */ /* 0x000fe200078e0a02 */
[----:B------:R-:W-:Y:S01]  /*5960*/  @!P6 IADD3 R24, R24, -R2, RZ ;  /* 0x800000021818e210 */ /* 0x000fe20007ffe0ff */
[----:B------:R-:W-:Y:S01]  /*5970*/  IMAD.MOV R11, RZ, RZ, -R8 ;  /* 0x000000ffff0b7224 */ /* 0x000fe200078e0a08 */
[C---:B------:R-:W-:Y:S01]  /*5980*/  ISETP.GT.U32.AND P6, PT, R2.reuse, R22, PT ;  /* 0x000000160200720c */ /* 0x040fe20003fc4070 */
[----:B------:R-:W-:Y:S01]  /*5990*/  IMAD.HI.U32 R9, R3, R118, RZ ;  /* 0x0000007603097227 */ /* 0x000fe200078e00ff */
[----:B------:R-:W-:-:S03]  /*59a0*/  ISETP.GT.U32.AND P0, PT, R2, R38, PT ;  /* 0x000000260200720c */ /* 0x000fc60003f04070 */
[----:B------:R-:W-:Y:S02]  /*59b0*/  IMAD R18, R2, R11, R18 ;  /* 0x0000000b02127224 */ /* 0x000fe400078e0212 */
[----:B------:R-:W-:Y:S02]  /*59c0*/  IMAD.MOV R9, RZ, RZ, -R9 ;  /* 0x000000ffff097224 */ /* 0x000fe400078e0a09 */
[----:B------:R-:W-:Y:S01]  /*59d0*/  @!P5 IMAD.IADD R36, R36, 0x1, -R2 ;  /* 0x000000012424d824 */ /* 0x000fe200078e0a02 */
[----:B------:R-:W-:Y:S01]  /*59e0*/  ISETP.GE.AND P5, PT, R14, RZ, PT ;  /* 0x000000ff0e00720c */ /* 0x000fe20003fa6270 */
[----:B------:R-:W-:Y:S01]  /*59f0*/  @!P1 IMAD.MOV R56, RZ, RZ, -R56 ;  /* 0x000000ffff389224 */ /* 0x000fe200078e0a38 */
[----:B------:R-:W-:Y:S01]  /*5a00*/  IABS R14, R47 ;  /* 0x0000002f000e7213 */ /* 0x000fe20000000000 */
[--C-:B------:R-:W-:Y:S01]  /*5a10*/  @!P6 IMAD.IADD R22, R22, 0x1, -R2.reuse ;  /* 0x000000011616e824 */ /* 0x100fe200078e0a02 */
[----:B------:R-:W-:Y:S01]  /*5a20*/  ISETP.GT.U32.AND P6, PT, R2, R18, PT ;  /* 0x000000120200720c */ /* 0x000fe20003fc4070 */
[----:B------:R-:W-:Y:S01]  /*5a30*/  @!P0 IMAD.IADD R38, R38, 0x1, -R2 ;  /* 0x0000000126268824 */ /* 0x000fe200078e0a02 */
[----:B------:R-:W-:Y:S01]  /*5a40*/  ISETP.GE.AND P0, PT, R15, RZ, PT ;  /* 0x000000ff0f00720c */ /* 0x000fe20003f06270 */
[----:B------:R-:W-:Y:S01]  /*5a50*/  @!P2 IMAD.MOV R48, RZ, RZ, -R48 ;  /* 0x000000ffff30a224 */ /* 0x000fe200078e0a30 */
[C---:B------:R-:W-:Y:S01]  /*5a60*/  ISETP.GT.U32.AND P1, PT, R2.reuse, R36, PT ;  /* 0x000000240200720c */ /* 0x040fe20003f24070 */
[----:B------:R-:W-:Y:S01]  /*5a70*/  @!P4 IMAD.MOV R12, RZ, RZ, -R12 ;  /* 0x000000ffff0cc224 */ /* 0x000fe200078e0a0c */
[C---:B------:R-:W-:Y:S01]  /*5a80*/  ISETP.GT.U32.AND P2, PT, R2.reuse, R40, PT ;  /* 0x000000280200720c */ /* 0x040fe20003f44070 */
[----:B------:R-:W-:Y:S01]  /*5a90*/  IMAD.HI.U32 R4, R3, R20, RZ ;  /* 0x0000001403047227 */ /* 0x000fe200078e00ff */
[----:B------:R-:W-:-:S03]  /*5aa0*/  ISETP.GT.U32.AND P4, PT, R2, R38, PT ;  /* 0x000000260200720c */ /* 0x000fc60003f84070 */
[----:B------:R-:W-:-:S04]  /*5ab0*/  IMAD.HI.U32 R5, R3, R16, RZ ;  /* 0x0000001003057227 */ /* 0x000fc800078e00ff */
[----:B------:R-:W-:-:S04]  /*5ac0*/  IMAD.HI.U32 R8, R3, R14, RZ ;  /* 0x0000000e03087227 */ /* 0x000fc800078e00ff */
[----:B------:R-:W-:Y:S01]  /*5ad0*/  @!P3 IMAD.MOV R46, RZ, RZ, -R46 ;  /* 0x000000ffff2eb224 */ /* 0x000fe200078e0a2e */
[C---:B------:R-:W-:Y:S01]  /*5ae0*/  ISETP.GT.U32.AND P3, PT, R2.reuse, R24, PT ;  /* 0x000000180200720c */ /* 0x040fe20003f64070 */
[----:B------:R-:W-:Y:S01]  /*5af0*/  IMAD R118, R2, R9, R118 ;  /* 0x0000000902767224 */ /* 0x000fe200078e0276 */
[----:B------:R-:W-:Y:S01]  /*5b00*/  @!P2 IADD3 R40, R40, -R2, RZ ;  /* 0x800000022828a210 */ /* 0x000fe20007ffe0ff */
[----:B------:R-:W-:-:S04]  /*5b10*/  IMAD.HI.U32 R9, R3, R116, RZ ;  /* 0x0000007403097227 */ /* 0x000fc800078e00ff */
[----:B------:R-:W-:Y:S01]  /*5b20*/  @!P5 IMAD.MOV R44, RZ, RZ, -R44 ;  /* 0x000000ffff2cd224 */ /* 0x000fe200078e0a2c */
[----:B------:R-:W-:Y:S01]  /*5b30*/  ISETP.GT.U32.AND P5, PT, R2, R22, PT ;  /* 0x000000160200720c */ /* 0x000fe20003fa4070 */
[----:B------:R-:W-:Y:S02]  /*5b40*/  IMAD.MOV R11, RZ, RZ, -R4 ;  /* 0x000000ffff0b7224 */ /* 0x000fe400078e0a04 */
[----:B------:R-:W-:Y:S02]  /*5b50*/  IMAD.MOV R5, RZ, RZ, -R5 ;  /* 0x000000ffff057224 */ /* 0x000fe400078e0a05 */
[----:B------:R-:W-:Y:S02]  /*5b60*/  IMAD.MOV R15, RZ, RZ, -R8 ;  /* 0x000000ffff0f7224 */ /* 0x000fe400078e0a08 */
[----:B------:R-:W-:Y:S02]  /*5b70*/  @!P6 IMAD.IADD R18, R18, 0x1, -R2 ;  /* 0x000000011212e824 */ /* 0x000fe400078e0a02 */
[----:B------:R-:W-:Y:S01]  /*5b80*/  @!P0 IMAD.MOV R42, RZ, RZ, -R42 ;  /* 0x000000ffff2a8224 */ /* 0x000fe200078e0a2a */
[C---:B------:R-:W-:Y:S01]  /*5b90*/  ISETP.GT.U32.AND P0, PT, R2.reuse, R118, PT ;  /* 0x000000760200720c */ /* 0x040fe20003f04070 */
[----:B------:R-:W-:Y:S01]  /*5ba0*/  IMAD.MOV R9, RZ, RZ, -R9 ;  /* 0x000000ffff097224 */ /* 0x000fe200078e0a09 */
[C---:B------:R-:W-:Y:S01]  /*5bb0*/  ISETP.GT.U32.AND P6, PT, R2.reuse, R18, PT ;  /* 0x000000120200720c */ /* 0x040fe20003fc4070 */
[----:B------:R-:W-:-:S02]  /*5bc0*/  IMAD R20, R2, R11, R20 ;  /* 0x0000000b02147224 */ /* 0x000fc400078e0214 */
[C---:B------:R-:W-:Y:S02]  /*5bd0*/  IMAD R16, R2.reuse, R5, R16 ;  /* 0x0000000502107224 */ /* 0x040fe400078e0210 */
[C---:B------:R-:W-:Y:S02]  /*5be0*/  IMAD R14, R2.reuse, R15, R14 ;  /* 0x0000000f020e7224 */ /* 0x040fe400078e020e */
[----:B------:R-:W-:Y:S01]  /*5bf0*/  IMAD.HI.U32 R3, R3, R10, RZ ;  /* 0x0000000a03037227 */ /* 0x000fe200078e00ff */
[----:B------:R-:W-:-:S03]  /*5c00*/  ISETP.GT.U32.AND P2, PT, R2, R16, PT ;  /* 0x000000100200720c */ /* 0x000fc60003f44070 */
[----:B------:R-:W-:Y:S02]  /*5c10*/  IMAD R116, R2, R9, R116 ;  /* 0x0000000902747224 */ /* 0x000fe400078e0274 */
[--C-:B------:R-:W-:Y:S01]  /*5c20*/  @!P1 IMAD.IADD R36, R36, 0x1, -R2.reuse ;  /* 0x0000000124249824 */ /* 0x100fe200078e0a02 */
[----:B------:R-:W-:Y:S01]  /*5c30*/  ISETP.GT.U32.AND P1, PT, R2, R20, PT ;  /* 0x000000140200720c */ /* 0x000fe20003f24070 */
[--C-:B------:R-:W-:Y:S01]  /*5c40*/  @!P4 IMAD.IADD R38, R38, 0x1, -R2.reuse ;  /* 0x000000012626c824 */ /* 0x100fe200078e0a02 */
[----:B------:R-:W-:Y:S01]  /*5c50*/  ISETP.GT.U32.AND P4, PT, R2, R14, PT ;  /* 0x0000000e0200720c */ /* 0x000fe20003f84070 */
[----:B------:R-:W-:Y:S01]  /*5c60*/  IMAD.MOV R3, RZ, RZ, -R3 ;  /* 0x000000ffff037224 */ /* 0x000fe200078e0a03 */
[----:B------:R-:W2:Y:S01]  /*5c70*/  LDC.64 R8, c[0x0][0x238] ;  /* 0x00008e00ff087b82 */ /* 0x000ea20000000a00 */
[--C-:B------:R-:W-:Y:S01]  /*5c80*/  @!P3 IMAD.IADD R24, R24, 0x1, -R2.reuse ;  /* 0x000000011818b824 */ /* 0x100fe200078e0a02 */
[----:B------:R-:W-:Y:S01]  /*5c90*/  ISETP.GT.U32.AND P3, PT, R2, R116, PT ;  /* 0x000000740200720c */ /* 0x000fe20003f64070 */
[----:B------:R-:W-:Y:S01]  /*5ca0*/  @!P5 IMAD.IADD R22, R22, 0x1, -R2 ;  /* 0x000000011616d824 */ /* 0x000fe200078e0a02 */
[----:B------:R-:W-:Y:S01]  /*5cb0*/  ISETP.GE.AND P5, PT, R19, RZ, PT ;  /* 0x000000ff1300720c */ /* 0x000fe20003fa6270 */
[----:B------:R-:W-:-:S02]  /*5cc0*/  IMAD R10, R2, R3, R10 ;  /* 0x00000003020a7224 */ /* 0x000fc400078e020a */
[--C-:B------:R-:W-:Y:S01]  /*5cd0*/  @!P0 IMAD.IADD R118, R118, 0x1, -R2.reuse ;  /* 0x0000000176768824 */ /* 0x100fe200078e0a02 */
[----:B------:R-:W-:Y:S01]  /*5ce0*/  ISETP.GE.AND P0, PT, R21, RZ, PT ;  /* 0x000000ff1500720c */ /* 0x000fe20003f06270 */
[--C-:B------:R-:W-:Y:S01]  /*5cf0*/  @!P6 IMAD.IADD R18, R18, 0x1, -R2.reuse ;  /* 0x000000011212e824 */ /* 0x100fe200078e0a02 */
[----:B------:R-:W-:Y:S01]  /*5d00*/  ISETP.GT.U32.AND P6, PT, R2, R10, PT ;  /* 0x0000000a0200720c */ /* 0x000fe20003fc4070 */
[--C-:B------:R-:W-:Y:S01]  /*5d10*/  @!P1 IMAD.IADD R20, R20, 0x1, -R2.reuse ;  /* 0x0000000114149824 */ /* 0x100fe200078e0a02 */
[----:B------:R-:W-:Y:S01]  /*5d20*/  ISETP.GE.AND P1, PT, R23, RZ, PT ;  /* 0x000000ff1700720c */ /* 0x000fe20003f26270 */
[--C-:B------:R-:W-:Y:S01]  /*5d30*/  @!P2 IMAD.IADD R16, R16, 0x1, -R2.reuse ;  /* 0x000000011010a824 */ /* 0x100fe200078e0a02 */
[----:B------:R-:W-:Y:S01]  /*5d40*/  ISETP.GE.AND P2, PT, R35, RZ, PT ;  /* 0x000000ff2300720c */ /* 0x000fe20003f46270 */
[--C-:B------:R-:W-:Y:S01]  /*5d50*/  @!P4 IMAD.IADD R14, R14, 0x1, -R2.reuse ;  /* 0x000000010e0ec824 */ /* 0x100fe200078e0a02 */
[----:B------:R-:W-:Y:S01]  /*5d60*/  ISETP.GE.AND P4, PT, R37, RZ, PT ;  /* 0x000000ff2500720c */ /* 0x000fe20003f86270 */
[----:B------:R-:W-:Y:S01]  /*5d70*/  @!P3 IMAD.IADD R116, R116, 0x1, -R2 ;  /* 0x000000017474b824 */ /* 0x000fe200078e0a02 */
[----:B------:R-:W-:Y:S01]  /*5d80*/  ISETP.GE.AND P3, PT, R39, RZ, PT ;  /* 0x000000ff2700720c */ /* 0x000fe20003f66270 */
[----:B------:R-:W-:Y:S01]  /*5d90*/  @!P5 IMAD.MOV R36, RZ, RZ, -R36 ;  /* 0x000000ffff24d224 */ /* 0x000fe200078e0a24 */
[C---:B------:R-:W-:Y:S01]  /*5da0*/  ISETP.GT.U32.AND P5, PT, R2.reuse, R118, PT ;  /* 0x000000760200720c */ /* 0x040fe20003fa4070 */
[----:B------:R-:W-:Y:S01]  /*5db0*/  @!P0 IMAD.MOV R40, RZ, RZ, -R40 ;  /* 0x000000ffff288224 */ /* 0x000fe200078e0a28 */
[----:B------:R-:W-:Y:S01]  /*5dc0*/  ISETP.GT.U32.AND P0, PT, R2, R20, PT ;  /* 0x000000140200720c */ /* 0x000fe20003f04070 */
[----:B------:R-:W-:Y:S01]  /*5dd0*/  @!P6 IMAD.IADD R10, R10, 0x1, -R2 ;  /* 0x000000010a0ae824 */ /* 0x000fe200078e0a02 */
[C---:B------:R-:W-:Y:S01]  /*5de0*/  ISETP.GT.U32.AND P6, PT, R2.reuse, R116, PT ;  /* 0x000000740200720c */ /* 0x040fe20003fc4070 */
[----:B------:R-:W-:Y:S01]  /*5df0*/  @!P1 IMAD.MOV R38, RZ, RZ, -R38 ;  /* 0x000000ffff269224 */ /* 0x000fe200078e0a26 */
[----:B------:R-:W-:Y:S01]  /*5e00*/  ISETP.GT.U32.AND P1, PT, R2, R16, PT ;  /* 0x000000100200720c */ /* 0x000fe20003f24070 */
[----:B--2---:R2:W-:Y:S01]  /*5e10*/  STL.64 [R1+0x848], R8 ;  /* 0x0008480801007387 */ /* 0x0045e20000100a00 */
[----:B------:R-:W-:Y:S01]  /*5e20*/  @!P2 IADD3 R24, -R24, RZ, RZ ;  /* 0x000000ff1818a210 */ /* 0x000fe20007ffe1ff */
[----:B------:R-:W-:Y:S01]  /*5e30*/  @!P4 IMAD.MOV R22, RZ, RZ, -R22 ;  /* 0x000000ffff16c224 */ /* 0x000fe200078e0a16 */
[C---:B------:R-:W-:Y:S01]  /*5e40*/  ISETP.GT.U32.AND P2, PT, R2.reuse, R14, PT ;  /* 0x0000000e0200720c */ /* 0x040fe20003f44070 */
[----:B------:R-:W-:Y:S01]  /*5e50*/  @!P3 IMAD.MOV R18, RZ, RZ, -R18 ;  /* 0x000000ffff12b224 */ /* 0x000fe200078e0a12 */
[----:B------:R-:W-:Y:S01]  /*5e60*/  ISETP.GT.U32.AND P4, PT, R2, R10, PT ;  /* 0x0000000a0200720c */ /* 0x000fe20003f84070 */
[--C-:B------:R-:W-:Y:S01]  /*5e70*/  @!P5 IMAD.IADD R118, R118, 0x1, -R2.reuse ;  /* 0x000000017676d824 */ /* 0x100fe200078e0a02 */
[----:B------:R-:W-:Y:S01]  /*5e80*/  ISETP.GE.AND P3, PT, R41, RZ, PT ;  /* 0x000000ff2900720c */ /* 0x000fe20003f66270 */
[--C-:B------:R-:W-:Y:S01]  /*5e90*/  @!P0 IMAD.IADD R20, R20, 0x1, -R2.reuse ;  /* 0x0000000114148824 */ /* 0x100fe200078e0a02 */
[----:B------:R-:W-:Y:S01]  /*5ea0*/  ISETP.GE.AND P5, PT, R43, RZ, PT ;  /* 0x000000ff2b00720c */ /* 0x000fe20003fa6270 */
[--C-:B------:R-:W-:Y:S01]  /*5eb0*/  @!P6 IMAD.IADD R116, R116, 0x1, -R2.reuse ;  /* 0x000000017474e824 */ /* 0x100fe200078e0a02 */
[----:B------:R-:W-:Y:S01]  /*5ec0*/  ISETP.GE.AND P0, PT, R45, RZ, PT ;  /* 0x000000ff2d00720c */ /* 0x000fe20003f06270 */
[--C-:B------:R-:W-:Y:S01]  /*5ed0*/  @!P1 IMAD.IADD R16, R16, 0x1, -R2.reuse ;  /* 0x0000000110109824 */ /* 0x100fe200078e0a02 */
[----:B------:R-:W-:Y:S01]  /*5ee0*/  ISETP.GE.AND P1, PT, R47, RZ, PT ;  /* 0x000000ff2f00720c */ /* 0x000fe20003f26270 */
[----:B------:R-:W-:Y:S01]  /*5ef0*/  IMAD.SHL.U32 R4, R243, 0x400, RZ ;  /* 0x00000400f3047824 */ /* 0x000fe200078e00ff */
[----:B------:R-:W-:Y:S01]  /*5f00*/  ISETP.GE.AND P6, PT, R17, RZ, PT ;  /* 0x000000ff1100720c */ /* 0x000fe20003fc6270 */
[--C-:B------:R-:W-:Y:S01]  /*5f10*/  @!P2 IMAD.IADD R14, R14, 0x1, -R2.reuse ;  /* 0x000000010e0ea824 */ /* 0x100fe200078e0a02 */
[----:B------:R-:W-:Y:S01]  /*5f20*/  ISETP.GE.AND P2, PT, R49, RZ, PT ;  /* 0x000000ff3100720c */ /* 0x000fe20003f46270 */
[----:B------:R-:W-:Y:S01]  /*5f30*/  @!P4 IMAD.IADD R10, R10, 0x1, -R2 ;  /* 0x000000010a0ac824 */ /* 0x000fe200078e0a02 */
[----:B------:R-:W-:Y:S01]  /*5f40*/  ISETP.GE.AND P4, PT, R55, RZ, PT ;  /* 0x000000ff3700720c */ /* 0x000fe20003f86270 */
[----:B------:R-:W-:Y:S01]  /*5f50*/  IMAD R2, R59, R9, RZ ;  /* 0x000000093b027224 */ /* 0x000fe200078e02ff */
[----:B------:R-:W-:Y:S01]  /*5f60*/  LOP3.LUT R13, R13, 0x8000, R4, 0xf8, !PT ;  /* 0x000080000d0d7812 */ /* 0x000fe200078ef804 */
[----:B------:R-:W-:Y:S01]  /*5f70*/  @!P3 IMAD.MOV R118, RZ, RZ, -R118 ;  /* 0x000000ffff76b224 */ /* 0x000fe200078e0a76 */
[----:B------:R-:W-:Y:S01]  /*5f80*/  ISETP.NE.AND P3, PT, R57, RZ, PT ;  /* 0x000000ff3900720c */ /* 0x000fe20003f65270 */
[----:B------:R-:W-:Y:S01]  /*5f90*/  @!P5 IMAD.MOV R20, RZ, RZ, -R20 ;  /* 0x000000ffff14d224 */ /* 0x000fe200078e0a14 */
[C---:B------:R-:W-:Y:S01]  /*5fa0*/  LEA R88, P5, R2.reuse, UR4, 0x2 ;  /* 0x0000000402587c11 */ /* 0x040fe2000f8a10ff */
[----:B------:R-:W-:Y:S01]  /*5fb0*/  @!P0 IMAD.MOV R16, RZ, RZ, -R16 ;  /* 0x000000ffff108224 */ /* 0x000fe200078e0a10 */
[----:B------:R-:W-:Y:S01]  /*5fc0*/  SEL R241, R89, R28, !P3 ;  /* 0x0000001c59f17207 */ /* 0x000fe20005800000 */
[----:B------:R-:W-:Y:S01]  /*5fd0*/  @!P1 IMAD.MOV R14, RZ, RZ, -R14 ;  /* 0x000000ffff0e9224 */ /* 0x000fe200078e0a0e */
[----:B------:R-:W-:Y:S01]  /*5fe0*/  ISETP.NE.AND P0, PT, R249, RZ, PT ;  /* 0x000000fff900720c */ /* 0x000fe20003f05270 */
[----:B------:R-:W-:Y:S01]  /*5ff0*/  @!P2 IMAD.MOV R116, RZ, RZ, -R116 ;  /* 0x000000ffff74a224 */ /* 0x000fe200078e0a74 */
[----:B------:R-:W-:Y:S01]  /*6000*/  LEA.HI.X.SX32 R2, R2, UR5, 0x2, P5 ;  /* 0x0000000502027c11 */ /* 0x000fe2000a8f16ff */
[----:B------:R-:W-:Y:S01]  /*6010*/  ULDC UR5, c[0x0][0x240] ;  /* 0x0000900000057ab9 */ /* 0x000fe20000000800 */
[----:B------:R-:W-:Y:S01]  /*6020*/  SEL R115, R89, R26, !P3 ;  /* 0x0000001a59737207 */ /* 0x000fe20005800000 */
[----:B------:R-:W-:Y:S01]  /*6030*/  IMAD R241, R241, UR5, RZ ;  /* 0x00000005f1f17c24 */ /* 0x000fe2000f8e02ff */
[C---:B------:R-:W-:Y:S01]  /*6040*/  SEL R239, R89.reuse, R50, !P3 ;  /* 0x0000003259ef7207 */ /* 0x040fe20005800000 */
[----:B------:R-:W-:Y:S01]  /*6050*/  @!P6 IMAD.MOV R10, RZ, RZ, -R10 ;  /* 0x000000ffff0ae224 */ /* 0x000fe200078e0a0a */
[----:B------:R-:W-:Y:S01]  /*6060*/  SEL R235, R89, R54, !P3 ;  /* 0x0000003659eb7207 */ /* 0x000fe20005800000 */
[----:B------:R-:W-:Y:S01]  /*6070*/  IMAD R115, R115, UR5, RZ ;  /* 0x0000000573737c24 */ /* 0x000fe2000f8e02ff */
[----:B------:R-:W-:Y:S01]  /*6080*/  SEL R233, R89, R62, !P3 ;  /* 0x0000003e59e97207 */ /* 0x000fe20005800000 */
[----:B------:R-:W-:Y:S01]  /*6090*/  IMAD R239, R239, UR5, RZ ;  /* 0x00000005efef7c24 */ /* 0x000fe2000f8e02ff */
[----:B------:R-:W-:Y:S01]  /*60a0*/  SEL R237, R89, R52, !P3 ;  /* 0x0000003459ed7207 */ /* 0x000fe20005800000 */
[----:B------:R-:W-:Y:S01]  /*60b0*/  IMAD R235, R235, UR5, RZ ;  /* 0x00000005ebeb7c24 */ /* 0x000fe2000f8e02ff */
[----:B------:R-:W-:Y:S01]  /*60c0*/  SEL R26, R89, R25, !P3 ;  /* 0x00000019591a7207 */ /* 0x000fe20005800000 */
[----:B------:R-:W-:Y:S01]  /*60d0*/  IMAD R233, R233, UR5, RZ ;  /* 0x00000005e9e97c24 */ /* 0x000fe2000f8e02ff */
[C---:B------:R-:W-:Y:S01]  /*60e0*/  SEL R21, R89.reuse, R244, !P3 ;  /* 0x000000f459157207 */ /* 0x040fe20005800000 */
[----:B------:R-:W-:Y:S01]  /*60f0*/  @!P4 IMAD.MOV R0, RZ, RZ, -R0 ;  /* 0x000000ffff00c224 */ /* 0x000fe200078e0a00 */
[----:B------:R-:W-:Y:S01]  /*6100*/  SEL R25, R89, R29, !P3 ;  /* 0x0000001d59197207 */ /* 0x000fe20005800000 */
[----:B------:R-:W-:Y:S01]  /*6110*/  IMAD R237, R237, UR5, RZ ;  /* 0x00000005eded7c24 */ /* 0x000fe2000f8e02ff */
[C---:B------:R-:W-:Y:S01]  /*6120*/  SEL R52, R89.reuse, R27, !P3 ;  /* 0x0000001b59347207 */ /* 0x040fe20005800000 */
[----:B------:R-:W3:Y:S01]  /*6130*/  LDC.64 R4, c[0x0][0x230] ;  /* 0x00008c00ff047b82 */ /* 0x000ee20000000a00 */
[----:B------:R-:W-:Y:S01]  /*6140*/  SEL R28, R89, R31, !P3 ;  /* 0x0000001f591c7207 */ /* 0x000fe20005800000 */
[----:B------:R-:W-:Y:S01]  /*6150*/  IMAD R21, R21, UR5, RZ ;  /* 0x0000000515157c24 */ /* 0x000fe2000f8e02ff */
[C---:B------:R-:W-:Y:S01]  /*6160*/  SEL R54, R89.reuse, R33, !P3 ;  /* 0x0000002159367207 */ /* 0x040fe20005800000 */
[----:B------:R-:W-:Y:S01]  /*6170*/  IMAD R26, R26, UR5, RZ ;  /* 0x000000051a1a7c24 */ /* 0x000fe2000f8e02ff */
[----:B------:R-:W-:Y:S01]  /*6180*/  SEL R29, R89, R32, !P3 ;  /* 0x00000020591d7207 */ /* 0x000fe20005800000 */
[----:B------:R-:W-:Y:S01]  /*6190*/  IMAD R52, R52, UR5, RZ ;  /* 0x0000000534347c24 */ /* 0x000fe2000f8e02ff */
[----:B------:R-:W-:Y:S01]  /*61a0*/  LEA R244, P1, R241, R88, 0x2 ;  /* 0x00000058f1f47211 */ /* 0x000fe200078210ff */
[----:B------:R-:W-:Y:S01]  /*61b0*/  IMAD R28, R28, UR5, RZ ;  /* 0x000000051c1c7c24 */ /* 0x000fe2000f8e02ff */
[----:B------:R-:W-:Y:S01]  /*61c0*/  SEL R231, R89, R64, !P3 ;  /* 0x0000004059e77207 */ /* 0x000fe20005800000 */
[----:B------:R-:W-:Y:S01]  /*61d0*/  IMAD R25, R25, UR5, RZ ;  /* 0x0000000519197c24 */ /* 0x000fe2000f8e02ff */
[C---:B------:R-:W-:Y:S01]  /*61e0*/  SEL R229, R89.reuse, R66, !P3 ;  /* 0x0000004259e57207 */ /* 0x040fe20005800000 */
[----:B------:R-:W-:Y:S01]  /*61f0*/  IMAD R54, R54, UR5, RZ ;  /* 0x0000000536367c24 */ /* 0x000fe2000f8e02ff */
        /* <DEDUP_REMOVED lines=186> */
[----:B-1----:R-:W-:Y:S01]  /*6da0*/  SEL R55, R89, R58, !P3 ;  /* 0x0000003a59377207 */ /* 0x002fe20005800000 */
[----:B------:R-:W-:Y:S01]  /*6db0*/  IMAD R27, R27, UR5, RZ ;  /* 0x000000051b1b7c24 */ /* 0x000fe2000f8e02ff */
[C---:B------:R-:W-:Y:S01]  /*6dc0*/  SEL R34, R89.reuse, R34, !P3 ;  /* 0x0000002259227207 */ /* 0x040fe20005800000 */
        /* <DEDUP_REMOVED lines=39> */
[----:B------:R-:W-:Y:S01]  /*7040*/  @!P0 LOP3.LUT R0, RZ, R249, RZ, 0x33, !PT ;  /* 0x000000f9ff008212 */ /* 0x000fe200078e33ff */
[----:B------:R-:W-:Y:S01]  /*7050*/  IMAD R117, R117, UR5, RZ ;  /* 0x0000000575757c24 */ /* 0x000fe2000f8e02ff */
[----:B------:R-:W-:Y:S01]  /*7060*/  LEA.HI.X.SX32 R245, R241, R2, 0x2, P1 ;  /* 0x00000002f1f57211 */ /* 0x000fe200008f16ff */
[----:B------:R-:W-:Y:S01]  /*7070*/  IMAD R89, R89, UR5, RZ ;  /* 0x0000000559597c24 */ /* 0x000fe2000f8e02ff */
[-C--:B--2---:R-:W-:Y:S01]  /*7080*/  LEA R8, P2, R239, R88.reuse, 0x2 ;  /* 0x00000058ef087211 */ /* 0x084fe200078410ff */
[----:B------:R-:W1:Y:S01]  /*7090*/  S2UR UR4, SR_CgaCtaId ;  /* 0x00000000000479c3 */ /* 0x000e620000008800 */
[-C--:B------:R-:W-:Y:S01]  /*70a0*/  LEA R240, P0, R235, R88.reuse, 0x2 ;  /* 0x00000058ebf07211 */ /* 0x080fe200078010ff */
[----:B------:R-:W-:Y:S01]  /*70b0*/  STL.64 [R1+0x258], R244 ;  /* 0x000258f401007387 */ /* 0x000fe20000100a00 */
[----:B------:R-:W-:-:S02]  /*70c0*/  LEA R246, P6, R233, R88, 0x2 ;  /* 0x00000058e9f67211 */ /* 0x000fc400078c10ff */
[----:B------:R-:W-:Y:S01]  /*70d0*/  LEA.HI.X.SX32 R115, R115, R2, 0x2, P3 ;  /* 0x0000000273737211 */ /* 0x000fe200018f16ff */
[----:B------:R2:W-:Y:S01]  /*70e0*/  STL [R1+0x240], R240 ;  /* 0x000240f001007387 */ /* 0x0005e20000100800 */
[----:B------:R-:W-:Y:S02]  /*70f0*/  LEA R6, P1, R237, R88, 0x2 ;  /* 0x00000058ed067211 */ /* 0x000fe400078210ff */
[----:B------:R-:W-:Y:S01]  /*7100*/  LEA.HI.X.SX32 R9, R239, R2, 0x2, P2 ;  /* 0x00000002ef097211 */ /* 0x000fe200010f16ff */
[----:B------:R-:W-:Y:S01]  /*7110*/  IMAD.MOV.U32 R239, RZ, RZ, R241 ;  /* 0x000000ffffef7224 */ /* 0x000fe200078e00f1 */
[----:B------:R-:W-:Y:S01]  /*7120*/  STL [R1+0x238], R246 ;  /* 0x000238f601007387 */ /* 0x000fe20000100800 */
[----:B------:R-:W-:Y:S01]  /*7130*/  IMAD.MOV.U32 R238, RZ, RZ, R240 ;  /* 0x000000ffffee7224 */ /* 0x000fe200078e00f0 */
[----:B------:R-:W-:Y:S02]  /*7140*/  LEA R250, P5, R231, R88, 0x2 ;  /* 0x00000058e7fa7211 */ /* 0x000fe400078a10ff */
[----:B------:R4:W-:Y:S01]  /*7150*/  STL.64 [R1+0x7a0], R114 ;  /* 0x0007a07201007387 */ /* 0x0009e20000100a00 */
[----:B------:R-:W-:Y:S01]  /*7160*/  LEA.HI.X.SX32 R7, R237, R2, 0x2, P1 ;  /* 0x00000002ed077211 */ /* 0x000fe200008f16ff */
[----:B------:R-:W-:Y:S01]  /*7170*/  IMAD.MOV.U32 R237, RZ, RZ, R239 ;  /* 0x000000ffffed7224 */ /* 0x000fe200078e00ef */
[----:B------:R-:W-:Y:S01]  /*7180*/  LEA R248, P4, R229, R88, 0x2 ;  /* 0x00000058e5f87211 */ /* 0x000fe200078810ff */
[----:B------:R1:W-:Y:S01]  /*7190*/  STL.64 [R1+0x250], R8 ;  /* 0x0002500801007387 */ /* 0x0003e20000100a00 */
[----:B------:R-:W-:Y:S01]  /*71a0*/  LEA.HI.X.SX32 R237, R235, R2, 0x2, P0 ;  /* 0x00000002ebed7211 */ /* 0x000fe200000f16ff */
[----:B------:R-:W-:Y:S01]  /*71b0*/  IMAD.MOV.U32 R236, RZ, RZ, R238 ;  /* 0x000000ffffec7224 */ /* 0x000fe200078e00ee */
[----:B--2---:R-:W-:-:S02]  /*71c0*/  LEA R240, P2, R225, R88, 0x2 ;  /* 0x00000058e1f07211 */ /* 0x004fc400078410ff */
[-C--:B------:R-:W-:Y:S02]  /*71d0*/  LEA R238, P1, R223, R88.reuse, 0x2 ;  /* 0x00000058dfee7211 */ /* 0x080fe400078210ff */
[----:B---3--:R-:W-:Y:S01]  /*71e0*/  IADD3 R120, R4, -0x1, RZ ;  /* 0xffffffff04787810 */ /* 0x008fe20007ffe0ff */
[----:B----4-:R-:W-:Y:S01]  /*71f0*/  IMAD.MOV.U32 R114, RZ, RZ, R246 ;  /* 0x000000ffff727224 */ /* 0x010fe200078e00f6 */
[----:B------:R-:W-:Y:S01]  /*7200*/  LEA R246, P3, R227, R88, 0x2 ;  /* 0x00000058e3f67211 */ /* 0x000fe200078610ff */
[----:B------:R-:W-:Y:S01]  /*7210*/  IMAD.MOV.U32 R115, RZ, RZ, R247 ;  /* 0x000000ffff737224 */ /* 0x000fe200078e00f7 */
[-C--:B------:R-:W-:Y:S01]  /*7220*/  LEA.HI.X.SX32 R115, R233, R2.reuse, 0x2, P6 ;  /* 0x00000002e9737211 */ /* 0x080fe200030f16ff */
[----:B-1----:R-:W2:Y:S01]  /*7230*/  LDL.LU.64 R8, [R1+0x848] ;  /* 0x0008480001087983 */ /* 0x002ea20000300a00 */
[----:B------:R-:W-:Y:S02]  /*7240*/  LEA.HI.X.SX32 R251, R231, R2, 0x2, P5 ;  /* 0x00000002e7fb7211 */ /* 0x000fe400028f16ff */
[----:B------:R-:W-:Y:S01]  /*7250*/  LEA R114, P6, R219, R88, 0x2 ;  /* 0x00000058db727211 */ /* 0x000fe200078c10ff */
[----:B------:R1:W-:Y:S01]  /*7260*/  STL.64 [R1+0x248], R6 ;  /* 0x0002480601007387 */ /* 0x0003e20000100a00 */
[----:B------:R-:W-:-:S02]  /*7270*/  LEA.HI.X.SX32 R249, R229, R2, 0x2, P4 ;  /* 0x00000002e5f97211 */ /* 0x000fc400020f16ff */
[-C--:B------:R-:W-:Y:S02]  /*7280*/  LEA.HI.X.SX32 R247, R227, R2.reuse, 0x2, P3 ;  /* 0x00000002e3f77211 */ /* 0x080fe400018f16ff */
[-C--:B------:R-:W-:Y:S02]  /*7290*/  LEA.HI.X.SX32 R241, R225, R2.reuse, 0x2, P2 ;  /* 0x00000002e1f17211 */ /* 0x080fe400010f16ff */
[----:B------:R-:W-:Y:S02]  /*72a0*/  LEA.HI.X.SX32 R239, R223, R2, 0x2, P1 ;  /* 0x00000002dfef7211 */ /* 0x000fe400008f16ff */
[-C--:B------:R-:W-:Y:S01]  /*72b0*/  LEA R236, P0, R221, R88.reuse, 0x2 ;  /* 0x00000058ddec7211 */ /* 0x080fe200078010ff */
[----:B-1----:R-:W3:Y:S01]  /*72c0*/  LDL.LU.64 R6, [R1+0x840] ;  /* 0x0008400001067983 */ /* 0x002ee20000300a00 */
[-C--:B------:R-:W-:Y:S02]  /*72d0*/  LEA R232, P5, R217, R88.reuse, 0x2 ;  /* 0x00000058d9e87211 */ /* 0x080fe400078a10ff */
[-C--:B------:R-:W-:Y:S01]  /*72e0*/  LEA R230, P4, R215, R88.reuse, 0x2 ;  /* 0x00000058d7e67211 */ /* 0x080fe200078810ff */
[----:B------:R1:W-:Y:S01]  /*72f0*/  STL [R1+0x244], R237 ;  /* 0x000244ed01007387 */ /* 0x0003e20000100800 */
[----:B------:R-:W-:-:S02]  /*7300*/  LEA R228, P3, R213, R88, 0x2 ;  /* 0x00000058d5e47211 */ /* 0x000fc400078610ff */
[-C--:B------:R-:W-:Y:S01]  /*7310*/  LEA R226, P2, R211, R88.reuse, 0x2 ;  /* 0x00000058d3e27211 */ /* 0x080fe200078410ff */
[----:B------:R4:W-:Y:S01]  /*7320*/  STL [R1+0x23c], R115 ;  /* 0x00023c7301007387 */ /* 0x0009e20000100800 */
[----:B------:R-:W-:Y:S02]  /*7330*/  LEA R224, P1, R209, R88, 0x2 ;  /* 0x00000058d1e07211 */ /* 0x000fe400078210ff */
[-C--:B------:R-:W-:Y:S01]  /*7340*/  LEA.HI.X.SX32 R233, R217, R2.reuse, 0x2, P5 ;  /* 0x00000002d9e97211 */ /* 0x080fe200028f16ff */
[----:B------:R-:W-:Y:S01]  /*7350*/  STL.64 [R1+0x230], R250 ;  /* 0x000230fa01007387 */ /* 0x000fe20000100a00 */
[-C--:B------:R-:W-:Y:S02]  /*7360*/  LEA.HI.X.SX32 R231, R215, R2.reuse, 0x2, P4 ;  /* 0x00000002d7e77211 */ /* 0x080fe400020f16ff */
[-C--:B-1----:R-:W-:Y:S01]  /*7370*/  LEA.HI.X.SX32 R237, R221, R2.reuse, 0x2, P0 ;  /* 0x00000002dded7211 */ /* 0x082fe200000f16ff */
[----:B------:R-:W-:Y:S01]  /*7380*/  STL.64 [R1+0x228], R248 ;  /* 0x000228f801007387 */ /* 0x000fe20000100a00 */
[----:B------:R-:W-:-:S02]  /*7390*/  LEA.HI.X.SX32 R229, R213, R2, 0x2, P3 ;  /* 0x00000002d5e57211 */ /* 0x000fc400018f16ff */
[-C--:B----4-:R-:W-:Y:S01]  /*73a0*/  LEA.HI.X.SX32 R115, R219, R2.reuse, 0x2, P6 ;  /* 0x00000002db737211 */ /* 0x090fe200030f16ff */
[----:B------:R-:W-:Y:S01]  /*73b0*/  STL.64 [R1+0x220], R246 ;  /* 0x000220f601007387 */ /* 0x000fe20000100a00 */
[-C--:B------:R-:W-:Y:S02]  /*73c0*/  LEA.HI.X.SX32 R227, R211, R2.reuse, 0x2, P2 ;  /* 0x00000002d3e37211 */ /* 0x080fe400010f16ff */
[----:B------:R-:W-:Y:S01]  /*73d0*/  LEA.HI.X.SX32 R225, R209, R2, 0x2, P1 ;  /* 0x00000002d1e17211 */ /* 0x000fe200008f16ff */
[----:B------:R-:W-:Y:S01]  /*73e0*/  STL.64 [R1+0x218], R240 ;  /* 0x000218f001007387 */ /* 0x000fe20000100a00 */
[-C--:B------:R-:W-:Y:S02]  /*73f0*/  LEA R222, P0, R207, R88.reuse, 0x2 ;  /* 0x00000058cfde7211 */ /* 0x080fe400078010ff */
[-C--:B------:R-:W-:Y:S01]  /*7400*/  LEA R218, P5, R203, R88.reuse, 0x2 ;  /* 0x00000058cbda7211 */ /* 0x080fe200078a10ff */
[----:B------:R-:W-:Y:S01]  /*7410*/  STL.64 [R1+0x210], R238 ;  /* 0x000210ee01007387 */ /* 0x000fe20000100a00 */
[----:B------:R-:W-:-:S02]  /*7420*/  LEA R216, P4, R201, R88, 0x2 ;  /* 0x00000058c9d87211 */ /* 0x000fc400078810ff */
[-C--:B------:R-:W-:Y:S01]  /*7430*/  LEA R214, P3, R199, R88.reuse, 0x2 ;  /* 0x00000058c7d67211 */ /* 0x080fe200078610ff */
[----:B------:R1:W-:Y:S01]  /*7440*/  STL.64 [R1+0x200], R114 ;  /* 0x0002007201007387 */ /* 0x0003e20000100a00 */
[----:B------:R-:W-:Y:S02]  /*7450*/  LEA R212, P2, R197, R88, 0x2 ;  /* 0x00000058c5d47211 */ /* 0x000fe400078410ff */
[----:B------:R-:W-:Y:S01]  /*7460*/  LEA.HI.X.SX32 R223, R207, R2, 0x2, P0 ;  /* 0x00000002cfdf7211 */ /* 0x000fe200000f16ff */
[----:B------:R-:W-:Y:S01]  /*7470*/  STL.64 [R1+0x208], R236 ;  /* 0x000208ec01007387 */ /* 0x000fe20000100a00 */
[----:B------:R-:W-:Y:S02]  /*7480*/  LEA R210, P1, R195, R88, 0x2 ;  /* 0x00000058c3d27211 */ /* 0x000fe400078210ff */
[-C--:B------:R-:W-:Y:S01]  /*7490*/  LEA.HI.X.SX32 R219, R203, R2.reuse, 0x2, P5 ;  /* 0x00000002cbdb7211 */ /* 0x080fe200028f16ff */
[----:B------:R-:W-:Y:S01]  /*74a0*/  STL.64 [R1+0x1f8], R232 ;  /* 0x0001f8e801007387 */ /* 0x000fe20000100a00 */
[----:B------:R-:W-:-:S02]  /*74b0*/  LEA.HI.X.SX32 R217, R201, R2, 0x2, P4 ;  /* 0x00000002c9d97211 */ /* 0x000fc400020f16ff */
[----:B------:R-:W-:Y:S01]  /*74c0*/  LEA.HI.X.SX32 R215, R199, R2, 0x2, P3 ;  /* 0x00000002c7d77211 */ /* 0x000fe200018f16ff */
[----:B------:R-:W-:Y:S01]  /*74d0*/  STL.64 [R1+0x1f0], R230 ;  /* 0x0001f0e601007387 */ /* 0x000fe20000100a00 */
[----:B-1----:R-:W-:Y:S02]  /*74e0*/  LEA R114, P6, R205, R88, 0x2 ;  /* 0x00000058cd727211 */ /* 0x002fe400078c10ff */
[-C--:B------:R-:W-:Y:S01]  /*74f0*/  LEA.HI.X.SX32 R213, R197, R2.reuse, 0x2, P2 ;  /* 0x00000002c5d57211 */ /* 0x080fe200010f16ff */
[----:B------:R-:W-:Y:S01]  /*7500*/  STL.64 [R1+0x1e8], R228 ;  /* 0x0001e8e401007387 */ /* 0x000fe20000100a00 */
[-C--:B------:R-:W-:Y:S02]  /*7510*/  LEA.HI.X.SX32 R115, R205, R2.reuse, 0x2, P6 ;  /* 0x00000002cd737211 */ /* 0x080fe400030f16ff */
[----:B------:R-:W-:Y:S01]  /*7520*/  LEA.HI.X.SX32 R211, R195, R2, 0x2, P1 ;  /* 0x00000002c3d37211 */ /* 0x000fe200008f16ff */
[----:B------:R-:W-:Y:S01]  /*7530*/  STL.64 [R1+0x1e0], R226 ;  /* 0x0001e0e201007387 */ /* 0x000fe20000100a00 */
[----:B------:R-:W-:-:S02]  /*7540*/  LEA R208, P0, R193, R88, 0x2 ;  /* 0x00000058c1d07211 */ /* 0x000fc400078010ff */
[-C--:B------:R-:W-:Y:S01]  /*7550*/  LEA R204, P5, R189, R88.reuse, 0x2 ;  /* 0x00000058bdcc7211 */ /* 0x080fe200078a10ff */
[----:B------:R-:W-:Y:S01]  /*7560*/  STL.64 [R1+0x1d8], R224 ;  /* 0x0001d8e001007387 */ /* 0x000fe20000100a00 */
[-C--:B------:R-:W-:Y:S02]  /*7570*/  LEA R202, P4, R187, R88.reuse, 0x2 ;  /* 0x00000058bbca7211 */ /* 0x080fe400078810ff */
[-C--:B------:R-:W-:Y:S01]  /*7580*/  LEA R200, P3, R185, R88.reuse, 0x2 ;  /* 0x00000058b9c87211 */ /* 0x080fe200078610ff */
[----:B------:R1:W-:Y:S01]  /*7590*/  STL.64 [R1+0x1c8], R114 ;  /* 0x0001c87201007387 */ /* 0x0003e20000100a00 */
[----:B------:R-:W-:Y:S02]  /*75a0*/  LEA R198, P2, R183, R88, 0x2 ;  /* 0x00000058b7c67211 */ /* 0x000fe400078410ff */
[----:B------:R-:W-:Y:S01]  /*75b0*/  LEA.HI.X.SX32 R209, R193, R2, 0x2, P0 ;  /* 0x00000002c1d17211 */ /* 0x000fe200000f16ff */
[----:B------:R-:W-:Y:S01]  /*75c0*/  STL.64 [R1+0x1d0], R222 ;  /* 0x0001d0de01007387 */ /* 0x000fe20000100a00 */
[----:B------:R-:W-:-:S02]  /*75d0*/  LEA R196, P1, R181, R88, 0x2 ;  /* 0x00000058b5c47211 */ /* 0x000fc400078210ff */
[-C--:B------:R-:W-:Y:S01]  /*75e0*/  LEA.HI.X.SX32 R205, R189, R2.reuse, 0x2, P5 ;  /* 0x00000002bdcd7211 */ /* 0x080fe200028f16ff */
[----:B------:R-:W-:Y:S01]  /*75f0*/  STL.64 [R1+0x1c0], R218 ;  /* 0x0001c0da01007387 */ /* 0x000fe20000100a00 */
[-C--:B------:R-:W-:Y:S02]  /*7600*/  LEA.HI.X.SX32 R203, R187, R2.reuse, 0x2, P4 ;  /* 0x00000002bbcb7211 */ /* 0x080fe400020f16ff */
[----:B------:R-:W-:Y:S01]  /*7610*/  LEA.HI.X.SX32 R201, R185, R2, 0x2, P3 ;  /* 0x00000002b9c97211 */ /* 0x000fe200018f16ff */
[----:B------:R-:W-:Y:S01]  /*7620*/  STL.64 [R1+0x1b8], R216 ;  /* 0x0001b8d801007387 */ /* 0x000fe20000100a00 */
[----:B-1----:R-:W-:Y:S02]  /*7630*/  LEA R114, P6, R191, R88, 0x2 ;  /* 0x00000058bf727211 */ /* 0x002fe400078c10ff */
[-C--:B------:R-:W-:Y:S01]  /*7640*/  LEA.HI.X.SX32 R199, R183, R2.reuse, 0x2, P2 ;  /* 0x00000002b7c77211 */ /* 0x080fe200010f16ff */
[----:B------:R-:W-:Y:S01]  /*7650*/  STL.64 [R1+0x1b0], R214 ;  /* 0x0001b0d601007387 */ /* 0x000fe20000100a00 */
[----:B------:R-:W-:-:S02]  /*7660*/  LEA.HI.X.SX32 R115, R191, R2, 0x2, P6 ;  /* 0x00000002bf737211 */ /* 0x000fc400030f16ff */
[----:B------:R-:W-:Y:S01]  /*7670*/  LEA.HI.X.SX32 R197, R181, R2, 0x2, P1 ;  /* 0x00000002b5c57211 */ /* 0x000fe200008f16ff */
[----:B------:R-:W-:Y:S01]  /*7680*/  STL.64 [R1+0x1a8], R212 ;  /* 0x0001a8d401007387 */ /* 0x000fe20000100a00 */
[-C--:B------:R-:W-:Y:S02]  /*7690*/  LEA R194, P0, R179, R88.reuse, 0x2 ;  /* 0x00000058b3c27211 */ /* 0x080fe400078010ff */
[-C--:B------:R-:W-:Y:S01]  /*76a0*/  LEA R190, P5, R175, R88.reuse, 0x2 ;  /* 0x00000058afbe7211 */ /* 0x080fe200078a10ff */
[----:B------:R-:W-:Y:S01]  /*76b0*/  STL.64 [R1+0x1a0], R210 ;  /* 0x0001a0d201007387 */ /* 0x000fe20000100a00 */
[-C--:B------:R-:W-:Y:S02]  /*76c0*/  LEA R188, P4, R173, R88.reuse, 0x2 ;  /* 0x00000058adbc7211 */ /* 0x080fe400078810ff */
[-C--:B------:R-:W-:Y:S01]  /*76d0*/  LEA R186, P3, R171, R88.reuse, 0x2 ;  /* 0x00000058abba7211 */ /* 0x080fe200078610ff */
[----:B------:R1:W-:Y:S01]  /*76e0*/  STL.64 [R1+0x190], R114 ;  /* 0x0001907201007387 */ /* 0x0003e20000100a00 */
[----:B------:R-:W-:-:S02]  /*76f0*/  LEA R184, P2, R169, R88, 0x2 ;  /* 0x00000058a9b87211 */ /* 0x000fc400078410ff */
[----:B------:R-:W-:Y:S01]  /*7700*/  LEA.HI.X.SX32 R195, R179, R2, 0x2, P0 ;  /* 0x00000002b3c37211 */ /* 0x000fe200000f16ff */
[----:B------:R-:W-:Y:S01]  /*7710*/  STL.64 [R1+0x198], R208 ;  /* 0x000198d001007387 */ /* 0x000fe20000100a00 */
[----:B------:R-:W-:Y:S02]  /*7720*/  LEA R182, P1, R167, R88, 0x2 ;  /* 0x00000058a7b67211 */ /* 0x000fe400078210ff */
[-C--:B------:R-:W-:Y:S01]  /*7730*/  LEA.HI.X.SX32 R191, R175, R2.reuse, 0x2, P5 ;  /* 0x00000002afbf7211 */ /* 0x080fe200028f16ff */
[----:B------:R-:W-:Y:S01]  /*7740*/  STL.64 [R1+0x188], R204 ;  /* 0x000188cc01007387 */ /* 0x000fe20000100a00 */
[-C--:B------:R-:W-:Y:S02]  /*7750*/  LEA.HI.X.SX32 R189, R173, R2.reuse, 0x2, P4 ;  /* 0x00000002adbd7211 */ /* 0x080fe400020f16ff */
[----:B------:R-:W-:Y:S01]  /*7760*/  LEA.HI.X.SX32 R187, R171, R2, 0x2, P3 ;  /* 0x00000002abbb7211 */ /* 0x000fe200018f16ff */
[----:B------:R-:W-:Y:S01]  /*7770*/  STL.64 [R1+0x180], R202 ;  /* 0x000180ca01007387 */ /* 0x000fe20000100a00 */
[----:B-1----:R-:W-:-:S02]  /*7780*/  LEA R114, P6, R177, R88, 0x2 ;  /* 0x00000058b1727211 */ /* 0x002fc400078c10ff */
[-C--:B------:R-:W-:Y:S01]  /*7790*/  LEA.HI.X.SX32 R185, R169, R2.reuse, 0x2, P2 ;  /* 0x00000002a9b97211 */ /* 0x080fe200010f16ff */
        /* <DEDUP_REMOVED lines=62> */
[----:B------:R-:W-:Y:S01]  /*7b80*/  LEA R138, P0, R123, R88, 0x2 ;  /* 0x000000587b8a7211 */ /* 0x000fe200078010ff */
[----:B------:R-:W-:Y:S01]  /*7b90*/  STL.64 [R1+0xd0], R158 ;  /* 0x0000d09e01007387 */ /* 0x000fe20000100a00 */
[-C--:B------:R-:W-:Y:S02]  /*7ba0*/  LEA.HI.X.SX32 R115, R135, R2.reuse, 0x2, P6 ;  /* 0x0000000287737211 */ /* 0x080fe400030f16ff */
[----:B------:R-:W-:Y:S01]  /*7bb0*/  LEA.HI.X.SX32 R143, R127, R2, 0x2, P2 ;  /* 0x000000027f8f7211 */ /* 0x000fe200010f16ff */
[----:B------:R-:W-:Y:S01]  /*7bc0*/  STL.64 [R1+0xc8], R156 ;  /* 0x0000c89c01007387 */ /* 0x000fe20000100a00 */
[----:B------:R-:W-:Y:S02]  /*7bd0*/  LEA R136, P5, R111, R88, 0x2 ;  /* 0x000000586f887211 */ /* 0x000fe400078a10ff */
[----:B------:R-:W-:Y:S01]  /*7be0*/  LEA.HI.X.SX32 R141, R125, R2, 0x2, P1 ;  /* 0x000000027d8d7211 */ /* 0x000fe200008f16ff */
        /* <DEDUP_REMOVED lines=8> */
[----:B------:R-:W-:Y:S01]  /*7c70*/  LEA.HI.X.SX32 R137, R111, R2, 0x2, P5 ;  /* 0x000000026f897211 */ /* 0x000fe200028f16ff */
[----:B------:R-:W-:Y:S01]  /*7c80*/  STL.64 [R1+0xa8], R148 ;  /* 0x0000a89401007387 */ /* 0x000fe20000100a00 */
[----:B------:R-:W-:-:S02]  /*7c90*/  LEA R126, P0, R101, R88, 0x2 ;  /* 0x00000058657e7211 */ /* 0x000fc400078010ff */
        /* <DEDUP_REMOVED lines=9> */
[-C--:B------:R-:W-:Y:S01]  /*7d30*/  LEA.HI.X.SX32 R129, R103, R2.reuse, 0x2, P1 ;  /* 0x0000000267817211 */ /* 0x080fe200008f16ff */
[----:B------:R-:W-:Y:S01]  /*7d40*/  STL.64 [R1+0x88], R140 ;  /* 0x0000888c01007387 */ /* 0x000fe20000100a00 */
[----:B------:R-:W-:Y:S02]  /*7d50*/  LEA.HI.X.SX32 R127, R101, R2, 0x2, P0 ;  /* 0x00000002657f7211 */ /* 0x000fe400000f16ff */
[----:B------:R-:W-:Y:S01]  /*7d60*/  LEA R104, P0, R83, R88, 0x2 ;  /* 0x0000005853687211 */ /* 0x000fe200078010ff */
[----:B------:R1:W-:Y:S01]  /*7d70*/  STL.64 [R1+0x78], R114 ;  /* 0x0000787201007387 */ /* 0x0003e20000100a00 */
[----:B------:R-:W-:Y:S02]  /*7d80*/  LEA.HI.X.SX32 R125, R97, R2, 0x2, P5 ;  /* 0x00000002617d7211 */ /* 0x000fe400028f16ff */
[-C--:B------:R-:W-:Y:S01]  /*7d90*/  LEA R122, P4, R95, R88.reuse, 0x2 ;  /* 0x000000585f7a7211 */ /* 0x080fe200078810ff */
[----:B------:R-:W-:Y:S01]  /*7da0*/  STL.64 [R1+0x80], R138 ;  /* 0x0000808a01007387 */ /* 0x000fe20000100a00 */
[----:B------:R-:W-:-:S02]  /*7db0*/  LEA R110, P3, R93, R88, 0x2 ;  /* 0x000000585d6e7211 */ /* 0x000fc400078610ff */
[-C--:B------:R-:W-:Y:S01]  /*7dc0*/  LEA R108, P2, R91, R88.reuse, 0x2 ;  /* 0x000000585b6c7211 */ /* 0x080fe200078410ff */
[----:B------:R-:W-:Y:S01]  /*7dd0*/  STL.64 [R1+0x70], R136 ;  /* 0x0000708801007387 */ /* 0x000fe20000100a00 */
[-C--:B------:R-:W-:Y:S02]  /*7de0*/  LEA R250, P5, R79, R88.reuse, 0x2 ;  /* 0x000000584ffa7211 */ /* 0x080fe400078a10ff */
[-C--:B------:R-:W-:Y:S01]  /*7df0*/  LEA R106, P1, R85, R88.reuse, 0x2 ;  /* 0x00000058556a7211 */ /* 0x080fe200078210ff */
[----:B------:R-:W-:Y:S01]  /*7e00*/  STL.64 [R1+0x68], R134 ;  /* 0x0000688601007387 */ /* 0x000fe20000100a00 */
[----:B-1----:R-:W-:-:S03]  /*7e10*/  LEA R114, P6, R99, R88, 0x2 ;  /* 0x0000005863727211 */ /* 0x002fc600078c10ff */
[----:B------:R-:W-:Y:S01]  /*7e20*/  STL.64 [R1+0x60], R132 ;  /* 0x0000608401007387 */ /* 0x000fe20000100a00 */
[----:B------:R-:W-:Y:S02]  /*7e30*/  LEA.HI.X.SX32 R115, R99, R2, 0x2, P6 ;  /* 0x0000000263737211 */ /* 0x000fe400030f16ff */
[----:B------:R-:W-:Y:S01]  /*7e40*/  LEA R102, P6, R81, R88, 0x2 ;  /* 0x0000005851667211 */ /* 0x000fe200078c10ff */
[----:B------:R-:W-:Y:S04]  /*7e50*/  STL.64 [R1+0x58], R130 ;  /* 0x0000588201007387 */ /* 0x000fe80000100a00 */
[----:B------:R-:W-:Y:S04]  /*7e60*/  STL.64 [R1+0x50], R128 ;  /* 0x0000508001007387 */ /* 0x000fe80000100a00 */
[----:B------:R-:W-:Y:S04]  /*7e70*/  STL.64 [R1+0x48], R126 ;  /* 0x0000487e01007387 */ /* 0x000fe80000100a00 */
[----:B------:R-:W-:Y:S04]  /*7e80*/  STL [R1+0x10], R104 ;  /* 0x0000106801007387 */ /* 0x000fe80000100800 */
[----:B------:R-:W-:Y:S04]  /*7e90*/  STL.64 [R1+0x40], R114 ;  /* 0x0000407201007387 */ /* 0x000fe80000100a00 */
[----:B------:R-:W-:Y:S04]  /*7ea0*/  STL.64 [R1+0x38], R124 ;  /* 0x0000387c01007387 */ /* 0x000fe80000100a00 */
[----:B------:R1:W-:Y:S04]  /*7eb0*/  STL.64 [R1+0x7a8], R114 ;  /* 0x0007a87201007387 */ /* 0x0003e80000100a00 */
[----:B-1----:R-:W4:Y:S01]  /*7ec0*/  LDL.64 R114, [R1+0x10] ;  /* 0x0000100001727983 */ /* 0x002f220000100a00 */
[----:B------:R-:W-:Y:S01]  /*7ed0*/  LEA.HI.X.SX32 R123, R95, R2, 0x2, P4 ;  /* 0x000000025f7b7211 */ /* 0x000fe200020f16ff */
[----:B------:R-:W-:Y:S01]  /*7ee0*/  IMAD R5, R0, R5, RZ ;  /* 0x0000000500057224 */ /* 0x000fe200078e02ff */
[----:B------:R-:W-:Y:S01]  /*7ef0*/  LEA R10, P4, R11, R88, 0x2 ;  /* 0x000000580b0a7211 */ /* 0x000fe200078810ff */
[----:B------:R-:W-:Y:S01]  /*7f00*/  VIADD R0, R4, 0xfffffffe ;  /* 0xfffffffe04007836 */ /* 0x000fe20000000000 */
[-C--:B------:R-:W-:Y:S01]  /*7f10*/  LEA.HI.X.SX32 R111, R93, R2.reuse, 0x2, P3 ;  /* 0x000000025d6f7211 */ /* 0x080fe200018f16ff */
[----:B------:R1:W-:Y:S01]  /*7f20*/  STL.64 [R1+0x30], R122 ;  /* 0x0000307a01007387 */ /* 0x0003e20000100a00 */
[----:B------:R-:W-:Y:S01]  /*7f30*/  LEA.HI.X.SX32 R103, R81, R2, 0x2, P6 ;  /* 0x0000000251677211 */ /* 0x000fe200030f16ff */
[C---:B--2---:R-:W-:Y:S01]  /*7f40*/  IMAD R129, R8.reuse, 0x18, RZ ;  /* 0x0000001808817824 */ /* 0x044fe200078e02ff */
[----:B------:R-:W-:Y:S01]  /*7f50*/  LEA R38, P3, R39, R88, 0x2 ;  /* 0x0000005827267211 */ /* 0x000fe200078610ff */
[----:B------:R-:W-:Y:S01]  /*7f60*/  STL.64 [R1+0x28], R110 ;  /* 0x0000286e01007387 */ /* 0x000fe20000100a00 */
[----:B------:R-:W-:Y:S01]  /*7f70*/  LEA.HI.X.SX32 R109, R91, R2, 0x2, P2 ;  /* 0x000000025b6d7211 */ /* 0x000fe200010f16ff */
[C---:B------:R-:W-:Y:S01]  /*7f80*/  IMAD R124, R8.reuse, 0x14, RZ ;  /* 0x00000014087c7824 */ /* 0x040fe200078e02ff */
[----:B------:R-:W-:Y:S01]  /*7f90*/  LEA R40, P6, R41, R88, 0x2 ;  /* 0x0000005829287211 */ /* 0x000fe200078c10ff */
[C---:B------:R-:W-:Y:S01]  /*7fa0*/  IMAD R138, R8.reuse, 0x1c, RZ ;  /* 0x0000001c088a7824 */ /* 0x040fe200078e02ff */
[----:B------:R-:W-:Y:S01]  /*7fb0*/  LEA.HI.X.SX32 R11, R11, R2, 0x2, P4 ;  /* 0x000000020b0b7211 */ /* 0x000fe200020f16ff */
[----:B------:R-:W-:Y:S01]  /*7fc0*/  STL.64 [R1+0x20], R108 ;  /* 0x0000206c01007387 */ /* 0x000fe20000100a00 */
[-C--:B------:R-:W-:Y:S01]  /*7fd0*/  LEA R64, P2, R65, R88.reuse, 0x2 ;  /* 0x0000005841407211 */ /* 0x080fe200078410ff */
[C---:B------:R-:W-:Y:S01]  /*7fe0*/  IMAD R175, R8.reuse, 0x28, RZ ;  /* 0x0000002808af7824 */ /* 0x040fe200078e02ff */
[----:B------:R-:W-:Y:S01]  /*7ff0*/  LEA R92, P4, R75, R88, 0x2 ;  /* 0x000000584b5c7211 */ /* 0x000fe200078810ff */
[C---:B------:R-:W-:Y:S01]  /*8000*/  IMAD R155, R8.reuse, 0x24, RZ ;  /* 0x00000024089b7824 */ /* 0x040fe200078e02ff */
[----:B------:R-:W-:Y:S01]  /*8010*/  LEA.HI.X.SX32 R251, R79, R2, 0x2, P5 ;  /* 0x000000024ffb7211 */ /* 0x000fe200028f16ff */
[C---:B------:R-:W-:Y:S01]  /*8020*/  IMAD R201, R8.reuse, 0x30, RZ ;  /* 0x0000003008c97824 */ /* 0x040fe200078e02ff */
[----:B------:R-:W-:Y:S01]  /*8030*/  LEA R66, P5, R67, R88, 0x2 ;  /* 0x0000005843427211 */ /* 0x000fe200078a10ff */
[C---:B------:R-:W-:Y:S01]  /*8040*/  IMAD R183, R8.reuse, 0x2c, RZ ;  /* 0x0000002c08b77824 */ /* 0x040fe200078e02ff */
[-C--:B------:R-:W-:Y:S01]  /*8050*/  LEA.HI.X.SX32 R39, R39, R2.reuse, 0x2, P3 ;  /* 0x0000000227277211 */ /* 0x080fe200018f16ff */
[C---:B------:R-:W-:Y:S01]  /*8060*/  IMAD R121, R8.reuse, 0xb, RZ ;  /* 0x0000000b08797824 */ /* 0x040fe200078e02ff */
[-C--:B------:R-:W-:Y:S01]  /*8070*/  LEA.HI.X.SX32 R41, R41, R2.reuse, 0x2, P6 ;  /* 0x0000000229297211 */ /* 0x080fe200030f16ff */
[C---:B------:R-:W-:Y:S01]  /*8080*/  IMAD R225, R8.reuse, 0x34, RZ ;  /* 0x0000003408e17824 */ /* 0x040fe200078e02ff */
[----:B------:R-:W-:Y:S01]  /*8090*/  LEA.HI.X.SX32 R107, R85, R2, 0x2, P1 ;  /* 0x00000002556b7211 */ /* 0x000fe200008f16ff */
[C---:B-1----:R-:W-:Y:S01]  /*80a0*/  IMAD R123, R8.reuse, 0xe, RZ ;  /* 0x0000000e087b7824 */ /* 0x042fe200078e02ff */
[----:B------:R-:W-:Y:S01]  /*80b0*/  LEA R16, P3, R17, R88, 0x2 ;  /* 0x0000005811107211 */ /* 0x000fe200078610ff */
[C---:B------:R-:W-:Y:S01]  /*80c0*/  IMAD R122, R8.reuse, 0xd, RZ ;  /* 0x0000000d087a7824 */ /* 0x040fe200078e02ff */
[----:B------:R-:W-:Y:S01]  /*80d0*/  LEA.HI.X.SX32 R65, R65, R2, 0x2, P2 ;  /* 0x0000000241417211 */ /* 0x000fe200010f16ff */
[----:B------:R1:W-:Y:S01]  /*80e0*/  STL.64 [R1+0x18], R106 ;  /* 0x0000186a01007387 */ /* 0x0003e20000100a00 */
[----:B------:R-:W-:Y:S01]  /*80f0*/  LEA R18, P6, R19, R88, 0x2 ;  /* 0x0000005813127211 */ /* 0x000fe200078c10ff */
[C---:B------:R-:W-:Y:S01]  /*8100*/  IMAD R246, R8.reuse, 0x3c, RZ ;  /* 0x0000003c08f67824 */ /* 0x040fe200078e02ff */
[----:B------:R-:W-:Y:S01]  /*8110*/  LEA.HI.X.SX32 R93, R75, R2, 0x2, P4 ;  /* 0x000000024b5d7211 */ /* 0x000fe200020f16ff */
[C---:B------:R-:W-:Y:S01]  /*8120*/  IMAD.SHL.U32 R126, R8.reuse, 0x10, RZ ;  /* 0x00000010087e7824 */ /* 0x040fe200078e00ff */
[-C--:B------:R-:W-:Y:S01]  /*8130*/  LEA R90, P1, R77, R88.reuse, 0x2 ;  /* 0x000000584d5a7211 */ /* 0x080fe200078210ff */
[C---:B------:R-:W-:Y:S01]  /*8140*/  IMAD R130, R8.reuse, 0x48, RZ ;  /* 0x0000004808827824 */ /* 0x040fe200078e02ff */
        /* <DEDUP_REMOVED lines=13> */
[C---:B------:R-:W-:Y:S01]  /*8220*/  IMAD R198, R8.reuse, 0x58, RZ ;  /* 0x0000005808c67824 */ /* 0x040fe200078e02ff */
[----:B------:R-:W-:Y:S01]  /*8230*/  LEA R96, P3, R57, R88, 0x2 ;  /* 0x0000005839607211 */ /* 0x000fe200078610ff */
[C---:B------:R-:W-:Y:S01]  /*8240*/  IMAD R135, R8.reuse, 0x13, RZ ;  /* 0x0000001308877824 */ /* 0x040fe200078e02ff */
[----:B------:R-:W-:Y:S01]  /*8250*/  LEA.HI.X.SX32 R43, R43, R2, 0x2, P2 ;  /* 0x000000022b2b7211 */ /* 0x000fe200010f16ff */
[C---:B------:R-:W-:Y:S01]  /*8260*/  IMAD R134, R8.reuse, 0x54, RZ ;  /* 0x0000005408867824 */ /* 0x040fe200078e02ff */
[----:B------:R-:W-:Y:S01]  /*8270*/  LEA R98, P6, R49, R88, 0x2 ;  /* 0x0000005831627211 */ /* 0x000fe200078c10ff */
[C---:B------:R-:W-:Y:S01]  /*8280*/  IMAD R137, R8.reuse, 0x16, RZ ;  /* 0x0000001608897824 */ /* 0x040fe200078e02ff */
[----:B------:R-:W-:Y:S01]  /*8290*/  LEA.HI.X.SX32 R71, R71, R2, 0x2, P4 ;  /* 0x0000000247477211 */ /* 0x000fe200020f16ff */
[C---:B------:R-:W-:Y:S01]  /*82a0*/  IMAD R214, R8.reuse, 0x60, RZ ;  /* 0x0000006008d67824 */ /* 0x040fe200078e02ff */
[-C--:B------:R-:W-:Y:S01]  /*82b0*/  LEA R68, P1, R69, R88.reuse, 0x2 ;  /* 0x0000005845447211 */ /* 0x080fe200078210ff */
[C---:B------:R-:W-:Y:S01]  /*82c0*/  IMAD R136, R8.reuse, 0x15, RZ ;  /* 0x0000001508887824 */ /* 0x040fe200078e02ff */
[-C--:B------:R-:W-:Y:S01]  /*82d0*/  LEA R20, P2, R21, R88.reuse, 0x2 ;  /* 0x0000005815147211 */ /* 0x080fe200078410ff */
[----:B------:R-:W-:Y:S01]  /*82e0*/  IMAD R212, R8, 0x5c, RZ ;  /* 0x0000005c08d47824 */ /* 0x000fe200078e02ff */
        /* <DEDUP_REMOVED lines=11> */
[----:B------:R-:W-:Y:S01]  /*83a0*/  IMAD R140, R8, 0x19, RZ ;  /* 0x00000019088c7824 */ /* 0x000fe200078e02ff */
[----:B------:R-:W-:Y:S01]  /*83b0*/  LEA R74, P3, R52, R88, 0x2 ;  /* 0x00000058344a7211 */ /* 0x000fe200078610ff */
[C---:B------:R-:W-:Y:S01]  /*83c0*/  IMAD R216, R8.reuse, 0x6c, RZ ;  /* 0x0000006c08d87824 */ /* 0x040fe200078e02ff */
[-C--:B------:R-:W-:Y:S01]  /*83d0*/  LEA.HI.X.SX32 R21, R21, R2.reuse, 0x2, P2 ;  /* 0x0000000215157211 */ /* 0x080fe200010f16ff */
[----:B------:R-:W-:Y:S01]  /*83e0*/  IMAD R151, R8, 0x78, RZ ;  /* 0x0000007808977824 */ /* 0x000fe200078e02ff */
[----:B------:R-:W-:Y:S01]  /*83f0*/  LEA.HI.X.SX32 R49, R26, R2, 0x2, P4 ;  /* 0x000000021a317211 */ /* 0x000fe200020f16ff */
[C---:B------:R-:W-:Y:S01]  /*8400*/  IMAD R150, R8.reuse, 0x1b, RZ ;  /* 0x0000001b08967824 */ /* 0x040fe200078e02ff */
[-C--:B------:R-:W-:Y:S01]  /*8410*/  LEA R46, P1, R47, R88.reuse, 0x2 ;  /* 0x000000582f2e7211 */ /* 0x080fe200078210ff */
[C---:B------:R-:W-:Y:S01]  /*8420*/  IMAD R230, R8.reuse, 0x74, RZ ;  /* 0x0000007408e67824 */ /* 0x040fe200078e02ff */
[-C--:B------:R-:W-:Y:S01]  /*8430*/  LEA R100, P2, R51, R88.reuse, 0x2 ;  /* 0x0000005833647211 */ /* 0x080fe200078410ff */
[C---:B------:R-:W-:Y:S01]  /*8440*/  IMAD R154, R8.reuse, 0x1e, RZ ;  /* 0x0000001e089a7824 */ /* 0x040fe200078e02ff */
[----:B------:R-:W-:Y:S01]  /*8450*/  LEA R26, P4, R27, R88, 0x2 ;  /* 0x000000581b1a7211 */ /* 0x000fe200078810ff */
[C---:B------:R-:W-:Y:S01]  /*8460*/  IMAD R153, R8.reuse, 0x1d, RZ ;  /* 0x0000001d08997824 */ /* 0x040fe200078e02ff */
[-C--:B------:R-:W-:Y:S01]  /*8470*/  LEA.HI.X.SX32 R23, R23, R2.reuse, 0x2, P5 ;  /* 0x0000000217177211 */ /* 0x080fe200028f16ff */
[----:B------:R-:W-:Y:S01]  /*8480*/  IMAD R152, R8, 0x7c, RZ ;  /* 0x0000007c08987824 */ /* 0x000fe200078e02ff */
[-C--:B------:R-:W-:Y:S01]  /*8490*/  LEA.HI.X.SX32 R75, R52, R2.reuse, 0x2, P3 ;  /* 0x00000002344b7211 */ /* 0x080fe200018f16ff */
[C---:B------:R-:W-:Y:S01]  /*84a0*/  IMAD.SHL.U32 R164, R8.reuse, 0x20, RZ ;  /* 0x0000002008a47824 */ /* 0x040fe200078e00ff */
[----:B------:R-:W-:Y:S01]  /*84b0*/  LEA.HI.X.SX32 R47, R47, R2, 0x2, P1 ;  /* 0x000000022f2f7211 */ /* 0x000fe200008f16ff */
[----:B------:R-:W-:Y:S01]  /*84c0*/  IMAD R163, R8, 0x88, RZ ;  /* 0x0000008808a37824 */ /* 0x000fe200078e02ff */
[----:B------:R-:W-:Y:S01]  /*84d0*/  LEA R52, P3, R30, R88, 0x2 ;  /* 0x000000581e347211 */ /* 0x000fe200078610ff */
[C---:B------:R-:W-:Y:S01]  /*84e0*/  IMAD R162, R8.reuse, 0x1f, RZ ;  /* 0x0000001f08a27824 */ /* 0x040fe200078e02ff */
[-C--:B------:R-:W-:Y:S01]  /*84f0*/  LEA.HI.X.SX32 R101, R51, R2.reuse, 0x2, P2 ;  /* 0x0000000233657211 */ /* 0x080fe200010f16ff */
[C---:B------:R-:W-:Y:S01]  /*8500*/  IMAD R168, R8.reuse, 0x84, RZ ;  /* 0x0000008408a87824 */ /* 0x040fe200078e02ff */
[----:B------:R-:W-:Y:S01]  /*8510*/  LEA.HI.X.SX32 R27, R27, R2, 0x2, P4 ;  /* 0x000000021b1b7211 */ /* 0x000fe200020f16ff */
[C---:B------:R-:W-:Y:S01]  /*8520*/  IMAD R172, R8.reuse, 0x22, RZ ;  /* 0x0000002208ac7824 */ /* 0x040fe200078e02ff */
[-C--:B------:R-:W-:Y:S01]  /*8530*/  LEA R24, P1, R25, R88.reuse, 0x2 ;  /* 0x0000005819187211 */ /* 0x080fe200078210ff */
[----:B------:R-:W-:Y:S01]  /*8540*/  IMAD R190, R8, 0x90, RZ ;  /* 0x0000009008be7824 */ /* 0x000fe200078e02ff */
[-C--:B------:R-:W-:Y:S01]  /*8550*/  LEA R76, P6, R54, R88.reuse, 0x2 ;  /* 0x00000058364c7211 */ /* 0x080fe200078c10ff */
[----:B------:R-:W-:Y:S01]  /*8560*/  IMAD R169, R8, 0x21, RZ ;  /* 0x0000002108a97824 */ /* 0x000fe200078e02ff */
[-C--:B-1----:R-:W-:Y:S01]  /*8570*/  LEA R106, P4, R12, R88.reuse, 0x2 ;  /* 0x000000580c6a7211 */ /* 0x082fe200078810ff */
[C---:B------:R-:W-:Y:S01]  /*8580*/  IMAD R165, R8.reuse, 0x8c, RZ ;  /* 0x0000008c08a57824 */ /* 0x040fe200078e02ff */
[----:B------:R-:W-:Y:S01]  /*8590*/  LEA R78, P2, R55, R88, 0x2 ;  /* 0x00000058374e7211 */ /* 0x000fe200078410ff */
[C---:B------:R-:W-:Y:S01]  /*85a0*/  IMAD R176, R8.reuse, 0x98, RZ ;  /* 0x0000009808b07824 */ /* 0x040fe200078e02ff */
[-C--:B------:R-:W-:Y:S01]  /*85b0*/  LEA.HI.X.SX32 R25, R25, R2.reuse, 0x2, P1 ;  /* 0x0000000219197211 */ /* 0x080fe200008f16ff */
[----:B------:R-:W-:Y:S01]  /*85c0*/  IMAD R174, R8, 0x23, RZ ;  /* 0x0000002308ae7824 */ /* 0x000fe200078e02ff */
[-C--:B------:R-:W-:Y:S01]  /*85d0*/  LEA.HI.X.SX32 R77, R54, R2.reuse, 0x2, P6 ;  /* 0x00000002364d7211 */ /* 0x080fe200030f16ff */
[----:B------:R-:W-:Y:S01]  /*85e0*/  IMAD R173, R8, 0x94, RZ ;  /* 0x0000009408ad7824 */ /* 0x000fe200078e02ff */
[----:B------:R-:W-:Y:S01]  /*85f0*/  LEA.HI.X.SX32 R107, R12, R2, 0x2, P4 ;  /* 0x000000020c6b7211 */ /* 0x000fe200020f16ff */
[----:B------:R-:W-:Y:S01]  /*8600*/  IMAD R12, R8, 0x6, RZ ;  /* 0x00000006080c7824 */ /* 0x000fe200078e02ff */
[-C--:B------:R-:W-:Y:S01]  /*8610*/  LEA R54, P6, R32, R88.reuse, 0x2 ;  /* 0x0000005820367211 */ /* 0x080fe200078c10ff */
[C---:B------:R-:W-:Y:S01]  /*8620*/  IMAD R179, R8.reuse, 0x26, RZ ;  /* 0x0000002608b37824 */ /* 0x040fe200078e02ff */
[----:B------:R-:W-:Y:S01]  /*8630*/  LEA R84, P4, R61, R88, 0x2 ;  /* 0x000000583d547211 */ /* 0x000fe200078810ff */
[C---:B------:R-:W-:Y:S01]  /*8640*/  IMAD R178, R8.reuse, 0xa0, RZ ;  /* 0x000000a008b27824 */ /* 0x040fe200078e02ff */
[----:B------:R-:W-:Y:S01]  /*8650*/  LEA.HI.X.SX32 R79, R55, R2, 0x2, P2 ;  /* 0x00000002374f7211 */ /* 0x000fe200010f16ff */
[C---:B------:R-:W-:Y:S01]  /*8660*/  IMAD R177, R8.reuse, 0x25, RZ ;  /* 0x0000002508b17824 */ /* 0x040fe200078e02ff */
[----:B------:R-:W-:Y:S01]  /*8670*/  LEA R56, P2, R33, R88, 0x2 ;  /* 0x0000005821387211 */ /* 0x000fe200078410ff */
[----:B------:R-:W-:Y:S01]  /*8680*/  IMAD R234, R8, 0x9c, RZ ;  /* 0x0000009c08ea7824 */ /* 0x000fe200078e02ff */
[-C--:B------:R-:W-:Y:S01]  /*8690*/  LEA.HI.X.SX32 R55, R32, R2.reuse, 0x2, P6 ;  /* 0x0000000220377211 */ /* 0x080fe200030f16ff */
[C---:B------:R-:W-:Y:S01]  /*86a0*/  IMAD R189, R8.reuse, 0xa8, RZ ;  /* 0x000000a808bd7824 */ /* 0x040fe200078e02ff */
[----:B------:R-:W-:Y:S01]  /*86b0*/  LEA.HI.X.SX32 R85, R61, R2, 0x2, P4 ;  /* 0x000000023d557211 */ /* 0x000fe200020f16ff */
[C---:B------:R-:W-:Y:S01]  /*86c0*/  IMAD R188, R8.reuse, 0x27, RZ ;  /* 0x0000002708bc7824 */ /* 0x040fe200078e02ff */
[-C--:B------:R-:W-:Y:S01]  /*86d0*/  LEA R32, P6, R37, R88.reuse, 0x2 ;  /* 0x0000005825207211 */ /* 0x080fe200078c10ff */
[----:B------:R-:W-:Y:S01]  /*86e0*/  IMAD R182, R8, 0xa4, RZ ;  /* 0x000000a408b67824 */ /* 0x000fe200078e02ff */
[----:B------:R-:W-:Y:S01]  /*86f0*/  LEA R62, P4, R116, R88, 0x2 ;  /* 0x00000058743e7211 */ /* 0x000fe200078810ff */
[C---:B------:R-:W-:Y:S01]  /*8700*/  IMAD R200, R8.reuse, 0x2a, RZ ;  /* 0x0000002a08c87824 */ /* 0x040fe200078e02ff */
[-C--:B------:R-:W-:Y:S01]  /*8710*/  LEA.HI.X.SX32 R57, R33, R2.reuse, 0x2, P2 ;  /* 0x0000000221397211 */ /* 0x080fe200010f16ff */
[C---:B------:R-:W-:Y:S01]  /*8720*/  IMAD R197, R8.reuse, 0xb0, RZ ;  /* 0x000000b008c57824 */ /* 0x040fe200078e02ff */
[----:B------:R-:W-:Y:S01]  /*8730*/  LEA.HI.X.SX32 R33, R37, R2, 0x2, P6 ;  /* 0x0000000225217211 */ /* 0x000fe200030f16ff */
[C---:B------:R-:W-:Y:S01]  /*8740*/  IMAD R193, R8.reuse, 0x29, RZ ;  /* 0x0000002908c17824 */ /* 0x040fe200078e02ff */
[C---:B------:R-:W-:Y:S01]  /*8750*/  LEA R112, P6, R113.reuse, R88, 0x2 ;  /* 0x0000005871707211 */ /* 0x040fe200078c10ff */
[C---:B------:R-:W-:Y:S01]  /*8760*/  IMAD R192, R8.reuse, 0xac, RZ ;  /* 0x000000ac08c07824 */ /* 0x040fe200078e02ff */
[C---:B------:R-:W-:Y:S01]  /*8770*/  SHF.L.U32 R247, R8.reuse, 0x2, RZ ;  /* 0x0000000208f77819 */ /* 0x040fe200000006ff */
[C---:B------:R-:W-:Y:S01]  /*8780*/  IMAD R209, R8.reuse, 0xb8, RZ ;  /* 0x000000b808d17824 */ /* 0x040fe200078e02ff */
[----:B------:R-:W-:Y:S01]  /*8790*/  LEA.HI.X.SX32 R113, R113, R2, 0x2, P6 ;  /* 0x0000000271717211 */ /* 0x000fe200030f16ff */
[C---:B------:R-:W-:Y:S01]  /*87a0*/  IMAD R203, R8.reuse, 0x2b, RZ ;  /* 0x0000002b08cb7824 */ /* 0x040fe200078e02ff */
[----:B------:R-:W-:Y:S01]  /*87b0*/  UMOV UR12, 0x400 ;  /* 0x00000400000c7882 */ /* 0x000fe20000000000 */
[C---:B------:R-:W-:Y:S01]  /*87c0*/  IMAD R202, R8.reuse, 0xb4, RZ ;  /* 0x000000b408ca7824 */ /* 0x040fe200078e02ff */
[----:B------:R-:W-:Y:S01]  /*87d0*/  ULEA UR12, UR4, UR12, 0x18 ;  /* 0x0000000c040c7291 */ /* 0x000fe2000f8ec03f */
[C---:B------:R-:W-:Y:S01]  /*87e0*/  IMAD R223, R8.reuse, 0x2e, RZ ;  /* 0x0000002e08df7824 */ /* 0x040fe200078e02ff */
[----:B------:R-:W-:Y:S01]  /*87f0*/  ULDC.64 UR16, c[0x0][0x208] ;  /* 0x0000820000107ab9 */ /* 0x000fe20000000a00 */
[C---:B------:R-:W-:Y:S01]  /*8800*/  IMAD R221, R8.reuse, 0xc0, RZ ;  /* 0x000000c008dd7824 */ /* 0x040fe200078e02ff */
[C---:B---3--:R-:W-:Y:S01]  /*8810*/  LOP3.LUT R248, R7.reuse, 0x50, RZ, 0x3c, !PT ;  /* 0x0000005007f87812 */ /* 0x048fe200078e3cff */
[C---:B------:R-:W-:Y:S01]  /*8820*/  IMAD R222, R8.reuse, 0x2d, RZ ;  /* 0x0000002d08de7824 */ /* 0x040fe200078e02ff */
[----:B------:R-:W-:Y:S01]  /*8830*/  LOP3.LUT R249, R7, 0x60, RZ, 0x3c, !PT ;  /* 0x0000006007f97812 */ /* 0x000fe200078e3cff */
[----:B------:R-:W-:-:S02]  /*8840*/  IMAD R219, R8, 0xbc, RZ ;  /* 0x000000bc08db7824 */ /* 0x000fc400078e02ff */
[C---:B------:R-:W-:Y:S02]  /*8850*/  IMAD R205, R8.reuse, 0xc4, RZ ;  /* 0x000000c408cd7824 */ /* 0x040fe400078e02ff */
[C---:B------:R-:W-:Y:S02]  /*8860*/  IMAD R237, R8.reuse, 0x32, RZ ;  /* 0x0000003208ed7824 */ /* 0x040fe400078e02ff */
[C---:B------:R-:W-:Y:S02]  /*8870*/  IMAD R204, R8.reuse, 0xd0, RZ ;  /* 0x000000d008cc7824 */ /* 0x040fe400078e02ff */
[C---:B------:R-:W-:Y:S02]  /*8880*/  IMAD R241, R8.reuse, 0x31, RZ ;  /* 0x0000003108f17824 */ /* 0x040fe400078e02ff */
[C---:B------:R-:W-:Y:S02]  /*8890*/  IMAD R196, R8.reuse, 0xcc, RZ ;  /* 0x000000cc08c47824 */ /* 0x040fe400078e02ff */
[----:B------:R-:W-:-:S02]  /*88a0*/  IMAD R224, R8, 0xd8, RZ ;  /* 0x000000d808e07824 */ /* 0x000fc400078e02ff */
[C---:B------:R-:W-:Y:S02]  /*88b0*/  IMAD R240, R8.reuse, 0xd4, RZ ;  /* 0x000000d408f07824 */ /* 0x040fe400078e02ff */
[C---:B------:R-:W-:Y:S02]  /*88c0*/  IMAD R236, R8.reuse, 0xe0, RZ ;  /* 0x000000e008ec7824 */ /* 0x040fe400078e02ff */
[C---:B------:R-:W-:Y:S02]  /*88d0*/  IMAD R208, R8.reuse, 0xdc, RZ ;  /* 0x000000dc08d07824 */ /* 0x040fe400078e02ff */
[C---:B------:R-:W-:Y:S02]  /*88e0*/  IMAD R220, R8.reuse, 0xe8, RZ ;  /* 0x000000e808dc7824 */ /* 0x040fe400078e02ff */
[----:B------:R-:W-:Y:S02]  /*88f0*/  IMAD R218, R8, 0xe4, RZ ;  /* 0x000000e408da7824 */ /* 0x000fe400078e02ff */
[----:B------:R-:W-:-:S02]  /*8900*/  VIADD R248, R248, UR12 ;  /* 0x0000000cf8f87c36 */ /* 0x000fc40008000000 */
[----:B------:R-:W-:Y:S01]  /*8910*/  VIADD R249, R249, UR12 ;  /* 0x0000000cf9f97c36 */ /* 0x000fe20008000000 */
[----:B----4-:R-:W-:Y:S01]  /*8920*/  LEA.HI.X.SX32 R115, R83, R2, 0x2, P0 ;  /* 0x0000000253737211 */ /* 0x010fe200000f16ff */
[----:B------:R-:W-:Y:S01]  /*8930*/  IMAD.MOV.U32 R114, RZ, RZ, R104 ;  /* 0x000000ffff727224 */ /* 0x000fe200078e0068 */
[CC--:B------:R-:W-:Y:S02]  /*8940*/  LEA R14, P0, R15.reuse, R88.reuse, 0x2 ;  /* 0x000000580f0e7211 */ /* 0x0c0fe400078010ff */
[C---:B------:R-:W-:Y:S01]  /*8950*/  LEA R104, P1, R34.reuse, R88, 0x2 ;  /* 0x0000005822687211 */ /* 0x040fe200078210ff */
[----:B------:R-:W-:Y:S01]  /*8960*/  STL [R1+0x14], R115 ;  /* 0x0000147301007387 */ /* 0x000fe20000100800 */
[----:B------:R-:W-:Y:S02]  /*8970*/  LEA.HI.X.SX32 R15, R15, R2, 0x2, P0 ;  /* 0x000000020f0f7211 */ /* 0x000fe400000f16ff */
[----:B------:R-:W-:Y:S01]  /*8980*/  LEA R94, P0, R73, R88, 0x2 ;  /* 0x00000058495e7211 */ /* 0x000fe200078010ff */
[----:B------:R1:W-:Y:S01]  /*8990*/  STL.64 [R1+0x830], R114 ;  /* 0x0008307201007387 */ /* 0x0003e20000100a00 */
[----:B------:R-:W-:-:S02]  /*89a0*/  LEA.HI.X.SX32 R105, R34, R2, 0x2, P1 ;  /* 0x0000000222697211 */ /* 0x000fc400008f16ff */
[----:B------:R-:W-:Y:S01]  /*89b0*/  LEA.HI.X.SX32 R95, R73, R2, 0x2, P0 ;  /* 0x00000002495f7211 */ /* 0x000fe200000f16ff */
[----:B------:R2:W-:Y:S01]  /*89c0*/  STL.64 [R1+0x8], R102 ;  /* 0x0000086601007387 */ /* 0x0005e20000100a00 */
[CC--:B------:R-:W-:Y:S02]  /*89d0*/  LEA R72, P0, R50.reuse, R88.reuse, 0x2 ;  /* 0x0000005832487211 */ /* 0x0c0fe400078010ff */
[C---:B------:R-:W-:Y:S01]  /*89e0*/  LEA R82, P1, R35.reuse, R88, 0x2 ;  /* 0x0000005823527211 */ /* 0x040fe200078210ff */
[----:B------:R-:W-:Y:S01]  /*89f0*/  STL.64 [R1+0x7b0], R250 ;  /* 0x0007b0fa01007387 */ /* 0x000fe20000100a00 */
[----:B------:R-:W-:Y:S02]  /*8a00*/  LEA.HI.X.SX32 R73, R50, R2, 0x2, P0 ;  /* 0x0000000232497211 */ /* 0x000fe400000f16ff */
[----:B------:R-:W-:Y:S01]  /*8a10*/  LEA R50, P0, R28, R88, 0x2 ;  /* 0x000000581c327211 */ /* 0x000fe200078010ff */
[----:B-1----:R-:W-:Y:S01]  /*8a20*/  IMAD.MOV.U32 R115, RZ, RZ, R245 ;  /* 0x000000ffff737224 */ /* 0x002fe200078e00f5 */
[-C--:B------:R-:W-:Y:S01]  /*8a30*/  LEA.HI.X.SX32 R83, R35, R2.reuse, 0x2, P1 ;  /* 0x0000000223537211 */ /* 0x080fe200008f16ff */
[----:B------:R-:W-:Y:S01]  /*8a40*/  IMAD R245, R8, 0x38, RZ ;  /* 0x0000003808f57824 */ /* 0x000fe200078e02ff */
[----:B------:R-:W-:Y:S01]  /*8a50*/  LEA.HI.X.SX32 R51, R28, R2, 0x2, P0 ;  /* 0x000000021c337211 */ /* 0x000fe200000f16ff */
[----:B------:R-:W-:Y:S01]  /*8a60*/  IMAD.MOV.U32 R114, RZ, RZ, R244 ;  /* 0x000000ffff727224 */ /* 0x000fe200078e00f4 */
[-C--:B--2---:R-:W-:Y:S01]  /*8a70*/  LEA R102, P5, R53, R88.reuse, 0x2 ;  /* 0x0000005835667211 */ /* 0x084fe200078a10ff */
[----:B------:R-:W-:Y:S01]  /*8a80*/  IMAD R244, R8, 0x2f, RZ ;  /* 0x0000002f08f47824 */ /* 0x000fe200078e02ff */
[----:B------:R-:W-:Y:S01]  /*8a90*/  LEA R28, P0, R29, R88, 0x2 ;  /* 0x000000581d1c7211 */ /* 0x000fe200078010ff */
[----:B------:R1:W-:Y:S01]  /*8aa0*/  STL.64 [R1+0x838], R10 ;  /* 0x0008380a01007387 */ /* 0x0003e20000100a00 */
[----:B------:R-:W-:-:S02]  /*8ab0*/  LEA.HI.X.SX32 R103, R53, R2, 0x2, P5 ;  /* 0x0000000235677211 */ /* 0x000fc400028f16ff */
[----:B------:R-:W-:Y:S01]  /*8ac0*/  LEA R80, P5, R31, R88, 0x2 ;  /* 0x000000581f507211 */ /* 0x000fe200078a10ff */
[----:B------:R2:W-:Y:S01]  /*8ad0*/  STL.64 [R1+0x820], R64 ;  /* 0x0008204001007387 */ /* 0x0005e20000100a00 */
[----:B------:R-:W-:Y:S02]  /*8ae0*/  LEA.HI.X.SX32 R53, R30, R2, 0x2, P3 ;  /* 0x000000021e357211 */ /* 0x000fe400018f16ff */
[----:B------:R-:W-:Y:S01]  /*8af0*/  LEA R30, P3, R3, R88, 0x2 ;  /* 0x00000058031e7211 */ /* 0x000fe200078610ff */
[----:B------:R-:W-:Y:S01]  /*8b00*/  STL.64 [R1+0x7b8], R90 ;  /* 0x0007b85a01007387 */ /* 0x000fe20000100a00 */
[----:B------:R-:W-:Y:S02]  /*8b10*/  LEA.HI.X.SX32 R29, R29, R2, 0x2, P0 ;  /* 0x000000021d1d7211 */ /* 0x000fe400000f16ff */
[----:B------:R-:W-:Y:S01]  /*8b20*/  LEA R108, P0, R36, R88, 0x2 ;  /* 0x00000058246c7211 */ /* 0x000fe200078010ff */
[----:B-1----:R-:W1:Y:S01]  /*8b30*/  LDC R11, c[0x0][0x230] ;  /* 0x00008c00ff0b7b82 */ /* 0x002e620000000800 */
[-C--:B------:R-:W-:Y:S01]  /*8b40*/  LEA.HI.X.SX32 R81, R31, R2.reuse, 0x2, P5 ;  /* 0x000000021f517211 */ /* 0x080fe200028f16ff */
[----:B------:R-:W-:Y:S01]  /*8b50*/  STL.64 [R1+0x828], R66 ;  /* 0x0008284201007387 */ /* 0x000fe20000100a00 */
[----:B------:R-:W-:Y:S01]  /*8b60*/  LEA.HI.X.SX32 R31, R3, R2, 0x2, P3 ;  /* 0x00000002031f7211 */ /* 0x000fe200018f16ff */
[C---:B------:R-:W-:Y:S01]  /*8b70*/  VIADD R3, R4.reuse, 0xfffffffd ;  /* 0xfffffffd04037836 */ /* 0x040fe20000000000 */
[-C--:B------:R-:W-:Y:S01]  /*8b80*/  LEA R110, P3, R63, R88.reuse, 0x2 ;  /* 0x000000583f6e7211 */ /* 0x080fe200078610ff */
[----:B--2---:R-:W-:Y:S01]  /*8b90*/  VIADD R65, R4, 0x3f ;  /* 0x0000003f04417836 */ /* 0x004fe20000000000 */
[----:B------:R-:W-:Y:S01]  /*8ba0*/  LEA R58, P5, R59, R88, 0x2 ;  /* 0x000000583b3a7211 */ /* 0x000fe200078a10ff */
[----:B------:R-:W2:Y:S01]  /*8bb0*/  LDC R64, c[0x0][0x230] ;  /* 0x00008c00ff407b82 */ /* 0x000ea20000000800 */
[----:B------:R-:W-:Y:S01]  /*8bc0*/  LEA.HI.X.SX32 R109, R36, R2, 0x2, P0 ;  /* 0x00000002246d7211 */ /* 0x000fe200000f16ff */
[----:B------:R-:W-:Y:S01]  /*8bd0*/  STL.64 [R1+0x7c0], R92 ;  /* 0x0007c05c01007387 */ /* 0x000fe20000100a00 */
[----:B------:R-:W-:-:S02]  /*8be0*/  LEA R86, P0, R87, R88, 0x2 ;  /* 0x0000005857567211 */ /* 0x000fc400078010ff */
[-C--:B------:R-:W-:Y:S01]  /*8bf0*/  LEA.HI.X.SX32 R111, R63, R2.reuse, 0x2, P3 ;  /* 0x000000023f6f7211 */ /* 0x080fe200018f16ff */
[----:B------:R-:W-:Y:S01]  /*8c00*/  STL.64 [R1+0x7c8], R94 ;  /* 0x0007c85e01007387 */ /* 0x000fe20000100a00 */
[-C--:B------:R-:W-:Y:S01]  /*8c10*/  LEA.HI.X.SX32 R59, R59, R2.reuse, 0x2, P5 ;  /* 0x000000023b3b7211 */ /* 0x080fe200028f16ff */
[----:B------:R-:W3:Y:S01]  /*8c20*/  LDC R10, c[0x0][0x230] ;  /* 0x00008c00ff0a7b82 */ /* 0x000ee20000000800 */
[----:B------:R-:W-:Y:S01]  /*8c30*/  LEA.HI.X.SX32 R63, R116, R2, 0x2, P4 ;  /* 0x00000002743f7211 */ /* 0x000fe200020f16ff */
[----:B------:R-:W-:Y:S01]  /*8c40*/  IMAD R116, R8, 0x7, RZ ;  /* 0x0000000708747824 */ /* 0x000fe200078e02ff */
[-C--:B------:R-:W-:Y:S01]  /*8c50*/  LEA R34, P2, R119, R88.reuse, 0x2 ;  /* 0x0000005877227211 */ /* 0x080fe200078410ff */
[----:B------:R-:W-:Y:S01]  /*8c60*/  STL.64 [R1+0x7d0], R96 ;  /* 0x0007d06001007387 */ /* 0x000fe20000100a00 */
[-C--:B------:R-:W-:Y:S02]  /*8c70*/  LEA R60, P1, R118, R88.reuse, 0x2 ;  /* 0x00000058763c7211 */ /* 0x080fe400078210ff */
[----:B------:R-:W-:Y:S01]  /*8c80*/  LEA R36, P5, R117, R88, 0x2 ;  /* 0x0000005875247211 */ /* 0x000fe200078a10ff */
[----:B------:R-:W-:Y:S01]  /*8c90*/  STL.64 [R1+0x7d8], R98 ;  /* 0x0007d86201007387 */ /* 0x000fe20000100a00 */
[----:B------:R-:W-:-:S02]  /*8ca0*/  LEA.HI.X.SX32 R87, R87, R2, 0x2, P0 ;  /* 0x0000000257577211 */ /* 0x000fc400000f16ff */
[----:B------:R-:W-:Y:S01]  /*8cb0*/  ISETP.GE.U32.AND P4, PT, R0, 0x7fffffbf, PT ;  /* 0x7fffffbf0000780c */ /* 0x000fe20003f86070 */
[----:B------:R-:W-:Y:S01]  /*8cc0*/  VIADD R0, R4, 0xffffffc0 ;  /* 0xffffffc004007836 */ /* 0x000fe20000000000 */
[----:B------:R-:W-:Y:S01]  /*8cd0*/  LEA R88, P3, R89, R88, 0x2 ;  /* 0x0000005859587211 */ /* 0x000fe200078610ff */
[----:B------:R-:W-:Y:S01]  /*8ce0*/  STL.64 [R1+0x7e0], R100 ;  /* 0x0007e06401007387 */ /* 0x000fe20000100a00 */
[----:B------:R-:W-:Y:S02]  /*8cf0*/  LEA R238, P0, R5, UR6, 0x2 ;  /* 0x0000000605ee7c11 */ /* 0x000fe4000f8010ff */
[----:B------:R-:W-:Y:S01]  /*8d00*/  LOP3.LUT R251, R243, 0x3f, RZ, 0xc0, !PT ;  /* 0x0000003ff3fb7812 */ /* 0x000fe200078ec0ff */
[----:B------:R-:W-:Y:S01]  /*8d10*/  STL.64 [R1+0x7e8], R102 ;  /* 0x0007e86601007387 */ /* 0x000fe20000100a00 */
[-C--:B------:R-:W-:Y:S01]  /*8d20*/  LEA.HI.X.SX32 R35, R119, R2.reuse, 0x2, P2 ;  /* 0x0000000277237211 */ /* 0x080fe200010f16ff */
[----:B------:R-:W-:Y:S01]  /*8d30*/  IMAD R119, R8, 0x9, RZ ;  /* 0x0000000908777824 */ /* 0x000fe200078e02ff */
[-C--:B------:R-:W-:Y:S01]  /*8d40*/  LEA.HI.X.SX32 R61, R118, R2.reuse, 0x2, P1 ;  /* 0x00000002763d7211 */ /* 0x080fe200008f16ff */
[C---:B------:R-:W-:Y:S01]  /*8d50*/  IMAD.SHL.U32 R118, R8.reuse, 0x8, RZ ;  /* 0x0000000808767824 */ /* 0x040fe200078e00ff */
[-C--:B------:R-:W-:Y:S01]  /*8d60*/  LEA.HI.X.SX32 R37, R117, R2.reuse, 0x2, P5 ;  /* 0x0000000275257211 */ /* 0x080fe200028f16ff */
[----:B------:R-:W-:Y:S01]  /*8d70*/  IMAD R117, R8, 0xc, RZ ;  /* 0x0000000c08757824 */ /* 0x000fe200078e02ff */
[----:B------:R-:W-:Y:S01]  /*8d80*/  LEA.HI.X.SX32 R89, R89, R2, 0x2, P3 ;  /* 0x0000000259597211 */ /* 0x000fe200018f16ff */
[----:B------:R-:W-:Y:S01]  /*8d90*/  VIADD R2, R4, 0xfffffffc ;  /* 0xfffffffc04027836 */ /* 0x000fe20000000000 */
[----:B------:R-:W-:Y:S01]  /*8da0*/  LEA.HI.X.SX32 R239, R5, UR7, 0x2, P0 ;  /* 0x0000000705ef7c11 */ /* 0x000fe200080f16ff */
[C---:B------:R-:W-:Y:S01]  /*8db0*/  IMAD R5, R8.reuse, 0x5, RZ ;  /* 0x0000000508057824 */ /* 0x040fe200078e02ff */
[----:B------:R-:W-:Y:S01]  /*8dc0*/  ISETP.GE.AND P0, PT, R251, R0, PT ;  /* 0x00000000fb00720c */ /* 0x000fe20003f06270 */
[----:B------:R-:W-:Y:S01]  /*8dd0*/  STL.64 [R1+0x7f0], R104 ;  /* 0x0007f06801007387 */ /* 0x000fe20000100a00 */
[----:B------:R-:W-:Y:S01]  /*8de0*/  ISETP.GE.U32.AND P3, PT, R3, 0x7fffffbe, PT ;  /* 0x7fffffbe0300780c */ /* 0x000fe20003f66070 */
[----:B------:R-:W-:Y:S01]  /*8df0*/  IMAD R3, R8, 0x3, RZ ;  /* 0x0000000308037824 */ /* 0x000fe200078e02ff */
[----:B------:R-:W-:Y:S01]  /*8e00*/  SEL R252, RZ, 0x4, P0 ;  /* 0x00000004fffc7807 */ /* 0x000fe20000000000 */
[----:B------:R-:W-:Y:S01]  /*8e10*/  STL.64 [R1+0x7f8], R106 ;  /* 0x0007f86a01007387 */ /* 0x000fe20000100a00 */
[----:B------:R-:W-:Y:S01]  /*8e20*/  ISETP.GE.U32.AND P2, PT, R2, 0x7fffffbd, PT ;  /* 0x7fffffbd0200780c */ /* 0x000fe20003f46070 */
[C---:B------:R-:W-:Y:S01]  /*8e30*/  IMAD.SHL.U32 R2, R8.reuse, 0x2, RZ ;  /* 0x0000000208027824 */ /* 0x040fe200078e00ff */
[-C--:B------:R-:W-:Y:S01]  /*8e40*/  IADD3 R142, P0, R117, R238.reuse, RZ ;  /* 0x000000ee758e7210 */ /* 0x080fe20007f1e0ff */
[----:B------:R-:W-:Y:S01]  /*8e50*/  STL.64 [R1+0x800], R108 ;  /* 0x0008006c01007387 */ /* 0x000fe20000100a00 */
[----:B------:R-:W-:-:S02]  /*8e60*/  LEA R132, P1, R8, R238, 0x3 ;  /* 0x000000ee08847211 */ /* 0x000fc400078218ff */
[-C--:B------:R-:W-:Y:S01]  /*8e70*/  LEA.HI.X.SX32 R143, R3, R239.reuse, 0x2, P0 ;  /* 0x000000ef038f7211 */ /* 0x080fe200000f16ff */
[----:B------:R-:W-:Y:S01]  /*8e80*/  IMAD R3, R8, 0x3a, RZ ;  /* 0x0000003a08037824 */ /* 0x000fe200078e02ff */
[-C--:B------:R-:W-:Y:S01]  /*8e90*/  IADD3 R156, P0, R129, R238.reuse, RZ ;  /* 0x000000ee819c7210 */ /* 0x080fe20007f1e0ff */
[----:B------:R-:W-:Y:S01]  /*8ea0*/  STL.64 [R1+0x808], R110 ;  /* 0x0008086e01007387 */ /* 0x000fe20000100a00 */
[-C--:B------:R-:W-:Y:S01]  /*8eb0*/  LEA.HI.X.SX32 R133, R2, R239.reuse, 0x2, P1 ;  /* 0x000000ef02857211 */ /* 0x080fe200008f16ff */
[----:B------:R-:W-:Y:S01]  /*8ec0*/  IMAD R2, R8, 0x39, RZ ;  /* 0x0000003908027824 */ /* 0x000fe200078e02ff */
[-C--:B------:R-:W-:Y:S01]  /*8ed0*/  IADD3 R144, P1, R124, R238.reuse, RZ ;  /* 0x000000ee7c907210 */ /* 0x080fe20007f3e0ff */
[----:B------:R-:W-:Y:S01]  /*8ee0*/  STL.64 [R1+0x810], R112 ;  /* 0x0008107001007387 */ /* 0x000fe20000100a00 */
[----:B------:R-:W-:Y:S01]  /*8ef0*/  LEA.HI.X.SX32 R157, R12, R239, 0x2, P0 ;  /* 0x000000ef0c9d7211 */ /* 0x000fe200000f16ff */
[C---:B------:R-:W-:Y:S01]  /*8f00*/  IMAD R12, R8.reuse, 0xc8, RZ ;  /* 0x000000c8080c7824 */ /* 0x040fe200078e02ff */
[----:B------:R-:W-:-:S02]  /*8f10*/  LEA R158, P0, R8, R238, 0x5 ;  /* 0x000000ee089e7211 */ /* 0x000fc400078028ff */
[-C--:B------:R-:W-:Y:S01]  /*8f20*/  LEA.HI.X.SX32 R145, R5, R239.reuse, 0x2, P1 ;  /* 0x000000ef05917211 */ /* 0x080fe200008f16ff */
[----:B------:R-:W-:Y:S01]  /*8f30*/  IMAD R5, R8, 0x3b, RZ ;  /* 0x0000003b08057824 */ /* 0x000fe200078e02ff */
[-C--:B------:R-:W-:Y:S02]  /*8f40*/  IADD3 R148, P1, R138, R238.reuse, RZ ;  /* 0x000000ee8a947210 */ /* 0x080fe40007f3e0ff */
[----:B------:R-:W-:Y:S01]  /*8f50*/  ISETP.GE.U32.AND P5, PT, R120, 0x7fffffc0, PT ;  /* 0x7fffffc07800780c */ /* 0x000fe20003fa6070 */
[----:B------:R-:W-:Y:S01]  /*8f60*/  IMAD R120, R8, 0xa, RZ ;  /* 0x0000000a08787824 */ /* 0x000fe200078e02ff */
[-C--:B------:R-:W-:Y:S02]  /*8f70*/  LEA.HI.X.SX32 R159, R118, R239.reuse, 0x2, P0 ;  /* 0x000000ef769f7211 */ /* 0x080fe400000f16ff */
[----:B------:R-:W-:Y:S02]  /*8f80*/  IADD3 R160, P0, R175, R238, RZ ;  /* 0x000000eeafa07210 */ /* 0x000fe40007f1e0ff */
[----:B------:R-:W-:-:S02]  /*8f90*/  LEA.HI.X.SX32 R149, R116, R239, 0x2, P1 ;  /* 0x000000ef74957211 */ /* 0x000fc400008f16ff */
[-C--:B------:R-:W-:Y:S02]  /*8fa0*/  IADD3 R166, P1, R155, R238.reuse, RZ ;  /* 0x000000ee9ba67210 */ /* 0x080fe40007f3e0ff */
[-C--:B------:R-:W-:Y:S01]  /*8fb0*/  LEA.HI.X.SX32 R161, R120, R239.reuse, 0x2, P0 ;  /* 0x000000ef78a17211 */ /* 0x080fe200000f16ff */
[----:B------:R-:W-:Y:S01]  /*8fc0*/  IMAD R120, R8, 0xf0, RZ ;  /* 0x000000f008787824 */ /* 0x000fe200078e02ff */
[-C--:B------:R-:W-:Y:S02]  /*8fd0*/  IADD3 R194, P0, R201, R238.reuse, RZ ;  /* 0x000000eec9c27210 */ /* 0x080fe40007f1e0ff */
[-C--:B------:R-:W-:Y:S02]  /*8fe0*/  LEA.HI.X.SX32 R167, R119, R239.reuse, 0x2, P1 ;  /* 0x000000ef77a77211 */ /* 0x080fe400008f16ff */
[----:B------:R-:W-:Y:S02]  /*8ff0*/  IADD3 R180, P1, R183, R238, RZ ;  /* 0x000000eeb7b47210 */ /* 0x000fe40007f3e0ff */
[----:B------:R-:W-:-:S02]  /*9000*/  LEA.HI.X.SX32 R195, R117, R239, 0x2, P0 ;  /* 0x000000ef75c37211 */ /* 0x000fc400000f16ff */
[-C--:B------:R-:W-:Y:S02]  /*9010*/  IADD3 R184, P0, R245, R238.reuse, RZ ;  /* 0x000000eef5b87210 */ /* 0x080fe40007f1e0ff */
[-C--:B------:R-:W-:Y:S01]  /*9020*/  LEA.HI.X.SX32 R181, R121, R239.reuse, 0x2, P1 ;  /* 0x000000ef79b57211 */ /* 0x080fe200008f16ff */
[C---:B------:R-:W-:Y:S01]  /*9030*/  IMAD R121, R8.reuse, 0x37, RZ ;  /* 0x0000003708797824 */ /* 0x040fe200078e02ff */
[-C--:B------:R-:W-:Y:S02]  /*9040*/  IADD3 R170, P1, R225, R238.reuse, RZ ;  /* 0x000000eee1aa7210 */ /* 0x080fe40007f3e0ff */
[-C--:B------:R-:W-:Y:S01]  /*9050*/  LEA.HI.X.SX32 R185, R123, R239.reuse, 0x2, P0 ;  /* 0x000000ef7bb97211 */ /* 0x080fe200000f16ff */
[C---:B------:R-:W-:Y:S01]  /*9060*/  IMAD R123, R8.reuse, 0x36, RZ ;  /* 0x00000036087b7824 */ /* 0x040fe200078e02ff */
[-C--:B------:R-:W-:Y:S02]  /*9070*/  LEA R206, P0, R8, R238.reuse, 0x6 ;  /* 0x000000ee08ce7211 */ /* 0x080fe400078030ff */
[----:B------:R-:W-:Y:S01]  /*9080*/  LEA.HI.X.SX32 R171, R122, R239, 0x2, P1 ;  /* 0x000000ef7aab7211 */ /* 0x000fe200008f16ff */
[----:B------:R-:W-:Y:S01]  /*9090*/  IMAD R122, R8, 0x33, RZ ;  /* 0x00000033087a7824 */ /* 0x000fe200078e02ff */
[----:B------:R-:W-:-:S02]  /*90a0*/  IADD3 R232, P1, R246, R238, RZ ;  /* 0x000000eef6e87210 */ /* 0x000fc40007f3e0ff */
[-C--:B------:R-:W-:Y:S01]  /*90b0*/  LEA.HI.X.SX32 R207, R126, R239.reuse, 0x2, P0 ;  /* 0x000000ef7ecf7211 */ /* 0x080fe200000f16ff */
[----:B------:R-:W-:Y:S01]  /*90c0*/  IMAD R126, R8, 0xfc, RZ ;  /* 0x000000fc087e7824 */ /* 0x000fe200078e02ff */
[-C--:B------:R-:W-:Y:S02]  /*90d0*/  IADD3 R130, P0, R130, R238.reuse, RZ ;  /* 0x000000ee82827210 */ /* 0x080fe40007f1e0ff */
[-C--:B------:R-:W-:Y:S01]  /*90e0*/  LEA.HI.X.SX32 R233, R125, R239.reuse, 0x2, P1 ;  /* 0x000000ef7de97211 */ /* 0x080fe200008f16ff */
[----:B------:R-:W-:Y:S01]  /*90f0*/  IMAD R125, R8, 0x3e, RZ ;  /* 0x0000003e087d7824 */ /* 0x000fe200078e02ff */
[-C--:B------:R-:W-:Y:S02]  /*9100*/  IADD3 R146, P1, R146, R238.reuse, RZ ;  /* 0x000000ee92927210 */ /* 0x080fe40007f3e0ff */
[----:B------:R-:W-:Y:S02]  /*9110*/  LEA.HI.X.SX32 R131, R128, R239, 0x2, P0 ;  /* 0x000000ef80837211 */ /* 0x000fe400000f16ff */
        /* <DEDUP_REMOVED lines=9> */
[-C--:B------:R-:W-:Y:S02]  /*91b0*/  LEA.HI.X.SX32 R199, R137, R239.reuse, 0x2, P0 ;  /* 0x000000ef89c77211 */ /* 0x080fe400000f16ff */
[-C--:B------:R-:W-:Y:S02]  /*91c0*/  IADD3 R214, P0, R214, R238.reuse, RZ ;  /* 0x000000eed6d67210 */ /* 0x080fe40007f1e0ff */
[-C--:B------:R-:W-:Y:S02]  /*91d0*/  LEA.HI.X.SX32 R135, R136, R239.reuse, 0x2, P1 ;  /* 0x000000ef88877211 */ /* 0x080fe400008f16ff */
        /* <DEDUP_REMOVED lines=14> */
[----:B------:R-:W-:-:S02]  /*92c0*/  LEA R136, P0, R8, R238, 0x7 ;  /* 0x000000ee08887211 */ /* 0x000fc400078038ff */
        /* <DEDUP_REMOVED lines=32> */
[-C--:B------:R-:W-:Y:S01]  /*94d0*/  LEA.HI.X.SX32 R189, R222, R239.reuse, 0x2, P1 ;  /* 0x000000efdebd7211 */ /* 0x080fe200008f16ff */
[----:B------:R-:W-:Y:S01]  /*94e0*/  IMAD R222, R8, 0xec, RZ ;  /* 0x000000ec08de7824 */ /* 0x000fe200078e02ff */
[-C--:B------:R-:W-:Y:S02]  /*94f0*/  IADD3 R178, P1, R219, R238.reuse, RZ ;  /* 0x000000eedbb27210 */ /* 0x080fe40007f3e0ff */
[-C--:B------:R-:W-:Y:S02]  /*9500*/  LEA.HI.X.SX32 R201, R201, R239.reuse, 0x2, P0 ;  /* 0x000000efc9c97211 */ /* 0x080fe400000f16ff */
[----:B------:R-:W-:Y:S01]  /*9510*/  IADD3 R202, P0, R12, R238, RZ ;  /* 0x000000ee0cca7210 */ /* 0x000fe20007f1e0ff */
[----:B------:R-:W-:Y:S01]  /*9520*/  IMAD R12, R8, 0x3d, RZ ;  /* 0x0000003d080c7824 */ /* 0x000fe200078e02ff */
[----:B------:R-:W-:-:S02]  /*9530*/  LEA.HI.X.SX32 R179, R244, R239, 0x2, P1 ;  /* 0x000000eff4b37211 */ /* 0x000fc400008f16ff */
[-C--:B------:R-:W-:Y:S02]  /*9540*/  IADD3 R192, P1, R205, R238.reuse, RZ ;  /* 0x000000eecdc07210 */ /* 0x080fe40007f3e0ff */
[-C--:B------:R-:W-:Y:S02]  /*9550*/  LEA.HI.X.SX32 R203, R237, R239.reuse, 0x2, P0 ;  /* 0x000000efedcb7211 */ /* 0x080fe400000f16ff */
[-C--:B------:R-:W-:Y:S02]  /*9560*/  IADD3 R204, P0, R204, R238.reuse, RZ ;  /* 0x000000eecccc7210 */ /* 0x080fe40007f1e0ff */
        /* <DEDUP_REMOVED lines=8> */
[-C--:B------:R-:W-:Y:S02]  /*95f0*/  IADD3 R236, P0, R236, R238.reuse, RZ ;  /* 0x000000eeecec7210 */ /* 0x080fe40007f1e0ff */
[----:B------:R-:W-:Y:S01]  /*9600*/  LEA.HI.X.SX32 R241, R124, R239, 0x2, P1 ;  /* 0x000000ef7cf17211 */ /* 0x000fe200008f16ff */
[----:B------:R-:W-:Y:S01]  /*9610*/  IMAD R124, R8, 0xf8, RZ ;  /* 0x000000f8087c7824 */ /* 0x000fe200078e02ff */
[----:B------:R-:W-:-:S02]  /*9620*/  IADD3 R208, P1, R208, R238, RZ ;  /* 0x000000eed0d07210 */ /* 0x000fc40007f3e0ff */
[-C--:B------:R-:W-:Y:S02]  /*9630*/  LEA.HI.X.SX32 R237, R245, R239.reuse, 0x2, P0 ;  /* 0x000000eff5ed7211 */ /* 0x080fe400000f16ff */
[-C--:B------:R-:W-:Y:S02]  /*9640*/  IADD3 R220, P0, R220, R238.reuse, RZ ;  /* 0x000000eedcdc7210 */ /* 0x080fe40007f1e0ff */
[-C--:B------:R-:W-:Y:S02]  /*9650*/  LEA.HI.X.SX32 R209, R121, R239.reuse, 0x2, P1 ;  /* 0x000000ef79d17211 */ /* 0x080fe400008f16ff */
[-C--:B------:R-:W-:Y:S02]  /*9660*/  IADD3 R218, P1, R218, R238.reuse, RZ ;  /* 0x000000eedada7210 */ /* 0x080fe40007f3e0ff */
[----:B------:R-:W-:Y:S01]  /*9670*/  LEA.HI.X.SX32 R221, R3, R239, 0x2, P0 ;  /* 0x000000ef03dd7211 */ /* 0x000fe200000f16ff */
[----:B------:R-:W-:Y:S01]  /*9680*/  VIADD R3, R4, 0xffffffdf ;  /* 0xffffffdf04037836 */ /* 0x000fe20000000000 */
[----:B------:R-:W-:-:S02]  /*9690*/  IADD3 R120, P0, R120, R238, RZ ;  /* 0x000000ee78787210 */ /* 0x000fc40007f1e0ff */
[-C--:B------:R-:W-:Y:S01]  /*96a0*/  LEA.HI.X.SX32 R219, R2, R239.reuse, 0x2, P1 ;  /* 0x000000ef02db7211 */ /* 0x080fe200008f16ff */
[----:B------:R-:W-:Y:S01]  /*96b0*/  VIADD R2, R4, 0xffffffde ;  /* 0xffffffde04027836 */ /* 0x000fe20000000000 */
[-C--:B------:R-:W-:Y:S02]  /*96c0*/  IADD3 R222, P1, R222, R238.reuse, RZ ;  /* 0x000000eedede7210 */ /* 0x080fe40007f3e0ff */
[-C--:B------:R-:W-:Y:S02]  /*96d0*/  LEA.HI.X.SX32 R121, R246, R239.reuse, 0x2, P0 ;  /* 0x000000eff6797211 */ /* 0x080fe400000f16ff */
[-C--:B------:R-:W-:Y:S02]  /*96e0*/  LEA R150, P0, R8, R238.reuse, 0x4 ;  /* 0x000000ee08967211 */ /* 0x080fe400078020ff */
[----:B------:R-:W-:Y:S01]  /*96f0*/  LEA.HI.X.SX32 R223, R5, R239, 0x2, P1 ;  /* 0x000000ef05df7211 */ /* 0x000fe200008f16ff */
[----:B------:R-:W-:Y:S01]  /*9700*/  VIADD R5, R4, 0xffffffdd ;  /* 0xffffffdd04057836 */ /* 0x000fe20000000000 */
[----:B------:R-:W-:-:S02]  /*9710*/  IADD3 R122, P1, R122, R238, RZ ;  /* 0x000000ee7a7a7210 */ /* 0x000fc40007f3e0ff */
[CC--:B------:R-:W-:Y:S02]  /*9720*/  LEA.HI.X.SX32 R151, R247.reuse, R239.reuse, 0x2, P0 ;  /* 0x000000eff7977211 */ /* 0x0c0fe400000f16ff */
[-C--:B------:R-:W-:Y:S02]  /*9730*/  IADD3 R140, P0, R247, R238.reuse, RZ ;  /* 0x000000eef78c7210 */ /* 0x080fe40007f1e0ff */
[-C--:B------:R-:W-:Y:S02]  /*9740*/  LEA.HI.X.SX32 R123, R12, R239.reuse, 0x2, P1 ;  /* 0x000000ef0c7b7211 */ /* 0x080fe400008f16ff */
[-C--:B------:R-:W-:Y:S02]  /*9750*/  IADD3 R126, P1, R126, R238.reuse, RZ ;  /* 0x000000ee7e7e7210 */ /* 0x080fe40007f3e0ff */
[-C--:B------:R-:W-:Y:S02]  /*9760*/  LEA.HI.X.SX32 R141, R8, R239.reuse, 0x2, P0 ;  /* 0x000000ef088d7211 */ /* 0x080fe400000f16ff */
[----:B------:R-:W-:Y:S01]  /*9770*/  ISETP.GE.U32.AND P0, PT, R2, 0x7fffff9f, PT ;  /* 0x7fffff9f0200780c */ /* 0x000fe20003f06070 */
[----:B------:R-:W-:Y:S01]  /*9780*/  VIADD R2, R7, UR12 ;  /* 0x0000000c07027c36 */ /* 0x000fe20008000000 */
[-C--:B------:R-:W-:Y:S01]  /*9790*/  LEA.HI.X.SX32 R127, R127, R239.reuse, 0x2, P1 ;  /* 0x000000ef7f7f7211 */ /* 0x080fe200008f16ff */
[----:B------:R-:W-:Y:S01]  /*97a0*/  STL.64 [R1+0x818], R140 ;  /* 0x0008188c01007387 */ /* 0x000fe20000100a00 */
[----:B------:R-:W-:Y:S01]  /*97b0*/  ISETP.GE.U32.AND P1, PT, R3, 0x7fffffa0, PT ;  /* 0x7fffffa00300780c */ /* 0x000fe20003f26070 */
[C---:B------:R-:W-:Y:S01]  /*97c0*/  VIADD R3, R4.reuse, 0xffffffdc ;  /* 0xffffffdc04037836 */ /* 0x040fe20000000000 */
[----:B------:R-:W-:Y:S01]  /*97d0*/  LOP3.LUT R244, R7, 0x10, RZ, 0x3c, !PT ;  /* 0x0000001007f47812 */ /* 0x000fe200078e3cff */
[----:B------:R-:W-:Y:S01]  /*97e0*/  @!PT LDS RZ, [RZ] ;  /* 0x00000000fffff984 */ /* 0x000fe20000000800 */
[----:B------:R-:W-:Y:S01]  /*97f0*/  @!PT LDS RZ, [RZ] ;  /* 0x00000000fffff984 */ /* 0x000fe20000000800 */
[----:B------:R-:W-:Y:S01]  /*9800*/  @!PT LDS RZ, [RZ] ;  /* 0x00000000fffff984 */ /* 0x000fe20000000800 */
[----:B------:R-:W-:Y:S01]  /*9810*/  LDGSTS.E [R2+0x30000], desc[UR16][R238.64], !P5 ;  /* 0x30000000ee027fae */ /* 0x000fe2000e921850 */
[----:B------:R-:W-:Y:S01]  /*9820*/  ISETP.GE.U32.AND P5, PT, R5, 0x7fffff9e, PT ;  /* 0x7fffff9e0500780c */ /* 0x000fe20003fa6070 */
[C---:B------:R-:W-:Y:S01]  /*9830*/  VIADD R5, R4.reuse, 0xfffffffb ;  /* 0xfffffffb04057836 */ /* 0x040fe20000000000 */
[----:B------:R-:W-:Y:S01]  /*9840*/  LOP3.LUT R245, R7, 0x20, RZ, 0x3c, !PT ;  /* 0x0000002007f57812 */ /* 0x000fe200078e3cff */
        /* <DEDUP_REMOVED lines=10> */
[----:B------:R-:W-:Y:S01]  /*98f0*/  VIADD R3, R4, 0xfffffff8 ;  /* 0xfffffff804037836 */ /* 0x000fe20000000000 */
[----:B------:R-:W-:Y:S01]  /*9900*/  LOP3.LUT R12, R7, 0x70, RZ, 0x3c, !PT ;  /* 0x00000070070c7812 */ /* 0x000fe200078e3cff */
[----:B------:R-:W-:Y:S01]  /*9910*/  LDGSTS.E [R2+0x34000], desc[UR16][R136.64], !P1 ;  /* 0x3400000088027fae */ /* 0x000fe2000c921850 */
[----:B------:R-:W-:Y:S01]  /*9920*/  ISETP.GE.U32.AND P1, PT, R5, 0x7fffffba, PT ;  /* 0x7fffffba0500780c */ /* 0x000fe20003f26070 */
[----:B------:R-:W-:Y:S01]  /*9930*/  VIADD R244, R244, UR12 ;  /* 0x0000000cf4f47c36 */ /* 0x000fe20008000000 */
[----:B------:R-:W-:Y:S01]  /*9940*/  IADD3 R124, P6, R124, R238, RZ ;  /* 0x000000ee7c7c7210 */ /* 0x000fe20007fde0ff */
[----:B------:R4:W-:Y:S01]  /*9950*/  LDGSTS.E [R2+0x34004], desc[UR16][R168.64], !P0 ;  /* 0x34004000a8027fae */ /* 0x0009e2000c121850 */
[----:B------:R-:W-:Y:S01]  /*9960*/  ISETP.GE.U32.AND P0, PT, R3, 0x7fffffb9, PT ;  /* 0x7fffffb90300780c */ /* 0x000fe20003f06070 */
[C---:B------:R-:W-:Y:S01]  /*9970*/  VIADD R3, R4.reuse, 0xffffffdb ;  /* 0xffffffdb04037836 */ /* 0x040fe20000000000 */
[----:B------:R-:W-:Y:S01]  /*9980*/  LEA.HI.X.SX32 R125, R125, R239, 0x2, P6 ;  /* 0x000000ef7d7d7211 */ /* 0x000fe200030f16ff */
[----:B------:R-:W-:Y:S01]  /*9990*/  LDGSTS.E [R2+0x34008], desc[UR16][R128.64], !P5 ;  /* 0x3400800080027fae */ /* 0x000fe2000e921850 */
[C---:B------:R-:W-:Y:S01]  /*99a0*/  VIADD R5, R4.reuse, 0xffffffd9 ;  /* 0xffffffd904057836 */ /* 0x040fe20000000000 */
[----:B------:R-:W-:Y:S01]  /*99b0*/  ISETP.GT.AND P6, PT, R65, 0x3f, PT ;  /* 0x0000003f4100780c */ /* 0x000fe20003fc4270 */
[----:B------:R-:W-:Y:S01]  /*99c0*/  VIADD R245, R245, UR12 ;  /* 0x0000000cf5f57c36 */ /* 0x000fe20008000000 */
[----:B------:R-:W-:Y:S01]  /*99d0*/  ISETP.GE.U32.AND P5, PT, R3, 0x7fffff9c, PT ;  /* 0x7fffff9c0300780c */ /* 0x000fe20003fa6070 */
[----:B------:R-:W-:Y:S01]  /*99e0*/  LDGSTS.E [R2+0x3400c], desc[UR16][R138.64], !P4 ;  /* 0x3400c0008a027fae */ /* 0x000fe2000e121850 */
[----:B------:R-:W-:Y:S01]  /*99f0*/  IADD3 R3, R4, -0x26, RZ ;  /* 0xffffffda04037810 */ /* 0x000fe20007ffe0ff */
[----:B------:R-:W-:-:S02]  /*9a00*/  VIADD R246, R246, UR12 ;  /* 0x0000000cf6f67c36 */ /* 0x000fc40008000000 */
[----:B------:R-:W-:Y:S01]  /*9a10*/  LDGSTS.E [R244+0x30000], desc[UR16][R150.64], !P3 ;  /* 0x3000000096f47fae */ /* 0x000fe2000d921850 */
[----:B------:R-:W-:Y:S01]  /*9a20*/  ISETP.GE.U32.AND P4, PT, R3, 0x7fffff9b, PT ;  /* 0x7fffff9b0300780c */ /* 0x000fe20003f86070 */
[C---:B------:R-:W-:Y:S01]  /*9a30*/  VIADD R3, R4.reuse, 0xffffffd8 ;  /* 0xffffffd804037836 */ /* 0x040fe20000000000 */
[----:B------:R-:W-:Y:S01]  /*9a40*/  ISETP.GE.U32.AND P3, PT, R5, 0x7fffff9a, PT ;  /* 0x7fffff9a0500780c */ /* 0x000fe20003f66070 */
[----:B------:R-:W-:Y:S01]  /*9a50*/  LDGSTS.E [R244+0x30004], desc[UR16][R144.64], !P2 ;  /* 0x3000400090f47fae */ /* 0x000fe2000d121850 */
[C---:B------:R-:W-:Y:S02]  /*9a60*/  VIADD R5, R4.reuse, 0xfffffff7 ;  /* 0xfffffff704057836 */ /* 0x040fe40000000000 */
[----:B------:R-:W-:Y:S01]  /*9a70*/  ISETP.GE.U32.AND P2, PT, R3, 0x7fffff99, PT ;  /* 0x7fffff990300780c */ /* 0x000fe20003f46070 */
[C---:B------:R-:W-:Y:S01]  /*9a80*/  VIADD R3, R4.reuse, 0xfffffff6 ;  /* 0xfffffff604037836 */ /* 0x040fe20000000000 */
[----:B------:R-:W-:Y:S01]  /*9a90*/  LDGSTS.E [R244+0x30008], desc[UR16][R156.64], !P1 ;  /* 0x300080009cf47fae */ /* 0x000fe2000c921850 */
[----:B------:R-:W-:Y:S01]  /*9aa0*/  ISETP.GE.U32.AND P1, PT, R5, 0x7fffffb8, PT ;  /* 0x7fffffb80500780c */ /* 0x000fe20003f26070 */
[----:B------:R-:W-:-:S02]  /*9ab0*/  VIADD R5, R4, 0xfffffff5 ;  /* 0xfffffff504057836 */ /* 0x000fc40000000000 */
[----:B------:R-:W-:Y:S01]  /*9ac0*/  LDGSTS.E [R244+0x3000c], desc[UR16][R148.64], !P0 ;  /* 0x3000c00094f47fae */ /* 0x000fe2000c121850 */
[----:B------:R-:W-:Y:S01]  /*9ad0*/  ISETP.GE.U32.AND P0, PT, R3, 0x7fffffb7, PT ;  /* 0x7fffffb70300780c */ /* 0x000fe20003f06070 */
[C---:B------:R-:W-:Y:S02]  /*9ae0*/  VIADD R3, R4.reuse, 0xfffffff4 ;  /* 0xfffffff404037836 */ /* 0x040fe40000000000 */
[----:B------:R-:W-:Y:S01]  /*9af0*/  LDGSTS.E [R244+0x34000], desc[UR16][R190.64], !P5 ;  /* 0x34000000bef47fae */ /* 0x000fe2000e921850 */
[----:B------:R-:W-:Y:S01]  /*9b00*/  ISETP.GE.U32.AND P5, PT, R5, 0x7fffffb6, PT ;  /* 0x7fffffb60500780c */ /* 0x000fe20003fa6070 */
[C---:B------:R-:W-:Y:S02]  /*9b10*/  VIADD R5, R4.reuse, 0xffffffd5 ;  /* 0xffffffd504057836 */ /* 0x040fe40000000000 */
[----:B------:R-:W-:Y:S01]  /*9b20*/  LDGSTS.E [R244+0x34004], desc[UR16][R154.64], !P4 ;  /* 0x340040009af47fae */ /* 0x000fe2000e121850 */
[----:B------:R-:W-:Y:S01]  /*9b30*/  ISETP.GE.U32.AND P4, PT, R3, 0x7fffffb5, PT ;  /* 0x7fffffb50300780c */ /* 0x000fe20003f86070 */
[----:B------:R-:W-:-:S02]  /*9b40*/  VIADD R3, R4, 0xffffffd7 ;  /* 0xffffffd704037836 */ /* 0x000fc40000000000 */
[----:B------:R-:W-:Y:S01]  /*9b50*/  LDGSTS.E [R244+0x34008], desc[UR16][R152.64], !P3 ;  /* 0x3400800098f47fae */ /* 0x000fe2000d921850 */
[----:B------:R-:W-:Y:S02]  /*9b60*/  VIADD R247, R247, UR12 ;  /* 0x0000000cf7f77c36 */ /* 0x000fe40008000000 */
[----:B------:R-:W-:Y:S01]  /*9b70*/  ISETP.GE.U32.AND P3, PT, R3, 0x7fffff98, PT ;  /* 0x7fffff980300780c */ /* 0x000fe20003f66070 */
[----:B------:R-:W-:Y:S01]  /*9b80*/  VIADD R3, R4, 0xffffffd6 ;  /* 0xffffffd604037836 */ /* 0x000fe20000000000 */
[----:B------:R-:W-:Y:S01]  /*9b90*/  LDGSTS.E [R244+0x3400c], desc[UR16][R234.64], !P2 ;  /* 0x3400c000eaf47fae */ /* 0x000fe2000d121850 */
[----:B------:R-:W-:-:S03]  /*9ba0*/  VIADD R12, R12, UR12 ;  /* 0x0000000c0c0c7c36 */ /* 0x000fc60008000000 */
[----:B------:R-:W-:Y:S01]  /*9bb0*/  ISETP.GE.U32.AND P2, PT, R3, 0x7fffff97, PT ;  /* 0x7fffff970300780c */ /* 0x000fe20003f46070 */
[C---:B------:R-:W-:Y:S01]  /*9bc0*/  VIADD R3, R4.reuse, 0xffffffd4 ;  /* 0xffffffd404037836 */ /* 0x040fe20000000000 */
[----:B------:R-:W-:Y:S01]  /*9bd0*/  LDGSTS.E [R245+0x30000], desc[UR16][R158.64], !P1 ;  /* 0x300000009ef57fae */ /* 0x000fe2000c921850 */
[----:B------:R-:W-:Y:S01]  /*9be0*/  ISETP.GE.U32.AND P1, PT, R5, 0x7fffff96, PT ;  /* 0x7fffff960500780c */ /* 0x000fe20003f26070 */
[C---:B------:R-:W-:Y:S02]  /*9bf0*/  VIADD R5, R4.reuse, 0xfffffff3 ;  /* 0xfffffff304057836 */ /* 0x040fe40000000000 */
[----:B------:R-:W-:Y:S01]  /*9c00*/  LDGSTS.E [R245+0x30004], desc[UR16][R166.64], !P0 ;  /* 0x30004000a6f57fae */ /* 0x000fe2000c121850 */
[----:B------:R-:W-:Y:S01]  /*9c10*/  ISETP.GE.U32.AND P0, PT, R3, 0x7fffff95, PT ;  /* 0x7fffff950300780c */ /* 0x000fe20003f06070 */
[----:B------:R-:W-:Y:S02]  /*9c20*/  VIADD R3, R4, 0xfffffff2 ;  /* 0xfffffff204037836 */ /* 0x000fe40000000000 */
[----:B------:R-:W-:Y:S01]  /*9c30*/  LDGSTS.E [R245+0x30008], desc[UR16][R160.64], !P5 ;  /* 0x30008000a0f57fae */ /* 0x000fe2000e921850 */
[----:B------:R-:W-:-:S02]  /*9c40*/  ISETP.GE.U32.AND P5, PT, R5, 0x7fffffb4, PT ;  /* 0x7fffffb40500780c */ /* 0x000fc40003fa6070 */
[C---:B------:R-:W-:Y:S01]  /*9c50*/  IADD3 R5, R4.reuse, -0xf, RZ ;  /* 0xfffffff104057810 */ /* 0x040fe20007ffe0ff */
        /* <DEDUP_REMOVED lines=9> */
[----:B------:R-:W-:Y:S03]  /*9cf0*/  LDGSTS.E [R245+0x34008], desc[UR16][R176.64], !P1 ;  /* 0x34008000b0f57fae */ /* 0x000fe6000c921850 */
[----:B------:R-:W-:Y:S01]  /*9d00*/  ISETP.GE.U32.AND P1, PT, R3, 0x7fffff94, PT ;  /* 0x7fffff940300780c */ /* 0x000fe20003f26070 */
[C---:B------:R-:W-:Y:S01]  /*9d10*/  VIADD R3, R4.reuse, 0xffffffd2 ;  /* 0xffffffd204037836 */ /* 0x040fe20000000000 */
[----:B------:R-:W-:Y:S04]  /*9d20*/  LDGSTS.E [R245+0x3400c], desc[UR16][R172.64], !P0 ;  /* 0x3400c000acf57fae */ /* 0x000fe8000c121850 */
        /* <DEDUP_REMOVED lines=20> */
[----:B------:R-:W-:Y:S03]  /*9e70*/  LDGSTS.E [R246+0x34008], desc[UR16][R182.64], !P5 ;  /* 0x34008000b6f67fae */ /* 0x000fe6000e921850 */
[----:B------:R-:W-:Y:S01]  /*9e80*/  ISETP.GE.U32.AND P5, PT, R3, 0x7fffff90, PT ;  /* 0x7fffff900300780c */ /* 0x000fe20003fa6070 */
[C---:B------:R-:W-:Y:S01]  /*9e90*/  VIADD R3, R4.reuse, 0xffffffce ;  /* 0xffffffce04037836 */ /* 0x040fe20000000000 */
[----:B------:R-:W-:Y:S04]  /*9ea0*/  LDGSTS.E [R246+0x3400c], desc[UR16][R178.64], !P4 ;  /* 0x3400c000b2f67fae */ /* 0x000fe8000e121850 */
[----:B------:R-:W-:Y:S01]  /*9eb0*/  ISETP.GE.U32.AND P4, PT, R3, 0x7fffff8f, PT ;  /* 0x7fffff8f0300780c */ /* 0x000fe20003f86070 */
[----:B------:R-:W-:Y:S01]  /*9ec0*/  LDGSTS.E [R247+0x30000], desc[UR16][R206.64], !P3 ;  /* 0x30000000cef77fae */ /* 0x000fe2000d921850 */
[----:B------:R-:W-:-:S02]  /*9ed0*/  IADD3 R3, R4, -0x34, RZ ;  /* 0xffffffcc04037810 */ /* 0x000fc40007ffe0ff */
[----:B------:R-:W-:Y:S01]  /*9ee0*/  ISETP.GE.U32.AND P3, PT, R5, 0x7fffff8e, PT ;  /* 0x7fffff8e0500780c */ /* 0x000fe20003f66070 */
[----:B------:R-:W-:Y:S01]  /*9ef0*/  LDGSTS.E [R247+0x30004], desc[UR16][R146.64], !P2 ;  /* 0x3000400092f77fae */ /* 0x000fe2000d121850 */
[----:B------:R-:W-:Y:S01]  /*9f00*/  ISETP.GE.U32.AND P2, PT, R3, 0x7fffff8d, PT ;  /* 0x7fffff8d0300780c */ /* 0x000fe20003f46070 */
[C---:B------:R-:W-:Y:S02]  /*9f10*/  VIADD R3, R4.reuse, 0xffffffea ;  /* 0xffffffea04037836 */ /* 0x040fe40000000000 */
[----:B------:R-:W-:Y:S01]  /*9f20*/  LDGSTS.E [R247+0x30008], desc[UR16][R130.64], !P1 ;  /* 0x3000800082f77fae */ /* 0x000fe2000c921850 */
[----:B------:R-:W-:-:S03]  /*9f30*/  VIADD R5, R4, 0xffffffeb ;  /* 0xffffffeb04057836 */ /* 0x000fc60000000000 */
[----:B------:R-:W-:Y:S01]  /*9f40*/  LDGSTS.E [R247+0x3000c], desc[UR16][R186.64], !P0 ;  /* 0x3000c000baf77fae */ /* 0x000fe2000c121850 */
[----:B------:R-:W-:Y:S01]  /*9f50*/  ISETP.GE.U32.AND P0, PT, R3, 0x7fffffab, PT ;  /* 0x7fffffab0300780c */ /* 0x000fe20003f06070 */
[C---:B------:R-:W-:Y:S01]  /*9f60*/  VIADD R3, R4.reuse, 0xffffffe8 ;  /* 0xffffffe804037836 */ /* 0x040fe20000000000 */
[----:B------:R-:W-:Y:S01]  /*9f70*/  ISETP.GE.U32.AND P1, PT, R5, 0x7fffffac, PT ;  /* 0x7fffffac0500780c */ /* 0x000fe20003f26070 */
[----:B------:R-:W-:Y:S01]  /*9f80*/  LDGSTS.E [R247+0x34000], desc[UR16][R200.64], !P5 ;  /* 0x34000000c8f77fae */ /* 0x000fe2000e921850 */
[----:B------:R-:W-:-:S03]  /*9f90*/  VIADD R5, R4, 0xffffffe9 ;  /* 0xffffffe904057836 */ /* 0x000fc60000000000 */
        /* <DEDUP_REMOVED lines=24> */
[----:B------:R-:W-:Y:S02]  /*a120*/  ISETP.GE.U32.AND P3, PT, R5, 0x7fffffa6, PT ;  /* 0x7fffffa60500780c */ /* 0x000fe40003f66070 */
[C---:B------:R-:W-:Y:S01]  /*a130*/  IADD3 R5, R4.reuse, -0x3a, RZ ;  /* 0xffffffc604057810 */ /* 0x040fe20007ffe0ff */
[----:B------:R-:W-:Y:S01]  /*a140*/  LDGSTS.E [R248+0x34004], desc[UR16][R240.64], !P2 ;  /* 0x34004000f0f87fae */ /* 0x000fe2000d121850 */
[----:B------:R-:W-:Y:S01]  /*a150*/  ISETP.GE.U32.AND P2, PT, R3, 0x7fffffa5, PT ;  /* 0x7fffffa50300780c */ /* 0x000fe20003f46070 */
[C---:B------:R-:W-:Y:S02]  /*a160*/  VIADD R3, R4.reuse, 0xffffffc7 ;  /* 0xffffffc704037836 */ /* 0x040fe40000000000 */
[----:B------:R-:W-:Y:S03]  /*a170*/  LDGSTS.E [R248+0x34008], desc[UR16][R224.64], !P1 ;  /* 0x34008000e0f87fae */ /* 0x000fe6000c921850 */
        /* <DEDUP_REMOVED lines=8> */
[----:B------:R-:W-:Y:S03]  /*a200*/  LDGSTS.E [R249+0x30004], desc[UR16][R242.64], !P4 ;  /* 0x30004000f2f97fae */ /* 0x000fe6000e121850 */
[----:B------:R-:W-:Y:S01]  /*a210*/  ISETP.GE.U32.AND P4, PT, R3, 0x7fffff85, PT ;  /* 0x7fffff850300780c */ /* 0x000fe20003f86070 */
[----:B------:R-:W-:Y:S01]  /*a220*/  LDGSTS.E [R249+0x30008], desc[UR16][R226.64], !P3 ;  /* 0x30008000e2f97fae */ /* 0x000fe2000d921850 */
[----:B------:R-:W-:Y:S01]  /*a230*/  ISETP.GE.U32.AND P3, PT, R5, 0x7fffffa4, PT ;  /* 0x7fffffa40500780c */ /* 0x000fe20003f66070 */
[----:B------:R-:W-:-:S02]  /*a240*/  VIADD R5, R4, 0xffffffe2 ;  /* 0xffffffe204057836 */ /* 0x000fc40000000000 */
[C---:B------:R-:W-:Y:S01]  /*a250*/  VIADD R3, R4.reuse, 0xffffffe1 ;  /* 0xffffffe104037836 */ /* 0x040fe20000000000 */
[----:B------:R-:W-:Y:S02]  /*a260*/  LDGSTS.E [R249+0x3000c], desc[UR16][R216.64], !P2 ;  /* 0x3000c000d8f97fae */ /* 0x000fe4000d121850 */
[----:B------:R-:W-:Y:S01]  /*a270*/  ISETP.GE.U32.AND P2, PT, R5, 0x7fffffa3, PT ;  /* 0x7fffffa30500780c */ /* 0x000fe20003f46070 */
[C---:B------:R-:W-:Y:S01]  /*a280*/  VIADD R5, R4.reuse, 0xffffffe0 ;  /* 0xffffffe004057836 */ /* 0x040fe20000000000 */
        /* <DEDUP_REMOVED lines=8> */
[----:B------:R-:W-:Y:S02]  /*a310*/  VIADD R3, R4, 0xffffffc1 ;  /* 0xffffffc104037836 */ /* 0x000fe40000000000 */
[----:B------:R-:W-:Y:S01]  /*a320*/  LDGSTS.E [R249+0x3400c], desc[UR16][R222.64], !P4 ;  /* 0x3400c000def97fae */ /* 0x000fe2000e121850 */
[----:B------:R-:W-:Y:S02]  /*a330*/  ISETP.GE.AND P4, PT, R251, R4, PT ;  /* 0x00000004fb00720c */ /* 0x000fe40003f86270 */
[----:B------:R-:W4:Y:S01]  /*a340*/  LDC R4, c[0x0][0x230] ;  /* 0x00008c00ff047b82 */ /* 0x000f220000000800 */
[----:B------:R-:W-:Y:S01]  /*a350*/  LDGSTS.E [R12+0x30000], desc[UR16][R228.64], !P3 ;  /* 0x30000000e40c7fae */ /* 0x000fe2000d921850 */
[----:B------:R-:W-:Y:S02]  /*a360*/  ISETP.GE.U32.AND P3, PT, R3, 0x7fffff82, PT ;  /* 0x7fffff820300780c */ /* 0x000fe40003f66070 */
[----:B------:R-:W-:Y:S01]  /*a370*/  SEL R3, RZ, 0x4, !P6 ;  /* 0x00000004ff037807 */ /* 0x000fe20007000000 */
[----:B------:R-:W-:Y:S01]  /*a380*/  LDGSTS.E [R12+0x30004], desc[UR16][R230.64], !P2 ;  /* 0x30004000e60c7fae */ /* 0x000fe2000d121850 */
[----:B------:R-:W-:-:S02]  /*a390*/  ISETP.GE.U32.AND P2, PT, R5, 0x7fffff83, PT ;  /* 0x7fffff830500780c */ /* 0x000fc40003f46070 */
[----:B------:R-:W-:Y:S01]  /*a3a0*/  ISETP.GT.AND P6, PT, R65, 0x7f, PT ;  /* 0x0000007f4100780c */ /* 0x000fe20003fc4270 */
[----:B------:R-:W-:Y:S01]  /*a3b0*/  LDGSTS.E [R12+0x30008], desc[UR16][R116.64], !P1 ;  /* 0x30008000740c7fae */ /* 0x000fe2000c921850 */
[----:B------:R-:W-:Y:S01]  /*a3c0*/  SEL R3, R3, RZ, !P4 ;  /* 0x000000ff03037207 */ /* 0x000fe20006000000 */
[----:B------:R-:W4:Y:S01]  /*a3d0*/  LDC R5, c[0x0][0x230] ;  /* 0x00008c00ff057b82 */ /* 0x000f220000000800 */
[----:B------:R-:W-:Y:S01]  /*a3e0*/  ISETP.GE.U32.AND P4, PT, R0, 0x7fffff81, PT ;  /* 0x7fffff810000780c */ /* 0x000fe20003f86070 */
[----:B------:R-:W-:Y:S01]  /*a3f0*/  LDGSTS.E [R12+0x3000c], desc[UR16][R118.64], !P0 ;  /* 0x3000c000760c7fae */ /* 0x000fe2000c121850 */
[----:B------:R-:W-:Y:S02]  /*a400*/  SEL R0, R252, RZ, P6 ;  /* 0x000000fffc007207 */ /* 0x000fe40003000000 */
[----:B------:R-:W-:Y:S01]  /*a410*/  ISETP.NE.U32.AND P1, PT, R3, RZ, PT ;  /* 0x000000ff0300720c */ /* 0x000fe20003f25070 */
[----:B-1----:R-:W-:Y:S01]  /*a420*/  VIADD R3, R11, 0xffffffbe ;  /* 0xffffffbe0b037836 */ /* 0x002fe20000000000 */
[----:B------:R-:W-:Y:S01]  /*a430*/  ISETP.NE.U32.AND P0, PT, R0, RZ, PT ;  /* 0x000000ff0000720c */ /* 0x000fe20003f05070 */
[----:B------:R-:W-:Y:S01]  /*a440*/  STL.64 [R1+0x798], R142 ;  /* 0x0007988e01007387 */ /* 0x000fe20000100a00 */
[----:B--2---:R-:W-:Y:S01]  /*a450*/  VIADD R0, R64, 0xffffffbf ;  /* 0xffffffbf40007836 */ /* 0x004fe20000000000 */
[----:B------:R-:W1:Y:S01]  /*a460*/  LDC R252, c[0x0][0x230] ;  /* 0x00008c00fffc7b82 */ /* 0x000e620000000800 */
[----:B------:R-:W-:Y:S01]  /*a470*/  IMAD.MOV.U32 R11, RZ, RZ, R115 ;  /* 0x000000ffff0b7224 */ /* 0x000fe200078e0073 */
[----:B------:R2:W-:Y:S04]  /*a480*/  STL.64 [R1+0x790], R168 ;  /* 0x000790a801007387 */ /* 0x0005e80000100a00 */
[----:B------:R-:W-:Y:S01]  /*a490*/  LDGSTS.E [R12+0x34000], desc[UR16][R120.64], !P5 ;  /* 0x34000000780c7fae */ /* 0x000fe2000e921850 */
[----:B------:R-:W-:-:S02]  /*a4a0*/  ISETP.GE.U32.AND P5, PT, R0, 0x7fffff80, PT ;  /* 0x7fffff800000780c */ /* 0x000fc40003fa6070 */
[----:B---3--:R-:W-:Y:S01]  /*a4b0*/  IADD3 R0, R10, -0x43, RZ ;  /* 0xffffffbd0a007810 */ /* 0x008fe20007ffe0ff */
[----:B------:R3:W-:Y:S01]  /*a4c0*/  STL.64 [R1+0x788], R6 ;  /* 0x0007880601007387 */ /* 0x0007e20000100a00 */
[----:B------:R-:W-:-:S03]  /*a4d0*/  IMAD.MOV.U32 R10, RZ, RZ, R114 ;  /* 0x000000ffff0a7224 */ /* 0x000fc600078e0072 */
[----:B------:R-:W-:Y:S01]  /*a4e0*/  LDGSTS.E [R12+0x34004], desc[UR16][R122.64], !P2 ;  /* 0x340040007a0c7fae */ /* 0x000fe2000d121850 */
[----:B------:R-:W-:Y:S01]  /*a4f0*/  ISETP.GE.U32.AND P2, PT, R3, 0x7fffff7f, PT ;  /* 0x7fffff7f0300780c */ /* 0x000fe20003f46070 */
[----:B----4-:R-:W-:Y:S01]  /*a500*/  VIADD R3, R4, 0xffffffbc ;  /* 0xffffffbc04037836 */ /* 0x010fe20000000000 */
[----:B--2---:R-:W2:Y:S01]  /*a510*/  LDC R168, c[0x0][0x230] ;  /* 0x00008c00ffa87b82 */ /* 0x004ea20000000800 */
[----:B------:R-:W-:Y:S01]  /*a520*/  IMAD.SHL.U32 R4, R8, 0x40, RZ ;  /* 0x0000004008047824 */ /* 0x000fe200078e00ff */
[----:B------:R4:W-:Y:S01]  /*a530*/  STL [R1+0x644], R65 ;  /* 0x0006444101007387 */ /* 0x0009e20000100800 */
[----:B---3--:R-:W-:-:S03]  /*a540*/  LOP3.LUT R6, R13, 0x60, RZ, 0x3c, !PT ;  /* 0x000000600d067812 */ /* 0x008fc600078e3cff */
[----:B------:R-:W3:Y:S01]  /*a550*/  LDL.64 R140, [R1+0x218] ;  /* 0x00021800018c7983 */ /* 0x000ee20000100a00 */
[----:B------:R-:W-:Y:S01]  /*a560*/  IMAD.WIDE R142, R4, 0x4, R238 ;  /* 0x00000004048e7825 */ /* 0x000fe200078e02ee */
[----:B------:R-:W2:Y:S02]  /*a570*/  LDC R169, c[0x0][0x230] ;  /* 0x00008c00ffa97b82 */ /* 0x000ea40000000800 */
[----:B------:R-:W2:Y:S01]  /*a580*/  LDL.64 R112, [R1+0x1f8] ;  /* 0x0001f80001707983 */ /* 0x000ea20000100a00 */
[----:B------:R-:W-:-:S03]  /*a590*/  VIADD R8, R6, UR12 ;  /* 0x0000000c06087c36 */ /* 0x000fc60008000000 */
[----:B------:R-:W2:Y:S04]  /*a5a0*/  LDL.64 R110, [R1+0x1d8] ;  /* 0x0001d800016e7983 */ /* 0x000ea80000100a00 */
        /* <DEDUP_REMOVED lines=11> */
[----:B----4-:R-:W4:Y:S04]  /*a660*/  LDL.64 R64, [R1+0x58] ;  /* 0x0000580001407983 */ /* 0x010f280000100a00 */
[----:B------:R-:W4:Y:S04]  /*a670*/  LDL.64 R250, [R1+0x38] ;  /* 0x0000380001fa7983 */ /* 0x000f280000100a00 */
[----:B------:R-:W4:Y:S04]  /*a680*/  LDL.64 R114, [R1+0x18] ;  /* 0x0000180001727983 */ /* 0x000f280000100a00 */
[----:B------:R-:W4:Y:S04]  /*a690*/  LDL.LU.64 R6, [R1+0x20] ;  /* 0x0000200001067983 */ /* 0x000f280000300a00 */
[----:B------:R-:W3:Y:S04]  /*a6a0*/  LDL.64 R238, [R1+0x238] ;  /* 0x0002380001ee7983 */ /* 0x000ee80000100a00 */
[----:B------:R-:W-:Y:S01]  /*a6b0*/  LDGSTS.E [R12+0x34008], desc[UR16][R124.64], !P3 ;  /* 0x340080007c0c7fae */ /* 0x000fe2000d921850 */
[----:B------:R-:W-:Y:S01]  /*a6c0*/  ISETP.GE.U32.AND P3, PT, R0, 0x7fffff7e, PT ;  /* 0x7fffff7e0000780c */ /* 0x000fe20003f66070 */
[----:B------:R-:W-:-:S02]  /*a6d0*/  VIADD R0, R5, 0xffffffbb ;  /* 0xffffffbb05007836 */ /* 0x000fc40000000000 */
[----:B------:R-:W-:Y:S01]  /*a6e0*/  LDGSTS.E [R12+0x3400c], desc[UR16][R126.64], !P4 ;  /* 0x3400c0007e0c7fae */ /* 0x000fe2000e121850 */
[----:B------:R-:W-:Y:S02]  /*a6f0*/  ISETP.GE.U32.AND P4, PT, R3, 0x7fffff7d, PT ;  /* 0x7fffff7d0300780c */ /* 0x000fe40003f86070 */
[----:B------:R-:W-:Y:S01]  /*a700*/  ISETP.GE.U32.AND P6, PT, R0, 0x7fffff7c, PT ;  /* 0x7fffff7c0000780c */ /* 0x000fe20003fc6070 */
[C---:B------:R-:W-:Y:S01]  /*a710*/  VIADD R0, R13.reuse, UR12 ;  /* 0x0000000c0d007c36 */ /* 0x040fe20008000000 */
[----:B------:R-:W0:Y:S04]  /*a720*/  LDGDEPBAR ;  /* 0x00000000000079af */ /* 0x000e280000000000 */
[----:B------:R-:W-:Y:S04]  /*a730*/  LDGSTS.E [R0], desc[UR16][R10.64], P1 ;  /* 0x000000000a007fae */ /* 0x000fe80008921850 */
[----:B------:R-:W4:Y:S04]  /*a740*/  LDL.LU.64 R10, [R1+0x838] ;  /* 0x00083800010a7983 */ /* 0x000f280000300a00 */
[----:B------:R1:W-:Y:S04]  /*a750*/  STL.64 [R1+0x268], R142 ;  /* 0x0002688e01007387 */ /* 0x0003e80000100a00 */
[----:B---3--:R-:W-:Y:S04]  /*a760*/  LDGSTS.E [R0+0x400], desc[UR16][R238.64], P1 ;  /* 0x00400000ee007fae */ /* 0x008fe80008921850 */
[----:B------:R-:W-:Y:S04]  /*a770*/  LDGSTS.E [R0+0x800], desc[UR16][R140.64], P1 ;  /* 0x008000008c007fae */ /* 0x000fe80008921850 */
[----:B--2---:R-:W-:Y:S04]  /*a780*/  LDGSTS.E [R0+0xc00], desc[UR16][R112.64], P1 ;  /* 0x00c0000070007fae */ /* 0x004fe80008921850 */
[----:B------:R-:W-:Y:S04]  /*a790*/  LDGSTS.E [R0+0x1000], desc[UR16][R110.64], P1 ;  /* 0x010000006e007fae */ /* 0x000fe80008921850 */
        /* <DEDUP_REMOVED lines=11> */
[----:B----4-:R-:W-:Y:S04]  /*a850*/  LDGSTS.E [R0+0x4000], desc[UR16][R64.64], P1 ;  /* 0x0400000040007fae */ /* 0x010fe80008921850 */
[----:B------:R-:W-:Y:S04]  /*a860*/  LDGSTS.E [R0+0x4400], desc[UR16][R250.64], P1 ;  /* 0x04400000fa007fae */ /* 0x000fe80008921850 */
[----:B------:R-:W-:Y:S04]  /*a870*/  LDGSTS.E [R0+0x4800], desc[UR16][R114.64], P1 ;  /* 0x0480000072007fae */ /* 0x000fe80008921850 */
[----:B------:R-:W2:Y:S04]  /*a880*/  LDL.64 R238, [R1+0x230] ;  /* 0x0002300001ee7983 */ /* 0x000ea80000100a00 */
[----:B------:R-:W3:Y:S04]  /*a890*/  LDL.64 R140, [R1+0x210] ;  /* 0x00021000018c7983 */ /* 0x000ee80000100a00 */
[----:B------:R-:W4:Y:S04]  /*a8a0*/  LDL.64 R114, [R1+0x250] ;  /* 0x0002500001727983 */ /* 0x000f280000100a00 */
[----:B------:R-:W3:Y:S04]  /*a8b0*/  LDL.64 R112, [R1+0x1f0] ;  /* 0x0001f00001707983 */ /* 0x000ee80000100a00 */
        /* <DEDUP_REMOVED lines=12> */
[----:B------:R-:W3:Y:S01]  /*a980*/  LDL.64 R64, [R1+0x50] ;  /* 0x0000500001407983 */ /* 0x000ee20000100a00 */
[----:B------:R-:W-:-:S03]  /*a990*/  LOP3.LUT R3, R13, 0x20, RZ, 0x3c, !PT ;  /* 0x000000200d037812 */ /* 0x000fc600078e3cff */
[----:B------:R-:W-:Y:S04]  /*a9a0*/  LDGSTS.E [R0+0x4c00], desc[UR16][R10.64], P1 ;  /* 0x04c000000a007fae */ /* 0x000fe80008921850 */
[----:B------:R-:W-:Y:S04]  /*a9b0*/  LDGSTS.E [R0+0x5000], desc[UR16][R14.64], P1 ;  /* 0x050000000e007fae */ /* 0x000fe80008921850 */
[----:B------:R-:W-:Y:S04]  /*a9c0*/  LDGSTS.E [R0+0x5400], desc[UR16][R16.64], P1 ;  /* 0x0540000010007fae */ /* 0x000fe80008921850 */
[----:B------:R-:W-:Y:S04]  /*a9d0*/  LDGSTS.E [R0+0x5800], desc[UR16][R18.64], P1 ;  /* 0x0580000012007fae */ /* 0x000fe80008921850 */
[----:B------:R-:W-:Y:S01]  /*a9e0*/  LDGSTS.E [R0+0x5c00], desc[UR16][R20.64], P1 ;  /* 0x05c0000014007fae */ /* 0x000fe20008921850 */
[----:B------:R-:W-:-:S03]  /*a9f0*/  VIADD R3, R3, UR12 ;  /* 0x0000000c03037c36 */ /* 0x000fc60008000000 */
        /* <DEDUP_REMOVED lines=8> */
[----:B------:R-:W3:Y:S04]  /*aa80*/  LDL.64 R250, [R1+0x30] ;  /* 0x0000300001fa7983 */ /* 0x000ee80000100a00 */
[----:B----4-:R-:W-:Y:S04]  /*aa90*/  LDGSTS.E [R3+0x100], desc[UR16][R114.64], P1 ;  /* 0x0010000072037fae */ /* 0x010fe80008921850 */
[----:B--2---:R-:W-:Y:S04]  /*aaa0*/  LDGSTS.E [R3+0x500], desc[UR16][R238.64], P1 ;  /* 0x00500000ee037fae */ /* 0x004fe80008921850 */
[----:B---3--:R-:W-:Y:S04]  /*aab0*/  LDGSTS.E [R3+0x900], desc[UR16][R140.64], P1 ;  /* 0x009000008c037fae */ /* 0x008fe80008921850 */
[----:B------:R-:W2:Y:S04]  /*aac0*/  LDL.LU.64 R114, [R1+0x830] ;  /* 0x0008300001727983 */ /* 0x000ea80000300a00 */
        /* <DEDUP_REMOVED lines=13> */
[----:B------:R-:W-:Y:S04]  /*aba0*/  LDGSTS.E [R3+0x3d00], desc[UR16][R90.64], P1 ;  /* 0x03d000005a037fae */ /* 0x000fe80008921850 */
[----:B------:R-:W4:Y:S04]  /*abb0*/  LDL.64 R112, [R1+0x228] ;  /* 0x0002280001707983 */ /* 0x000f280000100a00 */
[----:B------:R-:W-:Y:S04]  /*abc0*/  LDGSTS.E [R3+0x4100], desc[UR16][R64.64], P1 ;  /* 0x0410000040037fae */ /* 0x000fe80008921850 */
[----:B------:R-:W4:Y:S01]  /*abd0*/  LDL.64 R66, [R1+0x208] ;  /* 0x0002080001427983 */ /* 0x000f220000100a00 */
[----:B------:R-:W-:-:S03]  /*abe0*/  LOP3.LUT R5, R13, 0x40, RZ, 0x3c, !PT ;  /* 0x000000400d057812 */ /* 0x000fc600078e3cff */
[----:B------:R-:W4:Y:S04]  /*abf0*/  LDL.64 R110, [R1+0x1c8] ;  /* 0x0001c800016e7983 */ /* 0x000f280000100a00 */
[----:B------:R-:W4:Y:S04]  /*ac00*/  LDL.64 R64, [R1+0x1e8] ;  /* 0x0001e80001407983 */ /* 0x000f280000100a00 */
[----:B------:R-:W4:Y:S01]  /*ac10*/  LDL.64 R108, [R1+0x1a8] ;  /* 0x0001a800016c7983 */ /* 0x000f220000100a00 */
[----:B------:R-:W-:-:S03]  /*ac20*/  VIADD R5, R5, UR12 ;  /* 0x0000000c05057c36 */ /* 0x000fc60008000000 */
[----:B------:R-:W4:Y:S04]  /*ac30*/  LDL.64 R106, [R1+0x188] ;  /* 0x00018800016a7983 */ /* 0x000f280000100a00 */
[----:B------:R-:W4:Y:S04]  /*ac40*/  LDL.64 R104, [R1+0x168] ;  /* 0x0001680001687983 */ /* 0x000f280000100a00 */
[----:B------:R-:W4:Y:S04]  /*ac50*/  LDL.64 R102, [R1+0x148] ;  /* 0x0001480001667983 */ /* 0x000f280000100a00 */
[----:B------:R-:W4:Y:S04]  /*ac60*/  LDL.64 R100, [R1+0x128] ;  /* 0x0001280001647983 */ /* 0x000f280000100a00 */
[----:B------:R-:W-:Y:S04]  /*ac70*/  LDGSTS.E [R3+0x4500], desc[UR16][R250.64], P1 ;  /* 0x04500000fa037fae */ /* 0x000fe80008921850 */
[----:B------:R-:W4:Y:S04]  /*ac80*/  LDL.64 R98, [R1+0x108] ;  /* 0x0001080001627983 */ /* 0x000f280000100a00 */
[----:B------:R-:W4:Y:S04]  /*ac90*/  LDL.64 R96, [R1+0xe8] ;  /* 0x0000e80001607983 */ /* 0x000f280000100a00 */
[----:B------:R-:W4:Y:S04]  /*aca0*/  LDL.64 R94, [R1+0xc8] ;  /* 0x0000c800015e7983 */ /* 0x000f280000100a00 */
[----:B------:R-:W4:Y:S04]  /*acb0*/  LDL.64 R92, [R1+0xa8] ;  /* 0x0000a800015c7983 */ /* 0x000f280000100a00 */
[----:B------:R-:W4:Y:S04]  /*acc0*/  LDL.64 R90, [R1+0x88] ;  /* 0x00008800015a7983 */ /* 0x000f280000100a00 */
[----:B------:R-:W4:Y:S04]  /*acd0*/  LDL.64 R250, [R1+0x68] ;  /* 0x0000680001fa7983 */ /* 0x000f280000100a00 */
[----:B------:R-:W4:Y:S04]  /*ace0*/  LDL.64 R238, [R1+0x60] ;  /* 0x0000600001ee7983 */ /* 0x000f280000100a00 */
        /* <DEDUP_REMOVED lines=14> */
[----:B---3--:R-:W-:Y:S04]  /*add0*/  LDGSTS.E [R5+0x200], desc[UR16][R140.64], P1 ;  /* 0x002000008c057fae */ /* 0x008fe80008921850 */
[----:B----4-:R-:W-:Y:S04]  /*ade0*/  LDGSTS.E [R5+0x600], desc[UR16][R112.64], P1 ;  /* 0x0060000070057fae */ /* 0x010fe80008921850 */
[----:B------:R-:W2:Y:S04]  /*adf0*/  LDL.64 R114, [R1+0x48] ;  /* 0x0000480001727983 */ /* 0x000ea80000100a00 */
[----:B------:R-:W-:Y:S04]  /*ae00*/  LDGSTS.E [R5+0xa00], desc[UR16][R66.64], P1 ;  /* 0x00a0000042057fae */ /* 0x000fe80008921850 */
[----:B------:R-:W3:Y:S04]  /*ae10*/  LDL.64 R140, [R1+0x240] ;  /* 0x00024000018c7983 */ /* 0x000ee80000100a00 */
[----:B------:R-:W-:Y:S04]  /*ae20*/  LDGSTS.E [R5+0xe00], desc[UR16][R64.64], P1 ;  /* 0x00e0000040057fae */ /* 0x000fe80008921850 */
[----:B------:R-:W4:Y:S04]  /*ae30*/  LDL.64 R66, [R1+0x28] ;  /* 0x0000280001427983 */ /* 0x000f280000100a00 */
[----:B------:R-:W-:Y:S04]  /*ae40*/  LDGSTS.E [R5+0x1200], desc[UR16][R110.64], P1 ;  /* 0x012000006e057fae */ /* 0x000fe80008921850 */
[----:B------:R-:W3:Y:S04]  /*ae50*/  LDL.64 R64, [R1+0x8] ;  /* 0x0000080001407983 */ /* 0x000ee80000100a00 */
        /* <DEDUP_REMOVED lines=24> */
[----:B--2---:R-:W-:Y:S04]  /*afe0*/  LDGSTS.E [R5+0x4200], desc[UR16][R114.64], P1 ;  /* 0x0420000072057fae */ /* 0x004fe80008921850 */
[----:B------:R-:W2:Y:S04]  /*aff0*/  LDL.64 R114, [R1+0x80] ;  /* 0x0000800001727983 */ /* 0x000ea80000100a00 */
[----:B----4-:R-:W-:Y:S04]  /*b000*/  LDGSTS.E [R5+0x4600], desc[UR16][R66.64], P1 ;  /* 0x0460000042057fae */ /* 0x010fe80008921850 */
[----:B---3--:R-:W-:Y:S04]  /*b010*/  LDGSTS.E [R5+0x4a00], desc[UR16][R64.64], P1 ;  /* 0x04a0000040057fae */ /* 0x008fe80008921850 */
[----:B------:R-:W3:Y:S04]  /*b020*/  LDL.LU.64 R66, [R1+0x828] ;  /* 0x0008280001427983 */ /* 0x000ee80000300a00 */
[----:B------:R-:W4:Y:S04]  /*b030*/  LDL.LU.64 R64, [R1+0x820] ;  /* 0x0008200001407983 */ /* 0x000f280000300a00 */
[----:B----4-:R-:W-:Y:S04]  /*b040*/  LDGSTS.E [R5+0x4e00], desc[UR16][R64.64], P1 ;  /* 0x04e0000040057fae */ /* 0x010fe80008921850 */
[----:B---3--:R-:W-:Y:S04]  /*b050*/  LDGSTS.E [R5+0x5200], desc[UR16][R66.64], P1 ;  /* 0x0520000042057fae */ /* 0x008fe80008921850 */
        /* <DEDUP_REMOVED lines=14> */
[----:B------:R-:W3:Y:S04]  /*b140*/  LDL.LU.64 R140, [R1+0x818] ;  /* 0x00081800018c7983 */ /* 0x000ee80000300a00 */
[----:B------:R-:W4:Y:S04]  /*b150*/  LDL.LU.64 R112, [R1+0x810] ;  /* 0x0008100001707983 */ /* 0x000f280000300a00 */
[----:B------:R-:W3:Y:S04]  /*b160*/  LDL.LU.64 R110, [R1+0x808] ;  /* 0x00080800016e7983 */ /* 0x000ee80000300a00 */
[----:B------:R-:W-:Y:S04]  /*b170*/  LDGSTS.E [R8+0xf00], desc[UR16][R108.64], P1 ;  /* 0x00f000006c087fae */ /* 0x000fe80008921850 */
[----:B------:R-:W-:Y:S04]  /*b180*/  LDGSTS.E [R8+0x1300], desc[UR16][R106.64], P1 ;  /* 0x013000006a087fae */ /* 0x000fe80008921850 */
[----:B------:R-:W-:Y:S04]  /*b190*/  LDGSTS.E [R8+0x1700], desc[UR16][R104.64], P1 ;  /* 0x0170000068087fae */ /* 0x000fe80008921850 */
[----:B------:R-:W4:Y:S04]  /*b1a0*/  LDL.LU.64 R108, [R1+0x800] ;  /* 0x00080000016c7983 */ /* 0x000f280000300a00 */
[----:B------:R-:W3:Y:S04]  /*b1b0*/  LDL.LU.64 R106, [R1+0x7f8] ;  /* 0x0007f800016a7983 */ /* 0x000ee80000300a00 */
[----:B------:R-:W4:Y:S04]  /*b1c0*/  LDL.LU.64 R104, [R1+0x7f0] ;  /* 0x0007f00001687983 */ /* 0x000f280000300a00 */
        /* <DEDUP_REMOVED lines=14> */
[----:B--2---:R-:W-:Y:S04]  /*b2b0*/  LDGSTS.E [R8+0x3b00], desc[UR16][R114.64], P1 ;  /* 0x03b0000072087fae */ /* 0x004fe80008921850 */
[----:B------:R-:W2:Y:S04]  /*b2c0*/  LDL.LU.64 R90, [R1+0x7b8] ;  /* 0x0007b800015a7983 */ /* 0x000ea80000300a00 */
[----:B------:R-:W3:Y:S04]  /*b2d0*/  LDL.LU.64 R250, [R1+0x7b0] ;  /* 0x0007b00001fa7983 */ /* 0x000ee80000300a00 */
[----:B------:R-:W4:Y:S04]  /*b2e0*/  LDL.LU.64 R114, [R1+0x7a8] ;  /* 0x0007a80001727983 */ /* 0x000f280000300a00 */
[----:B------:R1:W-:Y:S02]  /*b2f0*/  LDGSTS.E [R8+0x3f00], desc[UR16][R238.64], P1 ;  /* 0x03f00000ee087fae */ /* 0x0003e40008921850 */
[----:B-1----:R-:W-:Y:S01]  /*b300*/  VIADD R252, R252, 0xffffffba ;  /* 0xffffffbafcfc7836 */ /* 0x002fe20000000000 */
[----:B------:R-:W1:Y:S01]  /*b310*/  LDC R239, c[0x0][0x230] ;  /* 0x00008c00ffef7b82 */ /* 0x000e620000000800 */
[----:B----4-:R-:W-:Y:S04]  /*b320*/  LDGSTS.E [R8+0x4300], desc[UR16][R114.64], P1 ;  /* 0x0430000072087fae */ /* 0x010fe80008921850 */
[----:B------:R-:W-:Y:S04]  /*b330*/  LDGSTS.E [R8+0x4700], desc[UR16][R6.64], P1 ;  /* 0x0470000006087fae */ /* 0x000fe80008921850 */
[----:B---3--:R-:W-:Y:S04]  /*b340*/  LDGSTS.E [R8+0x4b00], desc[UR16][R250.64], P1 ;  /* 0x04b00000fa087fae */ /* 0x008fe80008921850 */
[----:B------:R-:W3:Y:S04]  /*b350*/  LDL.LU.64 R114, [R1+0x7a0] ;  /* 0x0007a00001727983 */ /* 0x000ee80000300a00 */
        /* <DEDUP_REMOVED lines=13> */
[----:B------:R-:W0:Y:S01]  /*b430*/  LDGDEPBAR ;  /* 0x00000000000079af */ /* 0x000e220000000000 */
[----:B------:R-:W-:Y:S06]  /*b440*/  BAR.SYNC.DEFER_BLOCKING 0x0 ;  /* 0x0000000000007b1d */ /* 0x000fec0000010000 */
[----:B------:R-:W-:Y:S01]  /*b450*/  @!PT LDS RZ, [RZ] ;  /* 0x00000000fffff984 */ /* 0x000fe20000000800 */
[----:B------:R-:W-:Y:S01]  /*b460*/  @!PT LDS RZ, [RZ] ;  /* 0x00000000fffff984 */ /* 0x000fe20000000800 */
[----:B------:R-:W-:Y:S01]  /*b470*/  @!PT LDS RZ, [RZ] ;  /* 0x00000000fffff984 */ /* 0x000fe20000000800 */
[----:B------:R2:W-:Y:S02]  /*b480*/  LDGSTS.E [R2+0x38000], desc[UR16][R142.64], !P5 ;  /* 0x380000008e027fae */ /* 0x0005e4000e921850 */
[----:B--2---:R-:W-:-:S04]  /*b490*/  IMAD.WIDE R142, R4, 0x4, R140 ;  /* 0x00000004048e7825 */ /* 0x004fc800078e028c */
[----:B------:R-:W-:Y:S01]  /*b4a0*/  VIADD R238, R169, 0xffffff9f ;  /* 0xffffff9fa9ee7836 */ /* 0x000fe20000000000 */
[----:B------:R2:W-:Y:S01]  /*b4b0*/  STL.64 [R1+0x270], R142 ;  /* 0x0002708e01007387 */ /* 0x0005e20000100a00 */
[----:B------:R-:W-:Y:S01]  /*b4c0*/  ISETP.GE.U32.AND P1, PT, R252, 0x7fffff7b, PT ;  /* 0x7fffff7bfc00780c */ /* 0x000fe20003f26070 */
[----:B------:R-:W-:Y:S01]  /*b4d0*/  VIADD R140, R168, 0xffffffb9 ;  /* 0xffffffb9a88c7836 */ /* 0x000fe20000000000 */
[----:B------:R-:W3:Y:S01]  /*b4e0*/  LDC R252, c[0x0][0x230] ;  /* 0x00008c00fffc7b82 */ /* 0x000ee20000000800 */
[----:B------:R-:W-:Y:S07]  /*b4f0*/  LDGSTS.E [R2+0x38004], desc[UR16][R142.64], !P2 ;  /* 0x380040008e027fae */ /* 0x000fee000d121850 */
[----:B------:R-:W4:Y:S01]  /*b500*/  LDC R141, c[0x0][0x230] ;  /* 0x00008c00ff8d7b82 */ /* 0x000f220000000800 */
[----:B--2---:R-:W2:Y:S01]  /*b510*/  LDL.LU.64 R142, [R1+0x798] ;  /* 0x00079800018e7983 */ /* 0x004ea20000300a00 */
[----:B------:R-:W-:-:S05]  /*b520*/  IMAD.WIDE R168, R4, 0x4, R132 ;  /* 0x0000000404a87825 */ /* 0x000fca00078e0284 */
[----:B------:R2:W-:Y:S04]  /*b530*/  STL.64 [R1+0x290], R168 ;  /* 0x000290a801007387 */ /* 0x0005e80000100a00 */
[----:B------:R2:W-:Y:S01]  /*b540*/  LDGSTS.E [R2+0x38008], desc[UR16][R168.64], !P3 ;  /* 0x38008000a8027fae */ /* 0x0005e2000d921850 */
[----:B---3--:R-:W-:Y:S02]  /*b550*/  VIADD R132, R252, 0xffffff9e ;  /* 0xffffff9efc847836 */ /* 0x008fe40000000000 */
[----:B------:R-:W3:Y:S01]  /*b560*/  LDC R252, c[0x0][0x230] ;  /* 0x00008c00fffc7b82 */ /* 0x000ee20000000800 */
[----:B------:R-:W-:-:S07]  /*b570*/  ISETP.GE.U32.AND P5, PT, R238, 0x7fffff60, PT ;  /* 0x7fffff60ee00780c */ /* 0x000fce0003fa6070 */
[----:B------:R-:W4:Y:S01]  /*b580*/  LDC R238, c[0x0][0x230] ;  /* 0x00008c00ffee7b82 */ /* 0x000f220000000800 */
[----:B--2---:R-:W-:-:S05]  /*b590*/  IMAD.WIDE R168, R4, 0x4, R142 ;  /* 0x0000000404a87825 */ /* 0x004fca00078e028e */
[----:B------:R2:W-:Y:S04]  /*b5a0*/  STL.64 [R1+0x298], R168 ;  /* 0x000298a801007387 */ /* 0x0005e80000100a00 */
[----:B------:R-:W-:Y:S04]  /*b5b0*/  LDGSTS.E [R2+0x3800c], desc[UR16][R168.64], !P4 ;  /* 0x3800c000a8027fae */ /* 0x000fe8000e121850 */
[----:B--2---:R-:W2:Y:S01]  /*b5c0*/  LDL.LU.64 R168, [R1+0x790] ;  /* 0x0007900001a87983 */ /* 0x004ea20000300a00 */
[----:B---3--:R-:W-:Y:S02]  /*b5d0*/  VIADD R133, R252, 0xffffff9d ;  /* 0xffffff9dfc857836 */ /* 0x008fe40000000000 */
[----:B------:R-:W3:Y:S01]  /*b5e0*/  LDC R252, c[0x0][0x230] ;  /* 0x00008c00fffc7b82 */ /* 0x000ee20000000800 */
[----:B------:R-:W-:Y:S01]  /*b5f0*/  ISETP.GE.U32.AND P3, PT, R132, 0x7fffff5f, PT ;  /* 0x7fffff5f8400780c */ /* 0x000fe20003f66070 */
[----:B------:R-:W-:Y:S01]  /*b600*/  IMAD.WIDE R142, R4, 0x4, R136 ;  /* 0x00000004048e7825 */ /* 0x000fe200078e0288 */
[----:B------:R-:W-:-:S02]  /*b610*/  ISETP.GE.U32.AND P2, PT, R140, 0x7fffff7a, PT ;  /* 0x7fffff7a8c00780c */ /* 0x000fc40003f46070 */
[----:B------:R-:W-:Y:S02]  /*b620*/  ISETP.GE.U32.AND P4, PT, R133, 0x7fffff5e, PT ;  /* 0x7fffff5e8500780c */ /* 0x000fe40003f86070 */
[----:B------:R4:W-:Y:S01]  /*b630*/  LDGSTS.E [R2+0x3c000], desc[UR16][R142.64], !P5 ;  /* 0x3c0000008e027fae */ /* 0x0009e2000e921850 */
[----:B------:R-:W2:Y:S01]  /*b640*/  LDC R136, c[0x0][0x230] ;  /* 0x00008c00ff887b82 */ /* 0x000ea20000000800 */
[----:B-1----:R-:W-:Y:S02]  /*b650*/  VIADD R133, R239, 0xffffffb7 ;  /* 0xffffffb7ef857836 */ /* 0x002fe40000000000 */
[----:B------:R4:W-:Y:S05]  /*b660*/  STL.64 [R1+0x438], R142 ;  /* 0x0004388e01007387 */ /* 0x0009ea0000100a00 */
[----:B------:R-:W1:Y:S01]  /*b670*/  LDC R140, c[0x0][0x230] ;  /* 0x00008c00ff8c7b82 */ /* 0x000e620000000800 */
[----:B---3--:R-:W-:-:S07]  /*b680*/  IADD3 R132, R252, -0x64, RZ ;  /* 0xffffff9cfc847810 */ /* 0x008fce0007ffe0ff */
[----:B----4-:R-:W3:Y:S01]  /*b690*/  LDC R142, c[0x0][0x230] ;  /* 0x00008c00ff8e7b82 */ /* 0x010ee20000000800 */
[----:B------:R-:W-:Y:S01]  /*b6a0*/  ISETP.GE.U32.AND P5, PT, R132, 0x7fffff5d, PT ;  /* 0x7fffff5d8400780c */ /* 0x000fe20003fa6070 */
[----:B------:R-:W-:-:S06]  /*b6b0*/  VIADD R132, R238, 0xffffffb8 ;  /* 0xffffffb8ee847836 */ /* 0x000fcc0000000000 */
[----:B------:R-:W4:Y:S01]  /*b6c0*/  LDC R143, c[0x0][0x230] ;  /* 0x00008c00ff8f7b82 */ /* 0x000f220000000800 */
[----:B------:R-:W-:-:S04]  /*b6d0*/  IMAD.WIDE R138, R4, 0x4, R138 ;  /* 0x00000004048a7825 */ /* 0x000fc800078e028a */
[----:B------:R-:W-:-:S03]  /*b6e0*/  IMAD.WIDE R156, R4, 0x4, R156 ;  /* 0x00000004049c7825 */ /* 0x000fc600078e029c */
[----:B------:R-:W4:Y:S01]  /*b6f0*/  LDC R137, c[0x0][0x230] ;  /* 0x00008c00ff897b82 */ /* 0x000f220000000800 */
[----:B------:R-:W-:-:S04]  /*b700*/  IMAD.WIDE R166, R4, 0x4, R166 ;  /* 0x0000000404a67825 */ /* 0x000fc800078e02a6 */
[----:B------:R-:W-:-:S04]  /*b710*/  IMAD.WIDE R194, R4, 0x4, R194 ;  /* 0x0000000404c27825 */ /* 0x000fc800078e02c2 */
[----:B------:R-:W-:-:S04]  /*b720*/  IMAD.WIDE R170, R4, 0x4, R170 ;  /* 0x0000000404aa7825 */ /* 0x000fc800078e02aa */
[----:B------:R-:W-:-:S04]  /*b730*/  IMAD.WIDE R184, R4, 0x4, R184 ;  /* 0x0000000404b87825 */ /* 0x000fc800078e02b8 */
[----:B------:R-:W-:-:S04]  /*b740*/  IMAD.WIDE R232, R4, 0x4, R232 ;  /* 0x0000000404e87825 */ /* 0x000fc800078e02e8 */
[----:B------:R-:W-:-:S04]  /*b750*/  IMAD.WIDE R210, R4, 0x4, R210 ;  /* 0x0000000404d27825 */ /* 0x000fc800078e02d2 */
[----:B------:R-:W-:-:S04]  /*b760*/  IMAD.WIDE R198, R4, 0x4, R198 ;  /* 0x0000000404c67825 */ /* 0x000fc800078e02c6 */
[----:B------:R-:W-:-:S04]  /*b770*/  IMAD.WIDE R212, R4, 0x4, R212 ;  /* 0x0000000404d47825 */ /* 0x000fc800078e02d4 */
[----:B--2---:R-:W-:-:S04]  /*b780*/  IMAD.WIDE R168, R4, 0x4, R168 ;  /* 0x0000000404a87825 */ /* 0x004fc800078e02a8 */
[----:B------:R-:W-:Y:S02]  /*b790*/  IMAD.MOV.U32 R238, RZ, RZ, R168 ;  /* 0x000000ffffee7224 */ /* 0x000fe400078e00a8 */
[----:B------:R-:W-:Y:S01]  /*b7a0*/  IMAD.MOV.U32 R239, RZ, RZ, R169 ;  /* 0x000000ffffef7224 */ /* 0x000fe200078e00a9 */
[----:B------:R2:W-:Y:S04]  /*b7b0*/  STL.64 [R1+0x450], R168 ;  /* 0x000450a801007387 */ /* 0x0005e80000100a00 */
[----:B------:R1:W-:Y:S01]  /*b7c0*/  LDGSTS.E [R2+0x3c004], desc[UR16][R238.64], !P3 ;  /* 0x3c004000ee027fae */ /* 0x0003e2000d921850 */
[----:B------:R-:W-:Y:S02]  /*b7d0*/  ISETP.GE.U32.AND P3, PT, R132, 0x7fffff79, PT ;  /* 0x7fffff798400780c */ /* 0x000fe40003f66070 */
[----:B------:R-:W4:Y:S01]  /*b7e0*/  LDC R132, c[0x0][0x230] ;  /* 0x00008c00ff847b82 */ /* 0x000f220000000800 */
[----:B--2---:R-:W-:-:S07]  /*b7f0*/  IMAD.WIDE R168, R4, 0x4, R128 ;  /* 0x0000000404a87825 */ /* 0x004fce00078e0280 */
[----:B------:R-:W2:Y:S01]  /*b800*/  LDC R129, c[0x0][0x230] ;  /* 0x00008c00ff817b82 */ /* 0x000ea20000000800 */
[----:B------:R-:W-:Y:S01]  /*b810*/  VIADD R128, R141, 0xffffffb6 ;  /* 0xffffffb68d807836 */ /* 0x000fe20000000000 */
[----:B------:R-:W-:Y:S01]  /*b820*/  STL.64 [R1+0x468], R168 ;  /* 0x000468a801007387 */ /* 0x000fe20000100a00 */
[----:B-1----:R-:W-:-:S03]  /*b830*/  IMAD.WIDE R238, R4, 0x4, R150 ;  /* 0x0000000404ee7825 */ /* 0x002fc600078e0296 */
[----:B------:R-:W-:Y:S01]  /*b840*/  LDGSTS.E [R2+0x3c008], desc[UR16][R168.64], !P4 ;  /* 0x3c008000a8027fae */ /* 0x000fe2000e121850 */
[----:B------:R-:W-:Y:S02]  /*b850*/  ISETP.GE.U32.AND P4, PT, R133, 0x7fffff78, PT ;  /* 0x7fffff788500780c */ /* 0x000fe40003f86070 */
[----:B------:R-:W1:Y:S01]  /*b860*/  LDC R133, c[0x0][0x230] ;  /* 0x00008c00ff857b82 */ /* 0x000e620000000800 */
[----:B------:R3:W-:Y:S04]  /*b870*/  STL.64 [R1+0x478], R138 ;  /* 0x0004788a01007387 */ /* 0x0007e80000100a00 */
[----:B------:R3:W-:Y:S01]  /*b880*/  LDGSTS.E [R2+0x3c00c], desc[UR16][R138.64], !P5 ;  /* 0x3c00c0008a027fae */ /* 0x0007e2000e921850 */
[----:B------:R-:W-:Y:S01]  /*b890*/  ISETP.GE.U32.AND P5, PT, R128, 0x7fffff77, PT ;  /* 0x7fffff778000780c */ /* 0x000fe20003fa6070 */
[----:B------:R-:W-:-:S02]  /*b8a0*/  VIADD R128, R140, 0xffffffb5 ;  /* 0xffffffb58c807836 */ /* 0x000fc40000000000 */
[----:B------:R-:W-:Y:S01]  /*b8b0*/  LDGSTS.E [R244+0x38000], desc[UR16][R238.64], !P6 ;  /* 0x38000000eef47fae */ /* 0x000fe2000f121850 */
[----:B---3--:R-:W-:-:S04]  /*b8c0*/  IMAD.WIDE R138, R4, 0x4, R144 ;  /* 0x00000004048a7825 */ /* 0x008fc800078e0290 */
[----:B------:R-:W-:Y:S01]  /*b8d0*/  VIADD R2, R136, 0xffffff9b ;  /* 0xffffff9b88027836 */ /* 0x000fe20000000000 */
[----:B------:R3:W-:Y:S01]  /*b8e0*/  STL.64 [R1+0x260], R138 ;  /* 0x0002608a01007387 */ /* 0x0007e20000100a00 */
[----:B------:R-:W1:Y:S01]  /*b8f0*/  LDC R136, c[0x0][0x230] ;  /* 0x00008c00ff887b82 */ /* 0x000e620000000800 */
[----:B------:R-:W-:Y:S02]  /*b900*/  ISETP.GE.U32.AND P6, PT, R128, 0x7fffff76, PT ;  /* 0x7fffff768000780c */ /* 0x000fe40003fc6070 */
[----:B------:R3:W-:Y:S01]  /*b910*/  LDGSTS.E [R244+0x38004], desc[UR16][R138.64], !P1 ;  /* 0x380040008af47fae */ /* 0x0007e2000c921850 */
[----:B------:R-:W-:Y:S01]  /*b920*/  ISETP.GE.U32.AND P1, PT, R2, 0x7fffff5c, PT ;  /* 0x7fffff5c0200780c */ /* 0x000fe20003f26070 */
[----:B------:R-:W-:Y:S02]  /*b930*/  VIADD R128, R142, 0xffffff9a ;  /* 0xffffff9a8e807836 */ /* 0x000fe40000000000 */
[----:B----4-:R-:W-:Y:S01]  /*b940*/  VIADD R2, R143, 0xffffff99 ;  /* 0xffffff998f027836 */ /* 0x010fe20000000000 */
[----:B------:R-:W-:Y:S01]  /*b950*/  LDGSTS.E [R244+0x38008], desc[UR16][R156.64], !P2 ;  /* 0x380080009cf47fae */ /* 0x000fe2000d121850 */
[----:B---3--:R-:W-:Y:S01]  /*b960*/  IMAD.WIDE R138, R4, 0x4, R148 ;  /* 0x00000004048a7825 */ /* 0x008fe200078e0294 */
[----:B------:R-:W-:-:S04]  /*b970*/  ISETP.GE.U32.AND P2, PT, R128, 0x7fffff5b, PT ;  /* 0x7fffff5b8000780c */ /* 0x000fc80003f46070 */
[----:B------:R3:W-:Y:S01]  /*b980*/  STL.64 [R1+0x288], R138 ;  /* 0x0002888a01007387 */ /* 0x0007e20000100a00 */
[----:B------:R-:W-:-:S03]  /*b990*/  IMAD.WIDE R144, R4, 0x4, R190 ;  /* 0x0000000404907825 */ /* 0x000fc600078e02be */
[----:B------:R3:W-:Y:S01]  /*b9a0*/  LDGSTS.E [R244+0x3800c], desc[UR16][R138.64], !P3 ;  /* 0x3800c0008af47fae */ /* 0x0007e2000d921850 */
[----:B------:R-:W-:Y:S01]  /*b9b0*/  ISETP.GE.U32.AND P3, PT, R2, 0x7fffff5a, PT ;  /* 0x7fffff5a0200780c */ /* 0x000fe20003f66070 */
[----:B------:R-:W-:Y:S02]  /*b9c0*/  VIADD R2, R132, 0xffffff98 ;  /* 0xffffff9884027836 */ /* 0x000fe40000000000 */
[----:B------:R-:W4:Y:S01]  /*b9d0*/  LDC R132, c[0x0][0x230] ;  /* 0x00008c00ff847b82 */ /* 0x000f220000000800 */
[----:B------:R-:W-:Y:S07]  /*b9e0*/  LDGSTS.E [R244+0x3c000], desc[UR16][R144.64], !P1 ;  /* 0x3c00000090f47fae */ /* 0x000fee000c921850 */
[----:B---3--:R-:W3:Y:S01]  /*b9f0*/  LDC R139, c[0x0][0x230] ;  /* 0x00008c00ff8b7b82 */ /* 0x008ee20000000800 */
[----:B--2---:R-:W-:-:S07]  /*ba00*/  VIADD R128, R129, 0xffffffb4 ;  /* 0xffffffb481807836 */ /* 0x004fce0000000000 */
[----:B------:R-:W2:Y:S01]  /*ba10*/  LDC R138, c[0x0][0x230] ;  /* 0x00008c00ff8a7b82 */ /* 0x000ea20000000800 */
[----:B------:R-:W-:Y:S01]  /*ba20*/  ISETP.GE.U32.AND P1, PT, R2, 0x7fffff59, PT ;  /* 0x7fffff590200780c */ /* 0x000fe20003f26070 */
[C---:B------:R-:W-:Y:S01]  /*ba30*/  IMAD.WIDE R142, R4.reuse, 0x4, R154 ;  /* 0x00000004048e7825 */ /* 0x040fe200078e029a */
[----:B------:R-:W-:Y:S03]  /*ba40*/  STL.64 [R1+0x410], R144 ;  /* 0x0004109001007387 */ /* 0x000fe60000100a00 */
[C---:B------:R-:W-:Y:S02]  /*ba50*/  IMAD.WIDE R140, R4.reuse, 0x4, R152 ;  /* 0x00000004048c7825 */ /* 0x040fe400078e0298 */
[----:B------:R-:W4:Y:S02]  /*ba60*/  LDC R129, c[0x0][0x230] ;  /* 0x00008c00ff817b82 */ /* 0x000f240000000800 */
[----:B-1----:R-:W-:Y:S01]  /*ba70*/  VIADD R2, R133, 0xffffffb3 ;  /* 0xffffffb385027836 */ /* 0x002fe20000000000 */
[----:B------:R-:W-:Y:S01]  /*ba80*/  STL.64 [R1+0x430], R142 ;  /* 0x0004308e01007387 */ /* 0x000fe20000100a00 */
[----:B------:R-:W-:-:S03]  /*ba90*/  IMAD.WIDE R168, R4, 0x4, R158 ;  /* 0x0000000404a87825 */ /* 0x000fc600078e029e */
[----:B------:R-:W-:Y:S01]  /*baa0*/  LDGSTS.E [R244+0x3c004], desc[UR16][R142.64], !P2 ;  /* 0x3c0040008ef47fae */ /* 0x000fe2000d121850 */
[----:B------:R-:W1:Y:S03]  /*bab0*/  LDC R133, c[0x0][0x230] ;  /* 0x00008c00ff857b82 */ /* 0x000e660000000800 */
[----:B------:R3:W-:Y:S01]  /*bac0*/  STL.64 [R1+0x448], R140 ;  /* 0x0004488c01007387 */ /* 0x0007e20000100a00 */
[----:B------:R-:W-:-:S03]  /*bad0*/  ISETP.GE.U32.AND P2, PT, R128, 0x7fffff75, PT ;  /* 0x7fffff758000780c */ /* 0x000fc60003f46070 */
[----:B------:R3:W-:Y:S01]  /*bae0*/  LDGSTS.E [R244+0x3c008], desc[UR16][R140.64], !P3 ;  /* 0x3c0080008cf47fae */ /* 0x0007e2000d921850 */
[----:B------:R-:W-:Y:S01]  /*baf0*/  ISETP.GE.U32.AND P3, PT, R2, 0x7fffff74, PT ;  /* 0x7fffff740200780c */ /* 0x000fe20003f66070 */
[----:B------:R-:W-:Y:S02]  /*bb00*/  VIADD R2, R136, 0xffffff97 ;  /* 0xffffff9788027836 */ /* 0x000fe40000000000 */
[----:B------:R-:W-:Y:S01]  /*bb10*/  VIADD R128, R137, 0xffffffb2 ;  /* 0xffffffb289807836 */ /* 0x000fe20000000000 */
[----:B------:R-:W1:Y:S01]  /*bb20*/  LDC R136, c[0x0][0x230] ;  /* 0x00008c00ff887b82 */ /* 0x000e620000000800 */
[----:B---3--:R-:W-:-:S07]  /*bb30*/  IMAD.WIDE R140, R4, 0x4, R234 ;  /* 0x00000004048c7825 */ /* 0x008fce00078e02ea */
[----:B------:R-:W3:Y:S01]  /*bb40*/  LDC R137, c[0x0][0x230] ;  /* 0x00008c00ff897b82 */ /* 0x000ee20000000800 */
[----:B------:R4:W-:Y:S01]  /*bb50*/  LDGSTS.E [R244+0x3c00c], desc[UR16][R140.64], !P1 ;  /* 0x3c00c0008cf47fae */ /* 0x0009e2000c921850 */
[----:B------:R-:W-:Y:S01]  /*bb60*/  IMAD.WIDE R190, R4, 0x4, R160 ;  /* 0x0000000404be7825 */ /* 0x000fe200078e02a0 */
[----:B------:R-:W-:Y:S02]  /*bb70*/  ISETP.GE.U32.AND P1, PT, R128, 0x7fffff73, PT ;  /* 0x7fffff738000780c */ /* 0x000fe40003f26070 */
[----:B------:R-:W-:Y:S01]  /*bb80*/  LDGSTS.E [R245+0x38000], desc[UR16][R168.64], !P4 ;  /* 0x38000000a8f57fae */ /* 0x000fe2000e121850 */
[----:B------:R-:W-:Y:S01]  /*bb90*/  ISETP.GE.U32.AND P4, PT, R2, 0x7fffff58, PT ;  /* 0x7fffff580200780c */ /* 0x000fe20003f86070 */
[----:B------:R-:W-:Y:S01]  /*bba0*/  VIADD R2, R139, 0xffffff95 ;  /* 0xffffff958b027836 */ /* 0x000fe20000000000 */
[----:B--2---:R-:W-:Y:S01]  /*bbb0*/  IADD3 R128, R138, -0x6a, RZ ;  /* 0xffffff968a807810 */ /* 0x004fe20007ffe0ff */
[----:B------:R2:W-:Y:S01]  /*bbc0*/  STL.64 [R1+0x460], R140 ;  /* 0x0004608c01007387 */ /* 0x0005e20000100a00 */
[----:B------:R-:W-:Y:S01]  /*bbd0*/  IMAD.WIDE R234, R4, 0x4, R180 ;  /* 0x0000000404ea7825 */ /* 0x000fe200078e02b4 */
[----:B------:R-:W3:Y:S02]  /*bbe0*/  LDC R139, c[0x0][0x230] ;  /* 0x00008c00ff8b7b82 */ /* 0x000ee40000000800 */
[----:B------:R-:W-:Y:S01]  /*bbf0*/  LDGSTS.E [R245+0x38004], desc[UR16][R166.64], !P5 ;  /* 0x38004000a6f57fae */ /* 0x000fe2000e921850 */
[----:B------:R-:W-:-:S03]  /*bc00*/  ISETP.GE.U32.AND P5, PT, R128, 0x7fffff57, PT ;  /* 0x7fffff578000780c */ /* 0x000fc60003fa6070 */
[----:B------:R-:W-:Y:S01]  /*bc10*/  LDGSTS.E [R245+0x38008], desc[UR16][R190.64], !P6 ;  /* 0x38008000bef57fae */ /* 0x000fe2000f121850 */
[----:B------:R-:W-:Y:S01]  /*bc20*/  ISETP.GE.U32.AND P6, PT, R2, 0x7fffff56, PT ;  /* 0x7fffff560200780c */ /* 0x000fe20003fc6070 */
[----:B------:R-:W-:Y:S01]  /*bc30*/  IMAD.WIDE R144, R4, 0x4, R164 ;  /* 0x0000000404907825 */ /* 0x000fe200078e02a4 */
[----:B------:R-:W3:Y:S01]  /*bc40*/  LDC R138, c[0x0][0x230] ;  /* 0x00008c00ff8a7b82 */ /* 0x000ee20000000800 */
[----:B------:R-:W-:Y:S02]  /*bc50*/  LDGSTS.E [R245+0x3800c], desc[UR16][R234.64], !P2 ;  /* 0x3800c000eaf57fae */ /* 0x000fe4000d121850 */
[----:B----4-:R-:W-:-:S05]  /*bc60*/  VIADD R2, R132, 0xffffff94 ;  /* 0xffffff9484027836 */ /* 0x010fca0000000000 */
[----:B--2---:R-:W2:Y:S01]  /*bc70*/  LDC R140, c[0x0][0x230] ;  /* 0x00008c00ff8c7b82 */ /* 0x004ea20000000800 */
[----:B------:R-:W-:Y:S01]  /*bc80*/  VIADD R128, R129, 0xffffffb1 ;  /* 0xffffffb181807836 */ /* 0x000fe20000000000 */
[----:B------:R-:W-:Y:S01]  /*bc90*/  ISETP.GE.U32.AND P2, PT, R2, 0x7fffff55, PT ;  /* 0x7fffff550200780c */ /* 0x000fe20003f46070 */
[C---:B------:R-:W-:Y:S01]  /*bca0*/  IMAD.WIDE R142, R4.reuse, 0x4, R162 ;  /* 0x00000004048e7825 */ /* 0x040fe200078e02a2 */
[----:B------:R4:W-:Y:S04]  /*bcb0*/  STL.64 [R1+0x3d8], R144 ;  /* 0x0003d89001007387 */ /* 0x0009e80000100a00 */
[----:B------:R-:W2:Y:S01]  /*bcc0*/  LDC R129, c[0x0][0x230] ;  /* 0x00008c00ff817b82 */ /* 0x000ea20000000800 */
[----:B-1----:R-:W-:Y:S01]  /*bcd0*/  VIADD R2, R133, 0xffffffb0 ;  /* 0xffffffb085027836 */ /* 0x002fe20000000000 */
[----:B------:R4:W-:Y:S06]  /*bce0*/  LDGSTS.E [R245+0x3c000], desc[UR16][R144.64], !P4 ;  /* 0x3c00000090f57fae */ /* 0x0009ec000e121850 */
[----:B------:R-:W1:Y:S01]  /*bcf0*/  LDC R132, c[0x0][0x230] ;  /* 0x00008c00ff847b82 */ /* 0x000e620000000800 */
[----:B------:R3:W-:Y:S04]  /*bd00*/  STL.64 [R1+0x408], R142 ;  /* 0x0004088e01007387 */ /* 0x0007e80000100a00 */
[----:B------:R3:W-:Y:S01]  /*bd10*/  LDGSTS.E [R245+0x3c004], desc[UR16][R142.64], !P5 ;  /* 0x3c0040008ef57fae */ /* 0x0007e2000e921850 */
[----:B----4-:R-:W-:-:S02]  /*bd20*/  IMAD.WIDE R144, R4, 0x4, R176 ;  /* 0x0000000404907825 */ /* 0x010fc400078e02b0 */
[----:B------:R-:W4:Y:S01]  /*bd30*/  LDC R133, c[0x0][0x230] ;  /* 0x00008c00ff857b82 */ /* 0x000f220000000800 */
[----:B------:R-:W-:Y:S01]  /*bd40*/  ISETP.GE.U32.AND P5, PT, R2, 0x7fffff71, PT ;  /* 0x7fffff710200780c */ /* 0x000fe20003fa6070 */
[----:B------:R-:W-:Y:S01]  /*bd50*/  VIADD R2, R136, 0xffffffae ;  /* 0xffffffae88027836 */ /* 0x000fe20000000000 */
[----:B------:R-:W-:Y:S01]  /*bd60*/  ISETP.GE.U32.AND P4, PT, R128, 0x7fffff72, PT ;  /* 0x7fffff728000780c */ /* 0x000fe20003f86070 */
[----:B------:R-:W-:Y:S01]  /*bd70*/  LDGSTS.E [R245+0x3c008], desc[UR16][R144.64], !P6 ;  /* 0x3c00800090f57fae */ /* 0x000fe2000f121850 */
[----:B---3--:R-:W-:-:S03]  /*bd80*/  IMAD.WIDE R142, R4, 0x4, R172 ;  /* 0x00000004048e7825 */ /* 0x008fc600078e02ac */
[----:B------:R-:W3:Y:S01]  /*bd90*/  LDC R136, c[0x0][0x230] ;  /* 0x00008c00ff887b82 */ /* 0x000ee20000000800 */
[----:B------:R-:W-:Y:S01]  /*bda0*/  VIADD R128, R137, 0xffffffaf ;  /* 0xffffffaf89807836 */ /* 0x000fe20000000000 */
[----:B------:R4:W-:Y:S01]  /*bdb0*/  LDGSTS.E [R245+0x3c00c], desc[UR16][R142.64], !P2 ;  /* 0x3c00c0008ef57fae */ /* 0x0009e2000d121850 */
[----:B------:R-:W-:Y:S01]  /*bdc0*/  ISETP.GE.U32.AND P2, PT, R2, 0x7fffff6f, PT ;  /* 0x7fffff6f0200780c */ /* 0x000fe20003f46070 */
[----:B--2---:R-:W-:Y:S02]  /*bdd0*/  VIADD R2, R140, 0xffffff93 ;  /* 0xffffff938c027836 */ /* 0x004fe40000000000 */
[----:B------:R-:W-:Y:S01]  /*bde0*/  ISETP.GE.U32.AND P6, PT, R128, 0x7fffff70, PT ;  /* 0x7fffff708000780c */ /* 0x000fe20003fc6070 */
[----:B------:R-:W-:Y:S01]  /*bdf0*/  LDGSTS.E [R246+0x38000], desc[UR16][R194.64], !P3 ;  /* 0x38000000c2f67fae */ /* 0x000fe2000d921850 */
[----:B------:R-:W-:Y:S01]  /*be00*/  VIADD R128, R139, 0xffffffad ;  /* 0xffffffad8b807836 */ /* 0x000fe20000000000 */
[----:B------:R-:W2:Y:S02]  /*be10*/  LDC R140, c[0x0][0x230] ;  /* 0x00008c00ff8c7b82 */ /* 0x000ea40000000800 */
[----:B------:R-:W-:Y:S01]  /*be20*/  LDGSTS.E [R246+0x38004], desc[UR16][R170.64], !P1 ;  /* 0x38004000aaf67fae */ /* 0x000fe2000c921850 */
[----:B------:R-:W-:Y:S01]  /*be30*/  ISETP.GE.U32.AND P1, PT, R2, 0x7fffff54, PT ;  /* 0x7fffff540200780c */ /* 0x000fe20003f26070 */
[----:B------:R-:W-:Y:S01]  /*be40*/  VIADD R2, R129, 0xffffff92 ;  /* 0xffffff9281027836 */ /* 0x000fe20000000000 */
[----:B------:R-:W-:-:S03]  /*be50*/  ISETP.GE.U32.AND P3, PT, R128, 0x7fffff6e, PT ;  /* 0x7fffff6e8000780c */ /* 0x000fc60003f66070 */
[----:B------:R-:W2:Y:S01]  /*be60*/  LDC R139, c[0x0][0x230] ;  /* 0x00008c00ff8b7b82 */ /* 0x000ea20000000800 */
[----:B-1----:R-:W-:Y:S01]  /*be70*/  VIADD R128, R132, 0xffffff91 ;  /* 0xffffff9184807836 */ /* 0x002fe20000000000 */
[----:B------:R-:W-:Y:S04]  /*be80*/  STL.64 [R1+0x428], R144 ;  /* 0x0004289001007387 */ /* 0x000fe80000100a00 */
[----:B------:R1:W-:Y:S02]  /*be90*/  STL.64 [R1+0x440], R142 ;  /* 0x0004408e01007387 */ /* 0x0003e40000100a00 */
[----:B------:R-:W2:Y:S02]  /*bea0*/  LDC R129, c[0x0][0x230] ;  /* 0x00008c00ff817b82 */ /* 0x000ea40000000800 */
[----:B------:R-:W-:Y:S01]  /*beb0*/  LDGSTS.E [R246+0x38008], desc[UR16][R184.64], !P4 ;  /* 0x38008000b8f67fae */ /* 0x000fe2000e121850 */
[----:B------:R-:W-:Y:S01]  /*bec0*/  ISETP.GE.U32.AND P4, PT, R2, 0x7fffff53, PT ;  /* 0x7fffff530200780c */ /* 0x000fe20003f86070 */
[----:B----4-:R-:W-:-:S02]  /*bed0*/  VIADD R2, R133, 0xffffff90 ;  /* 0xffffff9085027836 */ /* 0x010fc40000000000 */
[----:B------:R-:W-:Y:S01]  /*bee0*/  LDGSTS.E [R246+0x3800c], desc[UR16][R232.64], !P5 ;  /* 0x3800c000e8f67fae */ /* 0x000fe2000e921850 */
[----:B------:R-:W-:Y:S01]  /*bef0*/  ISETP.GE.U32.AND P5, PT, R128, 0x7fffff52, PT ;  /* 0x7fffff528000780c */ /* 0x000fe20003fa6070 */
[----:B------:R-:W4:Y:S01]  /*bf00*/  LDC R132, c[0x0][0x230] ;  /* 0x00008c00ff847b82 */ /* 0x000f220000000800 */
[----:B-1----:R-:W-:-:S05]  /*bf10*/  IMAD.WIDE R142, R4, 0x4, R174 ;  /* 0x00000004048e7825 */ /* 0x002fca00078e02ae */
[----:B------:R1:W-:Y:S02]  /*bf20*/  LDGSTS.E [R246+0x3c000], desc[UR16][R142.64], !P1 ;  /* 0x3c0000008ef67fae */ /* 0x0003e4000c921850 */
[----:B------:R-:W4:Y:S01]  /*bf30*/  LDC R137, c[0x0][0x230] ;  /* 0x00008c00ff897b82 */ /* 0x000f220000000800 */
[----:B------:R-:W-:Y:S01]  /*bf40*/  ISETP.GE.U32.AND P1, PT, R2, 0x7fffff51, PT ;  /* 0x7fffff510200780c */ /* 0x000fe20003f26070 */
[----:B------:R1:W-:Y:S01]  /*bf50*/  STL.64 [R1+0x3b0], R142 ;  /* 0x0003b08e01007387 */ /* 0x0003e20000100a00 */
[----:B------:R-:W-:-:S04]  /*bf60*/  IMAD.WIDE R144, R4, 0x4, R182 ;  /* 0x0000000404907825 */ /* 0x000fc800078e02b6 */
[----:B---3--:R-:W-:Y:S01]  /*bf70*/  VIADD R2, R136, 0xffffffab ;  /* 0xffffffab88027836 */ /* 0x008fe20000000000 */
[----:B------:R-:W3:Y:S01]  /*bf80*/  LDC R133, c[0x0][0x230] ;  /* 0x00008c00ff857b82 */ /* 0x000ee20000000800 */
[----:B------:R-:W-:Y:S02]  /*bf90*/  VIADD R128, R138, 0xffffffac ;  /* 0xffffffac8a807836 */ /* 0x000fe40000000000 */
[----:B-1----:R-:W-:-:S05]  /*bfa0*/  IMAD.WIDE R142, R4, 0x4, R188 ;  /* 0x00000004048e7825 */ /* 0x002fca00078e02bc */
[----:B------:R-:W1:Y:S01]  /*bfb0*/  LDC R136, c[0x0][0x230] ;  /* 0x00008c00ff887b82 */ /* 0x000e620000000800 */
[----:B------:R2:W-:Y:S01]  /*bfc0*/  STL.64 [R1+0x3d0], R142 ;  /* 0x0003d08e01007387 */ /* 0x0005e20000100a00 */
[----:B------:R-:W-:-:S03]  /*bfd0*/  IMAD.WIDE R176, R4, 0x4, R206 ;  /* 0x0000000404b07825 */ /* 0x000fc600078e02ce */
[----:B------:R2:W-:Y:S01]  /*bfe0*/  LDGSTS.E [R246+0x3c004], desc[UR16][R142.64], !P4 ;  /* 0x3c0040008ef67fae */ /* 0x0005e2000e121850 */
[----:B------:R-:W-:Y:S02]  /*bff0*/  ISETP.GE.U32.AND P4, PT, R128, 0x7fffff6d, PT ;  /* 0x7fffff6d8000780c */ /* 0x000fe40003f86070 */
[----:B------:R-:W3:Y:S01]  /*c000*/  LDC R138, c[0x0][0x230] ;  /* 0x00008c00ff8a7b82 */ /* 0x000ee20000000800 */
[----:B------:R-:W-:Y:S01]  /*c010*/  LDGSTS.E [R246+0x3c008], desc[UR16][R144.64], !P5 ;  /* 0x3c00800090f67fae */ /* 0x000fe2000e921850 */
[----:B------:R-:W-:Y:S01]  /*c020*/  ISETP.GE.U32.AND P5, PT, R2, 0x7fffff6c, PT ;  /* 0x7fffff6c0200780c */ /* 0x000fe20003fa6070 */
[----:B--2---:R-:W-:Y:S01]  /*c030*/  VIADD R128, R139, 0xffffffaa ;  /* 0xffffffaa8b807836 */ /* 0x004fe20000000000 */
[----:B------:R-:W-:-:S04]  /*c040*/  IADD3 R2, R140, -0x71, RZ ;  /* 0xffffff8f8c027810 */ /* 0x000fc80007ffe0ff */
[----:B------:R-:W2:Y:S01]  /*c050*/  LDC R139, c[0x0][0x230] ;  /* 0x00008c00ff8b7b82 */ /* 0x000ea20000000800 */
[----:B------:R-:W-:-:S05]  /*c060*/  IMAD.WIDE R142, R4, 0x4, R178 ;  /* 0x00000004048e7825 */ /* 0x000fca00078e02b2 */
[----:B------:R3:W-:Y:S01]  /*c070*/  LDGSTS.E [R246+0x3c00c], desc[UR16][R142.64], !P1 ;  /* 0x3c00c0008ef67fae */ /* 0x0007e2000c921850 */
[----:B------:R-:W-:-:S03]  /*c080*/  IMAD.WIDE R178, R4, 0x4, R146 ;  /* 0x0000000404b27825 */ /* 0x000fc600078e0292 */
[----:B------:R-:W-:Y:S01]  /*c090*/  LDGSTS.E [R247+0x38000], desc[UR16][R176.64], !P6 ;  /* 0x38000000b0f77fae */ /* 0x000fe2000f121850 */
[----:B------:R-:W-:Y:S01]  /*c0a0*/  ISETP.GE.U32.AND P6, PT, R2, 0x7fffff50, PT ;  /* 0x7fffff500200780c */ /* 0x000fe20003fc6070 */
[----:B------:R-:W-:Y:S02]  /*c0b0*/  VIADD R2, R129, 0xffffff8e ;  /* 0xffffff8e81027836 */ /* 0x000fe40000000000 */
[----:B------:R-:W-:Y:S01]  /*c0c0*/  IMAD.WIDE R180, R4, 0x4, R130 ;  /* 0x0000000404b47825 */ /* 0x000fe200078e0282 */
[----:B------:R-:W2:Y:S01]  /*c0d0*/  LDC R129, c[0x0][0x230] ;  /* 0x00008c00ff817b82 */ /* 0x000ea20000000800 */
[----:B------:R-:W-:Y:S01]  /*c0e0*/  LDGSTS.E [R247+0x38004], desc[UR16][R178.64], !P2 ;  /* 0x38004000b2f77fae */ /* 0x000fe2000d121850 */
[----:B------:R-:W-:Y:S01]  /*c0f0*/  ISETP.GE.U32.AND P1, PT, R128, 0x7fffff6b, PT ;  /* 0x7fffff6b8000780c */ /* 0x000fe20003f26070 */
[----:B----4-:R-:W-:Y:S01]  /*c100*/  VIADD R128, R132, 0xffffff8d ;  /* 0xffffff8d84807836 */ /* 0x010fe20000000000 */
[----:B------:R-:W-:Y:S01]  /*c110*/  ISETP.GE.U32.AND P2, PT, R2, 0x7fffff4f, PT ;  /* 0x7fffff4f0200780c */ /* 0x000fe20003f46070 */
[----:B------:R-:W-:Y:S01]  /*c120*/  IMAD.WIDE R182, R4, 0x4, R186 ;  /* 0x0000000404b67825 */ /* 0x000fe200078e02ba */
[----:B------:R-:W-:Y:S02]  /*c130*/  LDGSTS.E [R247+0x38008], desc[UR16][R180.64], !P3 ;  /* 0x38008000b4f77fae */ /* 0x000fe4000d921850 */
[----:B------:R-:W4:Y:S01]  /*c140*/  LDC R130, c[0x0][0x230] ;  /* 0x00008c00ff827b82 */ /* 0x000f220000000800 */
[----:B------:R-:W-:Y:S01]  /*c150*/  VIADD R2, R137, 0xffffff8c ;  /* 0xffffff8c89027836 */ /* 0x000fe20000000000 */
[----:B------:R-:W-:Y:S01]  /*c160*/  STL.64 [R1+0x3f8], R144 ;  /* 0x0003f89001007387 */ /* 0x000fe20000100a00 */
[----:B------:R-:W-:Y:S01]  /*c170*/  ISETP.GE.U32.AND P3, PT, R128, 0x7fffff4e, PT ;  /* 0x7fffff4e8000780c */ /* 0x000fe20003f66070 */
[----:B------:R-:W-:-:S02]  /*c180*/  IMAD.WIDE R244, R4, 0x4, R200 ;  /* 0x0000000404f47825 */ /* 0x000fc400078e02c8 */
[----:B------:R-:W-:Y:S02]  /*c190*/  LDGSTS.E [R247+0x3800c], desc[UR16][R182.64], !P4 ;  /* 0x3800c000b6f77fae */ /* 0x000fe4000e121850 */
[----:B------:R-:W4:Y:S01]  /*c1a0*/  LDC R131, c[0x0][0x230] ;  /* 0x00008c00ff837b82 */ /* 0x000f220000000800 */
[----:B------:R-:W-:Y:S01]  /*c1b0*/  ISETP.GE.U32.AND P4, PT, R2, 0x7fffff4d, PT ;  /* 0x7fffff4d0200780c */ /* 0x000fe20003f86070 */
[----:B------:R3:W-:Y:S01]  /*c1c0*/  STL.64 [R1+0x418], R142 ;  /* 0x0004188e01007387 */ /* 0x0007e20000100a00 */
[----:B-1----:R-:W-:-:S05]  /*c1d0*/  VIADD R2, R136, 0xffffffa8 ;  /* 0xffffffa888027836 */ /* 0x002fca0000000000 */
[----:B------:R-:W1:Y:S01]  /*c1e0*/  LDC R132, c[0x0][0x230] ;  /* 0x00008c00ff847b82 */ /* 0x000e620000000800 */
[----:B---3--:R-:W-:Y:S01]  /*c1f0*/  VIADD R128, R133, 0xffffffa9 ;  /* 0xffffffa985807836 */ /* 0x008fe20000000000 */
[----:B------:R-:W-:Y:S01]  /*c200*/  LDGSTS.E [R247+0x3c000], desc[UR16][R244.64], !P6 ;  /* 0x3c000000f4f77fae */ /* 0x000fe2000f121850 */
[----:B------:R-:W-:-:S03]  /*c210*/  IMAD.WIDE R142, R4, 0x4, R192 ;  /* 0x00000004048e7825 */ /* 0x000fc600078e02c0 */
[----:B------:R-:W-:Y:S02]  /*c220*/  ISETP.GE.U32.AND P6, PT, R128, 0x7fffff6a, PT ;  /* 0x7fffff6a8000780c */ /* 0x000fe40003fc6070 */
[----:B------:R-:W3:Y:S01]  /*c230*/  LDC R136, c[0x0][0x230] ;  /* 0x00008c00ff887b82 */ /* 0x000ee20000000800 */
[----:B------:R2:W-:Y:S01]  /*c240*/  STL.64 [R1+0x3a8], R142 ;  /* 0x0003a88e01007387 */ /* 0x0005e20000100a00 */
[----:B------:R-:W-:-:S03]  /*c250*/  IMAD.WIDE R140, R4, 0x4, R196 ;  /* 0x00000004048c7825 */ /* 0x000fc600078e02c4 */
[----:B------:R2:W-:Y:S01]  /*c260*/  LDGSTS.E [R247+0x3c004], desc[UR16][R142.64], !P2 ;  /* 0x3c0040008ef77fae */ /* 0x0005e2000d121850 */
[----:B------:R-:W-:Y:S01]  /*c270*/  ISETP.GE.U32.AND P2, PT, R2, 0x7fffff69, PT ;  /* 0x7fffff690200780c */ /* 0x000fe20003f46070 */
[----:B--2---:R-:W-:Y:S01]  /*c280*/  VIADD R2, R139, 0xffffffa6 ;  /* 0xffffffa68b027836 */ /* 0x004fe20000000000 */
[----:B------:R-:W2:Y:S01]  /*c290*/  LDC R137, c[0x0][0x230] ;  /* 0x00008c00ff897b82 */ /* 0x000ea20000000800 */
[----:B------:R-:W-:Y:S02]  /*c2a0*/  VIADD R128, R138, 0xffffffa7 ;  /* 0xffffffa78a807836 */ /* 0x000fe40000000000 */
[----:B------:R-:W-:-:S05]  /*c2b0*/  IMAD.WIDE R186, R4, 0x4, R134 ;  /* 0x0000000404ba7825 */ /* 0x000fca00078e0286 */
[----:B------:R-:W2:Y:S01]  /*c2c0*/  LDC R138, c[0x0][0x230] ;  /* 0x00008c00ff8a7b82 */ /* 0x000ea20000000800 */
[----:B------:R-:W-:-:S05]  /*c2d0*/  IMAD.WIDE R142, R4, 0x4, R202 ;  /* 0x00000004048e7825 */ /* 0x000fca00078e02ca */
[----:B------:R3:W-:Y:S01]  /*c2e0*/  LDGSTS.E [R247+0x3c008], desc[UR16][R142.64], !P3 ;  /* 0x3c0080008ef77fae */ /* 0x0007e2000d921850 */
[----:B------:R-:W-:Y:S01]  /*c2f0*/  ISETP.GE.U32.AND P3, PT, R128, 0x7fffff68, PT ;  /* 0x7fffff688000780c */ /* 0x000fe20003f66070 */
[----:B------:R-:W-:Y:S01]  /*c300*/  IMAD.WIDE R144, R4, 0x4, R240 ;  /* 0x0000000404907825 */ /* 0x000fe200078e02f0 */
[----:B------:R-:W2:Y:S01]  /*c310*/  LDC R133, c[0x0][0x230] ;  /* 0x00008c00ff857b82 */ /* 0x000ea20000000800 */
[----:B------:R3:W-:Y:S01]  /*c320*/  LDGSTS.E [R247+0x3c00c], desc[UR16][R140.64], !P4 ;  /* 0x3c00c0008cf77fae */ /* 0x0007e2000e121850 */
[----:B------:R-:W-:Y:S01]  /*c330*/  ISETP.GE.U32.AND P4, PT, R2, 0x7fffff67, PT ;  /* 0x7fffff670200780c */ /* 0x000fe20003f86070 */
[----:B------:R-:W-:Y:S02]  /*c340*/  VIADD R2, R129, 0xffffff8b ;  /* 0xffffff8b81027836 */ /* 0x000fe40000000000 */
[----:B----4-:R-:W-:Y:S01]  /*c350*/  VIADD R128, R130, 0xffffff8a ;  /* 0xffffff8a82807836 */ /* 0x010fe20000000000 */
[----:B------:R-:W-:Y:S02]  /*c360*/  LDGSTS.E [R248+0x38000], desc[UR16][R210.64], !P5 ;  /* 0x38000000d2f87fae */ /* 0x000fe4000e921850 */
[----:B------:R-:W-:Y:S01]  /*c370*/  ISETP.GE.U32.AND P5, PT, R2, 0x7fffff4c, PT ;  /* 0x7fffff4c0200780c */ /* 0x000fe20003fa6070 */
[----:B------:R-:W-:Y:S01]  /*c380*/  VIADD R2, R131, 0xffffff89 ;  /* 0xffffff8983027836 */ /* 0x000fe20000000000 */
[----:B------:R-:W-:Y:S01]  /*c390*/  LDGSTS.E [R248+0x38004], desc[UR16][R186.64], !P1 ;  /* 0x38004000baf87fae */ /* 0x000fe2000c921850 */
[----:B------:R-:W-:Y:S01]  /*c3a0*/  ISETP.GE.U32.AND P1, PT, R128, 0x7fffff4b, PT ;  /* 0x7fffff4b8000780c */ /* 0x000fe20003f26070 */
[----:B-1----:R-:W-:Y:S01]  /*c3b0*/  VIADD R128, R132, 0xffffff88 ;  /* 0xffffff8884807836 */ /* 0x002fe20000000000 */
[----:B------:R-:W1:Y:S01]  /*c3c0*/  LDC R131, c[0x0][0x230] ;  /* 0x00008c00ff837b82 */ /* 0x000e620000000800 */
[----:B------:R-:W-:Y:S01]  /*c3d0*/  LDGSTS.E [R248+0x38008], desc[UR16][R198.64], !P6 ;  /* 0x38008000c6f87fae */ /* 0x000fe2000f121850 */
[----:B------:R-:W-:-:S03]  /*c3e0*/  ISETP.GE.U32.AND P6, PT, R2, 0x7fffff4a, PT ;  /* 0x7fffff4a0200780c */ /* 0x000fc60003fc6070 */
[----:B------:R-:W-:Y:S01]  /*c3f0*/  LDGSTS.E [R248+0x3800c], desc[UR16][R212.64], !P2 ;  /* 0x3800c000d4f87fae */ /* 0x000fe2000d121850 */
[----:B------:R-:W-:Y:S02]  /*c400*/  ISETP.GE.U32.AND P2, PT, R128, 0x7fffff49, PT ;  /* 0x7fffff498000780c */ /* 0x000fe40003f46070 */
[----:B------:R-:W4:Y:S01]  /*c410*/  LDC R134, c[0x0][0x230] ;  /* 0x00008c00ff867b82 */ /* 0x000f220000000800 */
[----:B------:R3:W-:Y:S04]  /*c420*/  STL.64 [R1+0x3c8], R142 ;  /* 0x0003c88e01007387 */ /* 0x0007e80000100a00 */
[----:B------:R2:W-:Y:S01]  /*c430*/  STL.64 [R1+0x3f0], R140 ;  /* 0x0003f08c01007387 */ /* 0x0005e20000100a00 */
[----:B---3--:R-:W-:Y:S02]  /*c440*/  VIADD R2, R136, 0xffffffa5 ;  /* 0xffffffa588027836 */ /* 0x008fe40000000000 */
[----:B------:R-:W3:Y:S01]  /*c450*/  LDC R132, c[0x0][0x230] ;  /* 0x00008c00ff847b82 */ /* 0x000ee20000000800 */
[----:B------:R-:W-:-:S07]  /*c460*/  IMAD.WIDE R142, R4, 0x4, R224 ;  /* 0x00000004048e7825 */ /* 0x000fce00078e02e0 */
[----:B------:R-:W4:Y:S01]  /*c470*/  LDC R135, c[0x0][0x230] ;  /* 0x00008c00ff877b82 */ /* 0x000f220000000800 */
[----:B--2---:R-:W-:-:S05]  /*c480*/  IMAD.WIDE R140, R4, 0x4, R204 ;  /* 0x00000004048c7825 */ /* 0x004fca00078e02cc */
[----:B------:R2:W-:Y:S01]  /*c490*/  STL.64 [R1+0x368], R140 ;  /* 0x0003688c01007387 */ /* 0x0005e20000100a00 */
[----:B------:R-:W-:Y:S01]  /*c4a0*/  VIADD R128, R137, 0xffffffa4 ;  /* 0xffffffa489807836 */ /* 0x000fe20000000000 */
[----:B------:R-:W4:Y:S02]  /*c4b0*/  LDC R136, c[0x0][0x230] ;  /* 0x00008c00ff887b82 */ /* 0x000f240000000800 */
[----:B------:R2:W-:Y:S01]  /*c4c0*/  LDGSTS.E [R248+0x3c000], desc[UR16][R140.64], !P5 ;  /* 0x3c0000008cf87fae */ /* 0x0005e2000e921850 */
[----:B------:R-:W-:-:S03]  /*c4d0*/  ISETP.GE.U32.AND P5, PT, R2, 0x7fffff66, PT ;  /* 0x7fffff660200780c */ /* 0x000fc60003fa6070 */
[----:B------:R1:W-:Y:S01]  /*c4e0*/  STL.64 [R1+0x388], R144 ;  /* 0x0003889001007387 */ /* 0x0003e20000100a00 */
[----:B------:R-:W-:Y:S01]  /*c4f0*/  VIADD R2, R138, 0xffffff87 ;  /* 0xffffff878a027836 */ /* 0x000fe20000000000 */
[----:B------:R-:W4:Y:S02]  /*c500*/  LDC R130, c[0x0][0x230] ;  /* 0x00008c00ff827b82 */ /* 0x000f240000000800 */
[----:B------:R1:W-:Y:S01]  /*c510*/  LDGSTS.E [R248+0x3c004], desc[UR16][R144.64], !P1 ;  /* 0x3c00400090f87fae */ /* 0x0003e2000c921850 */
[----:B--2---:R-:W-:-:S03]  /*c520*/  IMAD.WIDE R140, R4, 0x4, R208 ;  /* 0x00000004048c7825 */ /* 0x004fc600078e02d0 */
[----:B------:R2:W-:Y:S02]  /*c530*/  STL.64 [R1+0x398], R142 ;  /* 0x0003988e01007387 */ /* 0x0005e40000100a00 */
[----:B------:R-:W4:Y:S02]  /*c540*/  LDC R129, c[0x0][0x230] ;  /* 0x00008c00ff817b82 */ /* 0x000f240000000800 */
[----:B------:R2:W-:Y:S01]  /*c550*/  LDGSTS.E [R248+0x3c008], desc[UR16][R142.64], !P6 ;  /* 0x3c0080008ef87fae */ /* 0x0005e2000f121850 */
[----:B-1----:R-:W-:-:S03]  /*c560*/  IMAD.WIDE R144, R4, 0x4, R236 ;  /* 0x0000000404907825 */ /* 0x002fc600078e02ec */
[----:B------:R1:W-:Y:S04]  /*c570*/  STL.64 [R1+0x3b8], R140 ;  /* 0x0003b88c01007387 */ /* 0x0003e80000100a00 */
[----:B------:R1:W-:Y:S01]  /*c580*/  LDGSTS.E [R248+0x3c00c], desc[UR16][R140.64], !P2 ;  /* 0x3c00c0008cf87fae */ /* 0x0003e2000d121850 */
[----:B------:R-:W-:-:S04]  /*c590*/  IMAD.WIDE R138, R4, 0x4, R222 ;  /* 0x00000004048a7825 */ /* 0x000fc800078e02de */
[C---:B--2---:R-:W-:Y:S01]  /*c5a0*/  IMAD.WIDE R142, R4.reuse, 0x4, R218 ;  /* 0x00000004048e7825 */ /* 0x044fe200078e02da */
[----:B------:R2:W-:Y:S03]  /*c5b0*/  STL.64 [R1+0x328], R144 ;  /* 0x0003289001007387 */ /* 0x0005e60000100a00 */
[----:B-1----:R-:W-:Y:S01]  /*c5c0*/  IMAD.WIDE R140, R4, 0x4, R220 ;  /* 0x00000004048c7825 */ /* 0x002fe200078e02dc */
[----:B------:R1:W-:Y:S04]  /*c5d0*/  STL.64 [R1+0x350], R142 ;  /* 0x0003508e01007387 */ /* 0x0003e80000100a00 */
[----:B------:R1:W-:Y:S04]  /*c5e0*/  STL.64 [R1+0x370], R140 ;  /* 0x0003708c01007387 */ /* 0x0003e80000100a00 */
[----:B------:R1:W-:Y:S04]  /*c5f0*/  STL.64 [R1+0x390], R138 ;  /* 0x0003908a01007387 */ /* 0x0003e80000100a00 */
[----:B------:R-:W2:Y:S01]  /*c600*/  LDL.64 R154, [R1+0x258] ;  /* 0x00025800019a7983 */ /* 0x000ea20000100a00 */
[----:B------:R-:W-:Y:S01]  /*c610*/  ISETP.GE.U32.AND P1, PT, R128, 0x7fffff65, PT ;  /* 0x7fffff658000780c */ /* 0x000fe20003f26070 */
[----:B------:R-:W-:Y:S01]  /*c620*/  IMAD.WIDE R214, R4, 0x4, R214 ;  /* 0x0000000404d67825 */ /* 0x000fe200078e02d6 */
[----:B------:R-:W-:Y:S01]  /*c630*/  ISETP.GE.U32.AND P2, PT, R2, 0x7fffff48, PT ;  /* 0x7fffff480200780c */ /* 0x000fe20003f46070 */
[----:B------:R-:W2:Y:S01]  /*c640*/  LDL.LU.64 R150, [R1+0x238] ;  /* 0x0002380001967983 */ /* 0x000ea20000300a00 */
[----:B------:R-:W-:Y:S01]  /*c650*/  IADD3 R2, R131, -0x7a, RZ ;  /* 0xffffff8683027810 */ /* 0x000fe20007ffe0ff */
[----:B------:R-:W-:Y:S01]  /*c660*/  VIADD R128, R133, 0xffffff85 ;  /* 0xffffff8585807836 */ /* 0x000fe20000000000 */
[----:B------:R-:W1:Y:S01]  /*c670*/  LDC R131, c[0x0][0x230] ;  /* 0x00008c00ff837b82 */ /* 0x000e620000000800 */
[----:B------:R-:W-:Y:S01]  /*c680*/  LDGSTS.E [R249+0x38000], desc[UR16][R214.64], !P3 ;  /* 0x38000000d6f97fae */ /* 0x000fe2000d921850 */
[----:B------:R-:W-:Y:S01]  /*c690*/  ISETP.GE.U32.AND P6, PT, R2, 0x7fffff47, PT ;  /* 0x7fffff470200780c */ /* 0x000fe20003fc6070 */
[----:B------:R-:W-:Y:S01]  /*c6a0*/  IMAD.WIDE R242, R4, 0x4, R242 ;  /* 0x0000000404f27825 */ /* 0x000fe200078e02f2 */
[----:B------:R-:W-:Y:S01]  /*c6b0*/  ISETP.GE.U32.AND P3, PT, R128, 0x7fffff46, PT ;  /* 0x7fffff468000780c */ /* 0x000fe20003f66070 */
[----:B------:R-:W2:Y:S03]  /*c6c0*/  LDL.LU.64 R148, [R1+0x218] ;  /* 0x0002180001947983 */ /* 0x000ea60000300a00 */
[----:B------:R-:W1:Y:S01]  /*c6d0*/  LDC R133, c[0x0][0x230] ;  /* 0x00008c00ff857b82 */ /* 0x000e620000000800 */
[----:B---3--:R-:W-:Y:S01]  /*c6e0*/  VIADD R2, R132, 0xffffff84 ;  /* 0xffffff8484027836 */ /* 0x008fe20000000000 */
[----:B------:R-:W-:Y:S01]  /*c6f0*/  LDGSTS.E [R249+0x38004], desc[UR16][R242.64], !P4 ;  /* 0x38004000f2f97fae */ /* 0x000fe2000e121850 */
[----:B------:R-:W-:-:S03]  /*c700*/  IMAD.WIDE R226, R4, 0x4, R226 ;  /* 0x0000000404e27825 */ /* 0x000fc600078e02e2 */
[----:B------:R-:W-:Y:S01]  /*c710*/  ISETP.GE.U32.AND P4, PT, R2, 0x7fffff45, PT ;  /* 0x7fffff450200780c */ /* 0x000fe20003f86070 */
[----:B------:R-:W-:Y:S01]  /*c720*/  IMAD.WIDE R216, R4, 0x4, R216 ;  /* 0x0000000404d87825 */ /* 0x000fe200078e02d8 */
[----:B------:R-:W-:Y:S01]  /*c730*/  LDGSTS.E [R249+0x38008], desc[UR16][R226.64], !P5 ;  /* 0x38008000e2f97fae */ /* 0x000fe2000e921850 */
[----:B------:R-:W3:Y:S02]  /*c740*/  LDC R132, c[0x0][0x230] ;  /* 0x00008c00ff847b82 */ /* 0x000ee40000000800 */
[----:B----4-:R-:W-:Y:S01]  /*c750*/  VIADD R128, R134, 0xffffffa3 ;  /* 0xffffffa386807836 */ /* 0x010fe20000000000 */
[----:B------:R-:W-:Y:S01]  /*c760*/  LDGSTS.E [R249+0x3800c], desc[UR16][R216.64], !P1 ;  /* 0x3800c000d8f97fae */ /* 0x000fe2000c921850 */
[----:B------:R-:W-:-:S03]  /*c770*/  VIADD R2, R135, 0xffffffa2 ;  /* 0xffffffa287027836 */ /* 0x000fc60000000000 */
[----:B------:R4:W-:Y:S01]  /*c780*/  LDGSTS.E [R249+0x3c000], desc[UR16][R144.64], !P2 ;  /* 0x3c00000090f97fae */ /* 0x0009e2000d121850 */
[----:B------:R-:W-:Y:S01]  /*c790*/  ISETP.GE.U32.AND P5, PT, R128, 0x7fffff64, PT ;  /* 0x7fffff648000780c */ /* 0x000fe20003fa6070 */
[----:B------:R-:W-:Y:S02]  /*c7a0*/  IMAD.WIDE R120, R4, 0x4, R120 ;  /* 0x0000000404787825 */ /* 0x000fe400078e0278 */
[----:B------:R-:W4:Y:S01]  /*c7b0*/  LDL.LU.64 R146, [R1+0x1f8] ;  /* 0x0001f80001927983 */ /* 0x000f220000300a00 */
[----:B------:R-:W-:Y:S01]  /*c7c0*/  ISETP.GE.U32.AND P1, PT, R2, 0x7fffff63, PT ;  /* 0x7fffff630200780c */ /* 0x000fe20003f26070 */
[----:B------:R-:W-:Y:S02]  /*c7d0*/  IMAD.WIDE R122, R4, 0x4, R122 ;  /* 0x00000004047a7825 */ /* 0x000fe400078e027a */
[----:B------:R4:W-:Y:S04]  /*c7e0*/  LDGSTS.E [R249+0x3c004], desc[UR16][R142.64], !P6 ;  /* 0x3c0040008ef97fae */ /* 0x0009e8000f121850 */
[----:B--2---:R-:W2:Y:S01]  /*c7f0*/  LDL.LU.64 R144, [R1+0x1d8] ;  /* 0x0001d80001907983 */ /* 0x004ea20000300a00 */
[----:B------:R-:W-:-:S03]  /*c800*/  VIADD R2, R136, 0xffffff83 ;  /* 0xffffff8388027836 */ /* 0x000fc60000000000 */
[----:B------:R2:W-:Y:S01]  /*c810*/  LDGSTS.E [R249+0x3c008], desc[UR16][R140.64], !P3 ;  /* 0x3c0080008cf97fae */ /* 0x0005e2000d921850 */
[----:B------:R-:W-:-:S03]  /*c820*/  IMAD.WIDE R124, R4, 0x4, R124 ;  /* 0x00000004047c7825 */ /* 0x000fc600078e027c */
[----:B-1----:R-:W2:Y:S01]  /*c830*/  LDL.LU.64 R142, [R1+0x1b8] ;  /* 0x0001b800018e7983 */ /* 0x002ea20000300a00 */
[----:B------:R-:W-:-:S03]  /*c840*/  IMAD.WIDE R126, R4, 0x4, R126 ;  /* 0x00000004047e7825 */ /* 0x000fc600078e027e */
[----:B------:R1:W-:Y:S04]  /*c850*/  LDGSTS.E [R249+0x3c00c], desc[UR16][R138.64], !P4 ;  /* 0x3c00c0008af97fae */ /* 0x0003e8000e121850 */
[----:B------:R-:W2:Y:S04]  /*c860*/  LDL.LU.64 R140, [R1+0x198] ;  /* 0x00019800018c7983 */ /* 0x000ea80000300a00 */
[----:B------:R-:W1:Y:S04]  /*c870*/  LDL.LU.64 R196, [R1+0x178] ;  /* 0x0001780001c47983 */ /* 0x000e680000300a00 */
[----:B------:R-:W2:Y:S01]  /*c880*/  LDL.LU.64 R202, [R1+0x158] ;  /* 0x0001580001ca7983 */ /* 0x000ea20000300a00 */
[----:B------:R-:W-:-:S03]  /*c890*/  ISETP.GE.U32.AND P4, PT, R2, 0x7fffff44, PT ;  /* 0x7fffff440200780c */ /* 0x000fc60003f86070 */
[----:B------:R-:W2:Y:S01]  /*c8a0*/  LDL.LU.64 R192, [R1+0x138] ;  /* 0x0001380001c07983 */ /* 0x000ea20000300a00 */
[----:B------:R-:W-:-:S03]  /*c8b0*/  IMAD.WIDE R228, R4, 0x4, R228 ;  /* 0x0000000404e47825 */ /* 0x000fc600078e02e4 */
[----:B------:R-:W-:Y:S01]  /*c8c0*/  STL.64 [R1+0x2f0], R120 ;  /* 0x0002f07801007387 */ /* 0x000fe20000100a00 */
[----:B------:R-:W-:-:S03]  /*c8d0*/  VIADD R2, R133, 0xffffff81 ;  /* 0xffffff8185027836 */ /* 0x000fc60000000000 */
[----:B------:R-:W-:Y:S04]  /*c8e0*/  STL.64 [R1+0x308], R122 ;  /* 0x0003087a01007387 */ /* 0x000fe80000100a00 */
[----:B------:R-:W-:Y:S04]  /*c8f0*/  STL.64 [R1+0x310], R124 ;  /* 0x0003107c01007387 */ /* 0x000fe80000100a00 */
[----:B------:R1:W-:Y:S04]  /*c900*/  STL.64 [R1+0x348], R126 ;  /* 0x0003487e01007387 */ /* 0x0003e80000100a00 */
[----:B------:R-:W2:Y:S04]  /*c910*/  LDL.LU.64 R200, [R1+0x118] ;  /* 0x0001180001c87983 */ /* 0x000ea80000300a00 */
[----:B------:R-:W2:Y:S04]  /*c920*/  LDL.LU.64 R188, [R1+0xf8] ;  /* 0x0000f80001bc7983 */ /* 0x000ea80000300a00 */
[----:B------:R-:W2:Y:S04]  /*c930*/  LDL.LU.64 R174, [R1+0xd8] ;  /* 0x0000d80001ae7983 */ /* 0x000ea80000300a00 */
[----:B------:R-:W-:Y:S01]  /*c940*/  LDGSTS.E [R12+0x38000], desc[UR16][R228.64], !P5 ;  /* 0x38000000e40c7fae */ /* 0x000fe2000e921850 */
[----:B------:R-:W-:Y:S01]  /*c950*/  ISETP.GE.U32.AND P5, PT, R2, 0x7fffff42, PT ;  /* 0x7fffff420200780c */ /* 0x000fe20003fa6070 */
[----:B------:R-:W-:-:S02]  /*c960*/  IMAD.SHL.U32 R2, R9, 0x40, RZ ;  /* 0x0000004009027824 */ /* 0x000fc400078e00ff */
[----:B------:R-:W2:Y:S04]  /*c970*/  LDL.LU.64 R172, [R1+0xb8] ;  /* 0x0000b80001ac7983 */ /* 0x000ea80000300a00 */
[----:B------:R-:W2:Y:S04]  /*c980*/  LDL.LU.64 R162, [R1+0x98] ;  /* 0x0000980001a27983 */ /* 0x000ea80000300a00 */
[----:B------:R-:W-:Y:S04]  /*c990*/  STL [R1], RZ ;  /* 0x000000ff01007387 */ /* 0x000fe80000100800 */
[----:B------:R-:W-:Y:S04]  /*c9a0*/  STL [R1+0x4], RZ ;  /* 0x000004ff01007387 */ /* 0x000fe80000100800 */
[----:B------:R-:W2:Y:S04]  /*c9b0*/  LDL.LU.64 R164, [R1+0x78] ;  /* 0x0000780001a47983 */ /* 0x000ea80000300a00 */
[----:B------:R-:W2:Y:S04]  /*c9c0*/  LDL.LU.64 R160, [R1+0x58] ;  /* 0x0000580001a07983 */ /* 0x000ea80000300a00 */
[----:B------:R-:W2:Y:S01]  /*c9d0*/  LDL.LU.64 R158, [R1+0x38] ;  /* 0x00003800019e7983 */ /* 0x000ea20000300a00 */
[----:B------:R-:W-:-:S03]  /*c9e0*/  IMAD.WIDE R152, R2, 0x4, R154 ;  /* 0x0000000402987825 */ /* 0x000fc600078e029a */
[----:B------:R-:W2:Y:S01]  /*c9f0*/  LDL.LU.64 R154, [R1+0x18] ;  /* 0x00001800019a7983 */ /* 0x000ea20000300a00 */
[----:B------:R-:W-:Y:S02]  /*ca00*/  VIADD R128, R130, 0xffffffa0 ;  /* 0xffffffa082807836 */ /* 0x000fe40000000000 */
[----:B------:R-:W-:-:S03]  /*ca10*/  VIADD R129, R129, 0xffffffa1 ;  /* 0xffffffa181817836 */ /* 0x000fc60000000000 */
[----:B------:R-:W-:Y:S01]  /*ca20*/  ISETP.GE.U32.AND P6, PT, R128, 0x7fffff61, PT ;  /* 0x7fffff618000780c */ /* 0x000fe20003fc6070 */
[----:B------:R-:W-:Y:S01]  /*ca30*/  VIADD R128, R131, 0xffffff82 ;  /* 0xffffff8283807836 */ /* 0x000fe20000000000 */
[----:B------:R-:W-:Y:S01]  /*ca40*/  ISETP.GE.U32.AND P2, PT, R129, 0x7fffff62, PT ;  /* 0x7fffff628100780c */ /* 0x000fe20003f46070 */
[----:B------:R-:W-:-:S04]  /*ca50*/  IMAD.WIDE R230, R4, 0x4, R230 ;  /* 0x0000000404e67825 */ /* 0x000fc800078e02e6 */
[----:B---3--:R-:W-:Y:S01]  /*ca60*/  VIADD R130, R132, 0xffffff80 ;  /* 0xffffff8084827836 */ /* 0x008fe20000000000 */
[----:B------:R-:W-:Y:S01]  /*ca70*/  ISETP.GE.U32.AND P3, PT, R128, 0x7fffff43, PT ;  /* 0x7fffff438000780c */ /* 0x000fe20003f66070 */
[----:B------:R-:W-:Y:S01]  /*ca80*/  LDGSTS.E [R12+0x38004], desc[UR16][R230.64], !P1 ;  /* 0x38004000e60c7fae */ /* 0x000fe2000c921850 */
[----:B------:R-:W-:Y:S02]  /*ca90*/  IMAD.WIDE R150, R2, 0x4, R150 ;  /* 0x0000000402967825 */ /* 0x000fe400078e0296 */
[----:B------:R-:W-:Y:S02]  /*caa0*/  ISETP.GE.U32.AND P1, PT, R130, 0x7fffff41, PT ;  /* 0x7fffff418200780c */ /* 0x000fe40003f26070 */
[----:B------:R-:W-:Y:S01]  /*cab0*/  IMAD.WIDE R204, R4, 0x4, R116 ;  /* 0x0000000404cc7825 */ /* 0x000fe200078e0274 */
[----:B------:R-:W-:Y:S03]  /*cac0*/  STL.64 [R1+0x330], R152 ;  /* 0x0003309801007387 */ /* 0x000fe60000100a00 */
[----:B------:R-:W-:Y:S01]  /*cad0*/  IMAD.WIDE R148, R2, 0x4, R148 ;  /* 0x0000000402947825 */ /* 0x000fe200078e0294 */
[----:B------:R3:W-:Y:S03]  /*cae0*/  STL.64 [R1+0x458], R150 ;  /* 0x0004589601007387 */ /* 0x0007e60000100a00 */
[----:B------:R-:W-:Y:S01]  /*caf0*/  IMAD.WIDE R206, R4, 0x4, R118 ;  /* 0x0000000404ce7825 */ /* 0x000fe200078e0276 */
[----:B------:R-:W-:Y:S03]  /*cb00*/  LDGSTS.E [R12+0x38008], desc[UR16][R204.64], !P2 ;  /* 0x38008000cc0c7fae */ /* 0x000fe6000d121850 */
[C---:B----4-:R-:W-:Y:S01]  /*cb10*/  IMAD.WIDE R146, R2.reuse, 0x4, R146 ;  /* 0x0000000402927825 */ /* 0x050fe200078e0292 */
[----:B------:R4:W-:Y:S04]  /*cb20*/  STL.64 [R1+0x490], R148 ;  /* 0x0004909401007387 */ /* 0x0009e80000100a00 */
[----:B------:R-:W-:Y:S01]  /*cb30*/  LDGSTS.E [R12+0x3800c], desc[UR16][R206.64], !P6 ;  /* 0x3800c000ce0c7fae */ /* 0x000fe2000f121850 */
[----:B--2---:R-:W-:-:S03]  /*cb40*/  IMAD.WIDE R144, R2, 0x4, R144 ;  /* 0x0000000402907825 */ /* 0x004fc600078e0290 */
[----:B------:R2:W-:Y:S04]  /*cb50*/  STL.64 [R1+0x4b0], R146 ;  /* 0x0004b09201007387 */ /* 0x0005e80000100a00 */
[----:B------:R-:W-:Y:S01]  /*cb60*/  LDGSTS.E [R12+0x3c000], desc[UR16][R120.64], !P4 ;  /* 0x3c000000780c7fae */ /* 0x000fe2000e121850 */
[----:B------:R-:W-:-:S03]  /*cb70*/  IMAD.WIDE R142, R2, 0x4, R142 ;  /* 0x00000004028e7825 */ /* 0x000fc600078e028e */
[----:B------:R2:W-:Y:S04]  /*cb80*/  STL.64 [R1+0x4d0], R144 ;  /* 0x0004d09001007387 */ /* 0x0005e80000100a00 */
[----:B------:R-:W-:Y:S01]  /*cb90*/  LDGSTS.E [R12+0x3c004], desc[UR16][R122.64], !P3 ;  /* 0x3c0040007a0c7fae */ /* 0x000fe2000d921850 */
[----:B------:R-:W-:-:S03]  /*cba0*/  IMAD.WIDE R140, R2, 0x4, R140 ;  /* 0x00000004028c7825 */ /* 0x000fc600078e028c */
[----:B------:R2:W-:Y:S01]  /*cbb0*/  STL.64 [R1+0x4f0], R142 ;  /* 0x0004f08e01007387 */ /* 0x0005e20000100a00 */
[----:B-1----:R-:W-:-:S03]  /*cbc0*/  IMAD.WIDE R138, R2, 0x4, R196 ;  /* 0x00000004028a7825 */ /* 0x002fc600078e02c4 */
[----:B------:R-:W-:Y:S01]  /*cbd0*/  LDGSTS.E [R12+0x3c008], desc[UR16][R124.64], !P5 ;  /* 0x3c0080007c0c7fae */ /* 0x000fe2000e921850 */
[----:B------:R-:W-:-:S03]  /*cbe0*/  IMAD.WIDE R136, R2, 0x4, R202 ;  /* 0x0000000402887825 */ /* 0x000fc600078e02ca */
[----:B------:R1:W-:Y:S01]  /*cbf0*/  STL.64 [R1+0x510], R140 ;  /* 0x0005108c01007387 */ /* 0x0003e20000100a00 */
[----:B------:R-:W-:-:S03]  /*cc00*/  IMAD.WIDE R134, R2, 0x4, R192 ;  /* 0x0000000402867825 */ /* 0x000fc600078e02c0 */
[----:B------:R3:W-:Y:S04]  /*cc10*/  LDGSTS.E [R12+0x3c00c], desc[UR16][R126.64], !P1 ;  /* 0x3c00c0007e0c7fae */ /* 0x0007e8000c921850 */
[----:B------:R1:W-:Y:S04]  /*cc20*/  STL.64 [R1+0x530], R138 ;  /* 0x0005308a01007387 */ /* 0x0003e80000100a00 */
[----:B------:R1:W-:Y:S04]  /*cc30*/  STL.64 [R1+0x550], R136 ;  /* 0x0005508801007387 */ /* 0x0003e80000100a00 */
[----:B------:R1:W-:Y:S01]  /*cc40*/  STL.64 [R1+0x570], R134 ;  /* 0x0005708601007387 */ /* 0x0003e20000100a00 */
[----:B------:R-:W-:-:S03]  /*cc50*/  IMAD.WIDE R10, R2, 0x4, R10 ;  /* 0x00000004020a7825 */ /* 0x000fc600078e020a */
[----:B------:R-:W0:Y:S01]  /*cc60*/  LDGDEPBAR ;  /* 0x00000000000079af */ /* 0x000e220000000000 */
[----:B------:R-:W-:-:S03]  /*cc70*/  IMAD.WIDE R132, R2, 0x4, R200 ;  /* 0x0000000402847825 */ /* 0x000fc600078e02c8 */
[----:B------:R1:W-:Y:S01]  /*cc80*/  LDGSTS.E [R0+0x10000], desc[UR16][R152.64], P0 ;  /* 0x1000000098007fae */ /* 0x0003e20008121850 */
[----:B------:R-:W-:-:S03]  /*cc90*/  IMAD.WIDE R130, R2, 0x4, R188 ;  /* 0x0000000402827825 */ /* 0x000fc600078e02bc */
[----:B------:R1:W-:Y:S01]  /*cca0*/  STL.64 [R1+0x590], R132 ;  /* 0x0005908401007387 */ /* 0x0003e20000100a00 */
[----:B------:R-:W-:-:S03]  /*ccb0*/  IMAD.WIDE R128, R2, 0x4, R174 ;  /* 0x0000000402807825 */ /* 0x000fc600078e02ae */
[----:B------:R1:W-:Y:S01]  /*ccc0*/  STL.64 [R1+0x5b0], R130 ;  /* 0x0005b08201007387 */ /* 0x0003e20000100a00 */
[----:B---3--:R-:W-:-:S03]  /*ccd0*/  IMAD.WIDE R126, R2, 0x4, R172 ;  /* 0x00000004027e7825 */ /* 0x008fc600078e02ac */
[----:B------:R3:W-:Y:S01]  /*cce0*/  STL.64 [R1+0x5d0], R128 ;  /* 0x0005d08001007387 */ /* 0x0007e20000100a00 */
[----:B------:R-:W-:-:S03]  /*ccf0*/  IMAD.WIDE R124, R2, 0x4, R162 ;  /* 0x00000004027c7825 */ /* 0x000fc600078e02a2 */
[----:B------:R3:W-:Y:S01]  /*cd00*/  STL.64 [R1+0x5f0], R126 ;  /* 0x0005f07e01007387 */ /* 0x0007e20000100a00 */
[----:B------:R-:W-:-:S03]  /*cd10*/  IMAD.WIDE R14, R2, 0x4, R14 ;  /* 0x00000004020e7825 */ /* 0x000fc600078e020e */
[----:B------:R3:W-:Y:S01]  /*cd20*/  STL.64 [R1+0x610], R124 ;  /* 0x0006107c01007387 */ /* 0x0007e20000100a00 */
[----:B------:R-:W-:-:S03]  /*cd30*/  IMAD.WIDE R16, R2, 0x4, R16 ;  /* 0x0000000402107825 */ /* 0x000fc600078e0210 */
[----:B------:R3:W-:Y:S01]  /*cd40*/  LDGSTS.E [R0+0x10400], desc[UR16][R150.64], P0 ;  /* 0x1040000096007fae */ /* 0x0007e20008121850 */
[----:B------:R-:W-:-:S03]  /*cd50*/  IMAD.WIDE R122, R2, 0x4, R164 ;  /* 0x00000004027a7825 */ /* 0x000fc600078e02a4 */
[----:B------:R3:W-:Y:S01]  /*cd60*/  LDGSTS.E [R0+0x10800], desc[UR16][R148.64], P0 ;  /* 0x1080000094007fae */ /* 0x0007e20008121850 */
[----:B------:R-:W-:-:S03]  /*cd70*/  IMAD.WIDE R120, R2, 0x4, R160 ;  /* 0x0000000402787825 */ /* 0x000fc600078e02a0 */
        /* <DEDUP_REMOVED lines=22> */
[----:B------:R3:W-:Y:S04]  /*cee0*/  LDGSTS.E [R0+0x12c00], desc[UR16][R130.64], P0 ;  /* 0x12c0000082007fae */ /* 0x0007e80008121850 */
[----:B------:R3:W-:Y:S04]  /*cef0*/  LDGSTS.E [R0+0x13000], desc[UR16][R128.64], P0 ;  /* 0x1300000080007fae */ /* 0x0007e80008121850 */
[----:B------:R3:W-:Y:S04]  /*cf00*/  LDGSTS.E [R0+0x13400], desc[UR16][R126.64], P0 ;  /* 0x134000007e007fae */ /* 0x0007e80008121850 */
[----:B------:R3:W-:Y:S04]  /*cf10*/  LDGSTS.E [R0+0x13800], desc[UR16][R124.64], P0 ;  /* 0x138000007c007fae */ /* 0x0007e80008121850 */
[----:B------:R3:W-:Y:S04]  /*cf20*/  LDGSTS.E [R0+0x13c00], desc[UR16][R122.64], P0 ;  /* 0x13c000007a007fae */ /* 0x0007e80008121850 */
[----:B------:R3:W-:Y:S04]  /*cf30*/  LDGSTS.E [R0+0x14000], desc[UR16][R120.64], P0 ;  /* 0x1400000078007fae */ /* 0x0007e80008121850 */
[----:B------:R3:W-:Y:S01]  /*cf40*/  LDGSTS.E [R0+0x14400], desc[UR16][R118.64], P0 ;  /* 0x1440000076007fae */ /* 0x0007e20008121850 */
[----:B------:R-:W-:-:S05]  /*cf50*/  IMAD.WIDE R116, R2, 0x4, R154 ;  /* 0x0000000402747825 */ /* 0x000fca00078e029a */
[----:B------:R-:W-:Y:S04]  /*cf60*/  STL.64 [R1+0x6a0], R116 ;  /* 0x0006a07401007387 */ /* 0x000fe80000100a00 */
        /* <DEDUP_REMOVED lines=12> */
[----:B------:R3:W-:Y:S04]  /*d030*/  STL.64 [R1+0x778], R36 ;  /* 0x0007782401007387 */ /* 0x0007e80000100a00 */
[----:B------:R-:W3:Y:S04]  /*d040*/  LDL.LU.64 R154, [R1+0x250] ;  /* 0x00025000019a7983 */ /* 0x000ee80000300a00 */
[----:B------:R-:W3:Y:S04]  /*d050*/  LDL.LU.64 R150, [R1+0x230] ;  /* 0x0002300001967983 */ /* 0x000ee80000300a00 */
[----:B----4-:R-:W4:Y:S04]  /*d060*/  LDL.LU.64 R148, [R1+0x210] ;  /* 0x0002100001947983 */ /* 0x010f280000300a00 */
[----:B--2---:R-:W2:Y:S04]  /*d070*/  LDL.LU.64 R146, [R1+0x1f0] ;  /* 0x0001f00001927983 */ /* 0x004ea80000300a00 */
[----:B------:R-:W2:Y:S04]  /*d080*/  LDL.LU.64 R144, [R1+0x1d0] ;  /* 0x0001d00001907983 */ /* 0x000ea80000300a00 */
[----:B------:R-:W2:Y:S04]  /*d090*/  LDL.LU.64 R142, [R1+0x1b0] ;  /* 0x0001b000018e7983 */ /* 0x000ea80000300a00 */
[----:B-1----:R-:W2:Y:S04]  /*d0a0*/  LDL.LU.64 R140, [R1+0x190] ;  /* 0x00019000018c7983 */ /* 0x002ea80000300a00 */
[----:B------:R-:W2:Y:S04]  /*d0b0*/  LDL.LU.64 R196, [R1+0x170] ;  /* 0x0001700001c47983 */ /* 0x000ea80000300a00 */
        /* <DEDUP_REMOVED lines=23> */
[----:B------:R1:W-:Y:S01]  /*d230*/  LDGSTS.E [R0+0x17c00], desc[UR16][R36.64], P0 ;  /* 0x17c0000024007fae */ /* 0x0003e20008121850 */
[----:B---3--:R-:W-:-:S03]  /*d240*/  IMAD.WIDE R152, R2, 0x4, R154 ;  /* 0x0000000402987825 */ /* 0x008fc600078e029a */
[----:B------:R-:W3:Y:S01]  /*d250*/  LDL.LU.64 R154, [R1+0x10] ;  /* 0x00001000019a7983 */ /* 0x000ee20000300a00 */
[----:B------:R-:W-:-:S04]  /*d260*/  IMAD.WIDE R150, R2, 0x4, R150 ;  /* 0x0000000402967825 */ /* 0x000fc800078e0296 */
[C---:B----4-:R-:W-:Y:S01]  /*d270*/  IMAD.WIDE R148, R2.reuse, 0x4, R148 ;  /* 0x0000000402947825 */ /* 0x050fe200078e0294 */
[----:B------:R-:W-:Y:S03]  /*d280*/  STL.64 [R1+0x250], R152 ;  /* 0x0002509801007387 */ /* 0x000fe60000100a00 */
[C---:B--2---:R-:W-:Y:S01]  /*d290*/  IMAD.WIDE R146, R2.reuse, 0x4, R146 ;  /* 0x0000000402927825 */ /* 0x044fe200078e0292 */
[----:B------:R-:W-:Y:S03]  /*d2a0*/  STL.64 [R1+0x2b0], R150 ;  /* 0x0002b09601007387 */ /* 0x000fe60000100a00 */
[C---:B------:R-:W-:Y:S01]  /*d2b0*/  IMAD.WIDE R144, R2.reuse, 0x4, R144 ;  /* 0x0000000402907825 */ /* 0x040fe200078e0290 */
[----:B------:R2:W-:Y:S03]  /*d2c0*/  STL.64 [R1+0x2c8], R148 ;  /* 0x0002c89401007387 */ /* 0x0005e60000100a00 */
[C---:B------:R-:W-:Y:S01]  /*d2d0*/  IMAD.WIDE R142, R2.reuse, 0x4, R142 ;  /* 0x00000004028e7825 */ /* 0x040fe200078e028e */
        /* <DEDUP_REMOVED lines=22> */
[----:B------:R4:W-:Y:S03]  /*d440*/  STL.64 [R1+0x580], R124 ;  /* 0x0005807c01007387 */ /* 0x0009e60000100a00 */
[C---:B------:R-:W-:Y:S01]  /*d450*/  IMAD.WIDE R118, R2.reuse, 0x4, R158 ;  /* 0x0000000402767825 */ /* 0x040fe200078e029e */
[----:B------:R4:W-:Y:S03]  /*d460*/  STL.64 [R1+0x5a0], R122 ;  /* 0x0005a07a01007387 */ /* 0x0009e60000100a00 */
[C---:B-1----:R-:W-:Y:S01]  /*d470*/  IMAD.WIDE R36, R2.reuse, 0x4, R38 ;  /* 0x0000000402247825 */ /* 0x042fe200078e0226 */
[----:B------:R1:W-:Y:S03]  /*d480*/  STL.64 [R1+0x5c0], R120 ;  /* 0x0005c07801007387 */ /* 0x0003e60000100a00 */
[C---:B------:R-:W-:Y:S01]  /*d490*/  IMAD.WIDE R34, R2.reuse, 0x4, R40 ;  /* 0x0000000402227825 */ /* 0x040fe200078e0228 */
[----:B------:R1:W-:Y:S03]  /*d4a0*/  STL.64 [R1+0x5e0], R118 ;  /* 0x0005e07601007387 */ /* 0x0003e60000100a00 */
[C---:B------:R-:W-:Y:S01]  /*d4b0*/  IMAD.WIDE R32, R2.reuse, 0x4, R42 ;  /* 0x0000000402207825 */ /* 0x040fe200078e022a */
[----:B------:R-:W-:Y:S03]  /*d4c0*/  LDGSTS.E [R3+0x10100], desc[UR16][R152.64], P0 ;  /* 0x1010000098037fae */ /* 0x000fe60008121850 */
        /* <DEDUP_REMOVED lines=19> */
[----:B------:R-:W-:Y:S04]  /*d600*/  LDGSTS.E [R3+0x12900], desc[UR16][R132.64], P0 ;  /* 0x1290000084037fae */ /* 0x000fe80008121850 */
[----:B------:R-:W-:Y:S04]  /*d610*/  LDGSTS.E [R3+0x12d00], desc[UR16][R130.64], P0 ;  /* 0x12d0000082037fae */ /* 0x000fe80008121850 */
[----:B------:R-:W-:Y:S04]  /*d620*/  LDGSTS.E [R3+0x13100], desc[UR16][R128.64], P0 ;  /* 0x1310000080037fae */ /* 0x000fe80008121850 */
[----:B------:R-:W-:Y:S04]  /*d630*/  LDGSTS.E [R3+0x13500], desc[UR16][R126.64], P0 ;  /* 0x135000007e037fae */ /* 0x000fe80008121850 */
[----:B------:R1:W-:Y:S04]  /*d640*/  LDGSTS.E [R3+0x13900], desc[UR16][R124.64], P0 ;  /* 0x139000007c037fae */ /* 0x0003e80008121850 */
[----:B------:R1:W-:Y:S04]  /*d650*/  LDGSTS.E [R3+0x13d00], desc[UR16][R122.64], P0 ;  /* 0x13d000007a037fae */ /* 0x0003e80008121850 */
[----:B------:R1:W-:Y:S04]  /*d660*/  LDGSTS.E [R3+0x14100], desc[UR16][R120.64], P0 ;  /* 0x1410000078037fae */ /* 0x0003e80008121850 */
[----:B------:R1:W-:Y:S01]  /*d670*/  LDGSTS.E [R3+0x14500], desc[UR16][R118.64], P0 ;  /* 0x1450000076037fae */ /* 0x0003e20008121850 */
[----:B---3--:R-:W-:-:S05]  /*d680*/  IMAD.WIDE R116, R2, 0x4, R154 ;  /* 0x0000000402747825 */ /* 0x008fca00078e029a */
[----:B------:R3:W-:Y:S04]  /*d690*/  STL.64 [R1+0x600], R116 ;  /* 0x0006007401007387 */ /* 0x0007e80000100a00 */
        /* <DEDUP_REMOVED lines=13> */
[----:B--2---:R-:W2:Y:S04]  /*d770*/  LDL.LU.64 R148, [R1+0x248] ;  /* 0x0002480001947983 */ /* 0x004ea80000300a00 */
[----:B----4-:R-:W1:Y:S04]  /*d780*/  LDL.LU.64 R144, [R1+0x228] ;  /* 0x0002280001907983 */ /* 0x010e680000300a00 */
[----:B------:R-:W4:Y:S04]  /*d790*/  LDL.LU.64 R150, [R1+0x208] ;  /* 0x0002080001967983 */ /* 0x000f280000300a00 */
[----:B------:R-:W3:Y:S04]  /*d7a0*/  LDL.LU.64 R200, [R1+0x1e8] ;  /* 0x0001e80001c87983 */ /* 0x000ee80000300a00 */
        /* <DEDUP_REMOVED lines=12> */
[----:B------:R3:W-:Y:S04]  /*d870*/  LDGSTS.E [R3+0x14900], desc[UR16][R116.64], P0 ;  /* 0x1490000074037fae */ /* 0x0007e80008121850 */
[----:B------:R3:W-:Y:S04]  /*d880*/  LDGSTS.E [R3+0x14d00], desc[UR16][R36.64], P0 ;  /* 0x14d0000024037fae */ /* 0x0007e80008121850 */
[----:B------:R3:W-:Y:S04]  /*d890*/  LDGSTS.E [R3+0x15100], desc[UR16][R34.64], P0 ;  /* 0x1510000022037fae */ /* 0x0007e80008121850 */
[----:B------:R3:W-:Y:S01]  /*d8a0*/  LDGSTS.E [R3+0x15500], desc[UR16][R32.64], P0 ;  /* 0x1550000020037fae */ /* 0x0007e20008121850 */
[----:B--2---:R-:W-:-:S03]  /*d8b0*/  IMAD.WIDE R248, R2, 0x4, R148 ;  /* 0x0000000402f87825 */ /* 0x004fc600078e0294 */
[----:B------:R2:W-:Y:S01]  /*d8c0*/  LDGSTS.E [R3+0x15900], desc[UR16][R30.64], P0 ;  /* 0x159000001e037fae */ /* 0x0005e20008121850 */
[----:B-1----:R-:W-:-:S03]  /*d8d0*/  IMAD.WIDE R124, R2, 0x4, R144 ;  /* 0x00000004027c7825 */ /* 0x002fc600078e0290 */
[----:B------:R-:W2:Y:S01]  /*d8e0*/  LDL.LU.64 R148, [R1+0x48] ;  /* 0x0000480001947983 */ /* 0x000ea20000300a00 */
[----:B----4-:R-:W-:-:S03]  /*d8f0*/  IMAD.WIDE R122, R2, 0x4, R150 ;  /* 0x00000004027a7825 */ /* 0x010fc600078e0296 */
[----:B------:R-:W4:Y:S04]  /*d900*/  LDL.LU.64 R144, [R1+0x28] ;  /* 0x0000280001907983 */ /* 0x000f280000300a00 */
[----:B------:R-:W4:Y:S01]  /*d910*/  LDL.LU.64 R150, [R1+0x8] ;  /* 0x0000080001967983 */ /* 0x000f220000300a00 */
[----:B---3--:R-:W-:-:S04]  /*d920*/  IMAD.WIDE R120, R2, 0x4, R200 ;  /* 0x0000000402787825 */ /* 0x008fc800078e02c8 */
        /* <DEDUP_REMOVED lines=30> */
[C---:B--2---:R-:W-:Y:S01]  /*db10*/  IMAD.WIDE R30, R2.reuse, 0x4, R70 ;  /* 0x00000004021e7825 */ /* 0x044fe200078e0246 */
[----:B------:R1:W-:Y:S04]  /*db20*/  LDGSTS.E [R3+0x15d00], desc[UR16][R28.64], P0 ;  /* 0x15d000001c037fae */ /* 0x0003e80008121850 */
[----:B------:R2:W-:Y:S04]  /*db30*/  LDGSTS.E [R3+0x16100], desc[UR16][R26.64], P0 ;  /* 0x161000001a037fae */ /* 0x0005e80008121850 */
[----:B------:R3:W-:Y:S01]  /*db40*/  LDGSTS.E [R3+0x16500], desc[UR16][R24.64], P0 ;  /* 0x1650000018037fae */ /* 0x0007e20008121850 */
[----:B-1----:R-:W-:-:S03]  /*db50*/  IMAD.WIDE R28, R2, 0x4, R72 ;  /* 0x00000004021c7825 */ /* 0x002fc600078e0248 */
[----:B------:R1:W-:Y:S01]  /*db60*/  LDGSTS.E [R3+0x16900], desc[UR16][R22.64], P0 ;  /* 0x1690000016037fae */ /* 0x0003e20008121850 */
[----:B--2---:R-:W-:-:S03]  /*db70*/  IMAD.WIDE R26, R2, 0x4, R74 ;  /* 0x00000004021a7825 */ /* 0x004fc600078e024a */
[----:B------:R2:W-:Y:S01]  /*db80*/  LDGSTS.E [R3+0x16d00], desc[UR16][R20.64], P0 ;  /* 0x16d0000014037fae */ /* 0x0005e20008121850 */
[----:B---3--:R-:W-:-:S03]  /*db90*/  IMAD.WIDE R24, R2, 0x4, R76 ;  /* 0x0000000402187825 */ /* 0x008fc600078e024c */
        /* <DEDUP_REMOVED lines=8> */
[----:B------:R-:W-:Y:S01]  /*dc20*/  LDGSTS.E [R5+0x10200], desc[UR16][R248.64], P0 ;  /* 0x10200000f8057fae */ /* 0x000fe20008121850 */
[----:B--2---:R-:W-:-:S03]  /*dc30*/  IMAD.WIDE R14, R2, 0x4, R86 ;  /* 0x00000004020e7825 */ /* 0x004fc600078e0256 */
[----:B------:R-:W-:Y:S01]  /*dc40*/  LDGSTS.E [R5+0x10600], desc[UR16][R124.64], P0 ;  /* 0x106000007c057fae */ /* 0x000fe20008121850 */
[----:B---3--:R-:W-:-:S03]  /*dc50*/  IMAD.WIDE R10, R2, 0x4, R88 ;  /* 0x00000004020a7825 */ /* 0x008fc600078e0258 */
        /* <DEDUP_REMOVED lines=13> */
[----:B------:R-:W-:Y:S01]  /*dd30*/  LDGSTS.E [R5+0x13e00], desc[UR16][R44.64], P0 ;  /* 0x13e000002c057fae */ /* 0x000fe20008121850 */
[----:B------:R-:W-:-:S04]  /*dd40*/  IMAD.WIDE R42, R2, 0x4, R148 ;  /* 0x00000004022a7825 */ /* 0x000fc800078e0294 */
[C---:B----4-:R-:W-:Y:S01]  /*dd50*/  IMAD.WIDE R40, R2.reuse, 0x4, R144 ;  /* 0x0000000402287825 */ /* 0x050fe200078e0290 */
[----:B------:R1:W-:Y:S03]  /*dd60*/  STL.64 [R1+0x538], R42 ;  /* 0x0005382a01007387 */ /* 0x0003e60000100a00 */
[C---:B------:R-:W-:Y:S01]  /*dd70*/  IMAD.WIDE R38, R2.reuse, 0x4, R150 ;  /* 0x0000000402267825 */ /* 0x040fe200078e0296 */
        /* <DEDUP_REMOVED lines=15> */
[----:B------:R-:W4:Y:S04]  /*de70*/  LDL.LU.64 R192, [R1+0x240] ;  /* 0x0002400001c07983 */ /* 0x000f280000300a00 */
        /* <DEDUP_REMOVED lines=25> */
[----:B----4-:R-:W-:-:S03]  /*e010*/  IMAD.WIDE R36, R2, 0x4, R92 ;  /* 0x0000000402247825 */ /* 0x010fc600078e025c */
        /* <DEDUP_REMOVED lines=19> */
[----:B-1----:R-:W-:-:S04]  /*e150*/  IMAD.WIDE R16, R2, 0x4, R112 ;  /* 0x0000000402107825 */ /* 0x002fc800078e0270 */
[----:B--2---:R-:W-:-:S04]  /*e160*/  IMAD.WIDE R14, R2, 0x4, R114 ;  /* 0x00000004020e7825 */ /* 0x004fc800078e0272 */
[----:B------:R-:W-:-:S04]  /*e170*/  IMAD.WIDE R70, R2, 0x4, R140 ;  /* 0x0000000402467825 */ /* 0x000fc800078e028c */
        /* <DEDUP_REMOVED lines=23> */
[----:B------:R-:W5:Y:S03]  /*e2f0*/  LDL.LU.64 R6, [R1+0x788] ;  /* 0x0007880001067983 */ /* 0x000f660000300a00 */
[C---:B------:R-:W-:Y:S01]  /*e300*/  IMAD.WIDE R44, R2.reuse, 0x4, R150 ;  /* 0x00000004022c7825 */ /* 0x040fe200078e0296 */
        /* <DEDUP_REMOVED lines=13> */
[----:B------:R2:W-:Y:S04]  /*e3e0*/  STL.64 [R1+0x608], R22 ;  /* 0x0006081601007387 */ /* 0x0005e80000100a00 */
[----:B------:R2:W-:Y:S04]  /*e3f0*/  STL.64 [R1+0x628], R20 ;  /* 0x0006281401007387 */ /* 0x0005e80000100a00 */
[----:B------:R2:W-:Y:S04]  /*e400*/  STL.64 [R1+0x658], R18 ;  /* 0x0006581201007387 */ /* 0x0005e80000100a00 */
[----:B------:R2:W-:Y:S04]  /*e410*/  STL.64 [R1+0x678], R16 ;  /* 0x0006781001007387 */ /* 0x0005e80000100a00 */
[----:B------:R2:W-:Y:S04]  /*e420*/  STL.64 [R1+0x698], R14 ;  /* 0x0006980e01007387 */ /* 0x0005e80000100a00 */
[----:B------:R2:W-:Y:S04]  /*e430*/  STL [R1+0x8], RZ ;  /* 0x000008ff01007387 */ /* 0x0005e80000100800 */
        /* <DEDUP_REMOVED lines=125> */
[----:B------:R-:W4:Y:S01]  /*ec10*/  LDL R9, [R1+0x644] ;  /* 0x0006440001097983 */ /* 0x000f220000100800 */
[----:B---3--:R-:W-:-:S04]  /*ec20*/  IMAD.WIDE R10, R2, 0x4, R192 ;  /* 0x00000004020a7825 */ /* 0x008fc800078e02c0 */
[C---:B------:R-:W-:Y:S01]  /*ec30*/  IMAD.WIDE R240, R2.reuse, 0x4, R200 ;  /* 0x0000000402f07825 */ /* 0x040fe200078e02c8 */
[----:B------:R-:W-:Y:S03]  /*ec40*/  LDGSTS.E [R8+0x10300], desc[UR16][R10.64], P0 ;  /* 0x103000000a087fae */ /* 0x000fe60008121850 */
[----:B------:R-:W-:Y:S01]  /*ec50*/  IMAD.WIDE R246, R2, 0x4, R146 ;  /* 0x0000000402f67825 */ /* 0x000fe200078e0292 */
        /* <DEDUP_REMOVED lines=25> */
[----:B------:R1:W-:Y:S04]  /*edf0*/  LDGSTS.E [R8+0x16b00], desc[UR16][R24.64], P0 ;  /* 0x16b0000018087fae */ /* 0x0003e80008121850 */
[----:B------:R2:W-:Y:S04]  /*ee00*/  LDGSTS.E [R8+0x16f00], desc[UR16][R22.64], P0 ;  /* 0x16f0000016087fae */ /* 0x0005e80008121850 */
[----:B------:R2:W-:Y:S04]  /*ee10*/  LDGSTS.E [R8+0x17300], desc[UR16][R20.64], P0 ;  /* 0x1730000014087fae */ /* 0x0005e80008121850 */
[----:B------:R2:W-:Y:S04]  /*ee20*/  LDGSTS.E [R8+0x17700], desc[UR16][R18.64], P0 ;  /* 0x1770000012087fae */ /* 0x0005e80008121850 */
[----:B------:R2:W-:Y:S04]  /*ee30*/  LDGSTS.E [R8+0x17b00], desc[UR16][R16.64], P0 ;  /* 0x17b0000010087fae */ /* 0x0005e80008121850 */
[----:B------:R2:W-:Y:S01]  /*ee40*/  LDGSTS.E [R8+0x17f00], desc[UR16][R14.64], P0 ;  /* 0x17f000000e087fae */ /* 0x0005e20008121850 */
[----:B-1----:R-:W-:-:S03]  /*ee50*/  CS2R R24, SRZ ;  /* 0x0000000000187805 */ /* 0x002fc6000001ff00 */
[----:B------:R-:W0:Y:S01]  /*ee60*/  LDGDEPBAR ;  /* 0x00000000000079af */ /* 0x000e220000000000 */
[----:B------:R-:W-:Y:S02]  /*ee70*/  CS2R R26, SRZ ;  /* 0x00000000001a7805 */ /* 0x000fe4000001ff00 */
[----:B------:R-:W-:Y:S02]  /*ee80*/  CS2R R28, SRZ ;  /* 0x00000000001c7805 */ /* 0x000fe4000001ff00 */
[----:B------:R-:W-:Y:S02]  /*ee90*/  CS2R R30, SRZ ;  /* 0x00000000001e7805 */ /* 0x000fe4000001ff00 */
[----:B------:R-:W-:Y:S02]  /*eea0*/  CS2R R32, SRZ ;  /* 0x0000000000207805 */ /* 0x000fe4000001ff00 */
[----:B------:R-:W-:Y:S02]  /*eeb0*/  CS2R R34, SRZ ;  /* 0x0000000000227805 */ /* 0x000fe4000001ff00 */
[----:B------:R-:W-:-:S02]  /*eec0*/  CS2R R36, SRZ ;  /* 0x0000000000247805 */ /* 0x000fc4000001ff00 */
        /* <DEDUP_REMOVED lines=57> */
[----:B----4-:R-:W-:-:S13]  /*f260*/  ISETP.GE.AND P0, PT, R9, 0x40, PT ;  /* 0x000000400900780c */ /* 0x010fda0003f06270 */
[----:B--2---:R-:W-:Y:S05]  /*f270*/  @!P0 BRA `(.L_x_0) ;  /* 0x000000c8004c8947 */ /* 0x004fea0003800000 */
[----:B------:R-:W2:Y:S04]  /*f280*/  LDL.LU.64 R162, [R1+0x268] ;  /* 0x0002680001a27983 */ /* 0x000ea80000300a00 */
[----:B------:R-:W3:Y:S04]  /*f290*/  LDL.LU.64 R164, [R1+0x270] ;  /* 0x0002700001a47983 */ /* 0x000ee80000300a00 */
[----:B------:R-:W4:Y:S04]  /*f2a0*/  LDL.LU.64 R160, [R1+0x290] ;  /* 0x0002900001a07983 */ /* 0x000f280000300a00 */
[----:B------:R-:W4:Y:S04]  /*f2b0*/  LDL.LU.64 R152, [R1+0x298] ;  /* 0x0002980001987983 */ /* 0x000f280000300a00 */
[----:B------:R-:W4:Y:S04]  /*f2c0*/  LDL.LU.64 R154, [R1+0x260] ;  /* 0x00026000019a7983 */ /* 0x000f280000300a00 */
[----:B------:R-:W4:Y:S01]  /*f2d0*/  LDL.LU.64 R158, [R1+0x288] ;  /* 0x00028800019e7983 */ /* 0x000f220000300a00 */
[----:B------:R-:W-:-:S02]  /*f2e0*/  IMAD.MOV.U32 R23, RZ, RZ, R238 ;  /* 0x000000ffff177224 */ /* 0x000fc400078e00ee */
[----:B------:R-:W-:Y:S01]  /*f2f0*/  IMAD.MOV.U32 R22, RZ, RZ, R239 ;  /* 0x000000ffff167224 */ /* 0x000fe200078e00ef */
[----:B------:R-:W4:Y:S04]  /*f300*/  LDL.LU.64 R208, [R1+0x438] ;  /* 0x0004380001d07983 */ /* 0x000f280000300a00 */
[----:B------:R-:W4:Y:S04]  /*f310*/  LDL.LU.64 R148, [R1+0x450] ;  /* 0x0004500001947983 */ /* 0x000f280000300a00 */
[----:B------:R-:W4:Y:S04]  /*f320*/  LDL.LU.64 R236, [R1+0x468] ;  /* 0x0004680001ec7983 */ /* 0x000f280000300a00 */
[----:B------:R-:W4:Y:S04]  /*f330*/  LDL.LU.64 R150, [R1+0x478] ;  /* 0x0004780001967983 */ /* 0x000f280000300a00 */
[----:B------:R-:W4:Y:S04]  /*f340*/  LDL.LU.64 R142, [R1+0x410] ;  /* 0x00041000018e7983 */ /* 0x000f280000300a00 */
[----:B------:R-:W4:Y:S04]  /*f350*/  LDL.LU.64 R218, [R1+0x430] ;  /* 0x0004300001da7983 */ /* 0x000f280000300a00 */
[----:B------:R-:W4:Y:S01]  /*f360*/  LDL.LU.64 R220, [R1+0x448] ;  /* 0x0004480001dc7983 */ /* 0x000f220000300a00 */
[----:B------:R-:W-:-:S03]  /*f370*/  IMAD.MOV.U32 R203, RZ, RZ, R204 ;  /* 0x000000ffffcb7224 */ /* 0x000fc600078e00cc */
[----:B------:R-:W4:Y:S01]  /*f380*/  LDL.LU.64 R222, [R1+0x460] ;  /* 0x0004600001de7983 */ /* 0x000f220000300a00 */
[----:B------:R-:W-:-:S03]  /*f390*/  IMAD.MOV.U32 R202, RZ, RZ, R205 ;  /* 0x000000ffffca7224 */ /* 0x000fc600078e00cd */
[----:B------:R-:W4:Y:S01]  /*f3a0*/  LDL.LU.64 R224, [R1+0x3d8] ;  /* 0x0003d80001e07983 */ /* 0x000f220000300a00 */
[----:B------:R-:W-:Y:S01]  /*f3b0*/  IMAD.MOV.U32 R205, RZ, RZ, R206 ;  /* 0x000000ffffcd7224 */ /* 0x000fe200078e00ce */
[----:B------:R-:W-:Y:S02]  /*f3c0*/  MOV R204, R207 ;  /* 0x000000cf00cc7202 */ /* 0x000fe40000000f00 */
[----:B------:R-:W4:Y:S04]  /*f3d0*/  LDL.LU.64 R144, [R1+0x408] ;  /* 0x0004080001907983 */ /* 0x000f280000300a00 */
[----:B------:R-:W4:Y:S04]  /*f3e0*/  LDL.LU.64 R138, [R1+0x428] ;  /* 0x00042800018a7983 */ /* 0x000f280000300a00 */
[----:B------:R-:W4:Y:S04]  /*f3f0*/  LDL.LU.64 R146, [R1+0x440] ;  /* 0x0004400001927983 */ /* 0x000f280000300a00 */
[----:B------:R-:W4:Y:S01]  /*f400*/  LDL.LU.64 R250, [R1+0x3b0] ;  /* 0x0003b00001fa7983 */ /* 0x000f220000300a00 */
[----:B------:R-:W-:Y:S01]  /*f410*/  IMAD.MOV.U32 R175, RZ, RZ, R176 ;  /* 0x000000ffffaf7224 */ /* 0x000fe200078e00b0 */
[----:B------:R-:W-:Y:S01]  /*f420*/  MOV R174, R177 ;  /* 0x000000b100ae7202 */ /* 0x000fe20000000f00 */
[----:B------:R-:W-:-:S02]  /*f430*/  IMAD.MOV.U32 R189, RZ, RZ, R212 ;  /* 0x000000ffffbd7224 */ /* 0x000fc400078e00d4 */
[----:B------:R-:W-:Y:S02]  /*f440*/  IMAD.MOV.U32 R188, RZ, RZ, R213 ;  /* 0x000000ffffbc7224 */ /* 0x000fe400078e00d5 */
[----:B------:R-:W-:Y:S02]  /*f450*/  IMAD.MOV.U32 R197, RZ, RZ, R216 ;  /* 0x000000ffffc57224 */ /* 0x000fe400078e00d8 */
[----:B------:R-:W-:Y:S02]  /*f460*/  IMAD.MOV.U32 R196, RZ, RZ, R217 ;  /* 0x000000ffffc47224 */ /* 0x000fe400078e00d9 */
[----:B------:R-:W-:Y:S02]  /*f470*/  IMAD.MOV.U32 R201, RZ, RZ, R230 ;  /* 0x000000ffffc97224 */ /* 0x000fe400078e00e6 */
[----:B------:R-:W-:Y:S02]  /*f480*/  IMAD.MOV.U32 R200, RZ, RZ, R231 ;  /* 0x000000ffffc87224 */ /* 0x000fe400078e00e7 */
[----:B------:R-:W-:-:S02]  /*f490*/  IMAD.MOV.U32 R173, RZ, RZ, R232 ;  /* 0x000000ffffad7224 */ /* 0x000fc400078e00e8 */
[----:B------:R-:W-:Y:S02]  /*f4a0*/  IMAD.MOV.U32 R172, RZ, RZ, R233 ;  /* 0x000000ffffac7224 */ /* 0x000fe400078e00e9 */
[----:B--2---:R-:W-:Y:S02]  /*f4b0*/  IMAD.MOV.U32 R15, RZ, RZ, R162 ;  /* 0x000000ffff0f7224 */ /* 0x004fe400078e00a2 */
[----:B------:R-:W-:Y:S02]  /*f4c0*/  IMAD.MOV.U32 R14, RZ, RZ, R163 ;  /* 0x000000ffff0e7224 */ /* 0x000fe400078e00a3 */
[----:B---3--:R-:W-:Y:S01]  /*f4d0*/  IMAD.MOV.U32 R17, RZ, RZ, R164 ;  /* 0x000000ffff117224 */ /* 0x008fe200078e00a4 */
[----:B------:R-:W-:Y:S01]  /*f4e0*/  MOV R16, R165 ;  /* 0x000000a500107202 */ /* 0x000fe20000000f00 */
[----:B----4-:R-:W-:Y:S02]  /*f4f0*/  IMAD.MOV.U32 R19, RZ, RZ, R160 ;  /* 0x000000ffff137224 */ /* 0x010fe400078e00a0 */
[----:B------:R-:W-:-:S02]  /*f500*/  IMAD.MOV.U32 R18, RZ, RZ, R161 ;  /* 0x000000ffff127224 */ /* 0x000fc400078e00a1 */
[----:B------:R-:W-:Y:S02]  /*f510*/  IMAD.MOV.U32 R21, RZ, RZ, R152 ;  /* 0x000000ffff157224 */ /* 0x000fe400078e0098 */
[----:B------:R-:W-:Y:S02]  /*f520*/  IMAD.MOV.U32 R20, RZ, RZ, R153 ;  /* 0x000000ffff147224 */ /* 0x000fe400078e0099 */
[----:B------:R-:W-:Y:S02]  /*f530*/  IMAD.MOV.U32 R207, RZ, RZ, R208 ;  /* 0x000000ffffcf7224 */ /* 0x000fe400078e00d0 */
[----:B------:R-:W-:Y:S02]  /*f540*/  IMAD.MOV.U32 R206, RZ, RZ, R209 ;  /* 0x000000ffffce7224 */ /* 0x000fe400078e00d1 */
[----:B------:R-:W-:Y:S02]  /*f550*/  IMAD.MOV.U32 R209, RZ, RZ, R148 ;  /* 0x000000ffffd17224 */ /* 0x000fe400078e0094 */
[----:B------:R-:W-:-:S02]  /*f560*/  IMAD.MOV.U32 R208, RZ, RZ, R149 ;  /* 0x000000ffffd07224 */ /* 0x000fc400078e0095 */
[----:B------:R-:W2:Y:S01]  /*f570*/  LDL.LU.64 R148, [R1+0x3d0] ;  /* 0x0003d00001947983 */ /* 0x000ea20000300a00 */
[----:B------:R-:W-:Y:S02]  /*f580*/  IMAD.MOV.U32 R177, RZ, RZ, R178 ;  /* 0x000000ffffb17224 */ /* 0x000fe400078e00b2 */
[----:B------:R-:W-:Y:S02]  /*f590*/  IMAD.MOV.U32 R176, RZ, RZ, R179 ;  /* 0x000000ffffb07224 */ /* 0x000fe400078e00b3 */
[----:B------:R-:W-:Y:S02]  /*f5a0*/  IMAD.MOV.U32 R179, RZ, RZ, R180 ;  /* 0x000000ffffb37224 */ /* 0x000fe400078e00b4 */
[----:B------:R-:W-:Y:S02]  /*f5b0*/  IMAD.MOV.U32 R178, RZ, RZ, R181 ;  /* 0x000000ffffb27224 */ /* 0x000fe400078e00b5 */
[----:B------:R-:W-:Y:S02]  /*f5c0*/  IMAD.MOV.U32 R181, RZ, RZ, R182 ;  /* 0x000000ffffb57224 */ /* 0x000fe400078e00b6 */
[----:B------:R-:W-:-:S02]  /*f5d0*/  IMAD.MOV.U32 R180, RZ, RZ, R183 ;  /* 0x000000ffffb47224 */ /* 0x000fc400078e00b7 */
[----:B------:R-:W-:Y:S02]  /*f5e0*/  IMAD.MOV.U32 R183, RZ, RZ, R210 ;  /* 0x000000ffffb77224 */ /* 0x000fe400078e00d2 */
[----:B------:R-:W-:Y:S02]  /*f5f0*/  IMAD.MOV.U32 R182, RZ, RZ, R211 ;  /* 0x000000ffffb67224 */ /* 0x000fe400078e00d3 */
[----:B------:R-:W-:Y:S02]  /*f600*/  IMAD.MOV.U32 R211, RZ, RZ, R236 ;  /* 0x000000ffffd37224 */ /* 0x000fe400078e00ec */
[----:B------:R-:W-:Y:S02]  /*f610*/  IMAD.MOV.U32 R210, RZ, RZ, R237 ;  /* 0x000000ffffd27224 */ /* 0x000fe400078e00ed */
[----:B------:R-:W3:Y:S01]  /*f620*/  LDL.LU.64 R236, [R1+0x3f8] ;  /* 0x0003f80001ec7983 */ /* 0x000ee20000300a00 */
[----:B------:R-:W-:Y:S02]  /*f630*/  IMAD.MOV.U32 R213, RZ, RZ, R150 ;  /* 0x000000ffffd57224 */ /* 0x000fe400078e0096 */
[----:B------:R-:W-:-:S02]  /*f640*/  IMAD.MOV.U32 R212, RZ, RZ, R151 ;  /* 0x000000ffffd47224 */ /* 0x000fc400078e0097 */
[----:B------:R-:W4:Y:S01]  /*f650*/  LDL.LU.64 R150, [R1+0x418] ;  /* 0x0004180001967983 */ /* 0x000f220000300a00 */
[----:B------:R-:W-:Y:S02]  /*f660*/  IMAD.MOV.U32 R163, RZ, RZ, R190 ;  /* 0x000000ffffa37224 */ /* 0x000fe400078e00be */
[----:B------:R-:W-:Y:S01]  /*f670*/  IMAD.MOV.U32 R162, RZ, RZ, R191 ;  /* 0x000000ffffa27224 */ /* 0x000fe200078e00bf */
[----:B------:R-:W4:Y:S01]  /*f680*/  LDL.LU.64 R140, [R1+0x3a8] ;  /* 0x0003a800018c7983 */ /* 0x000f220000300a00 */
[----:B------:R-:W-:Y:S01]  /*f690*/  MOV R191, R214 ;  /* 0x000000d600bf7202 */ /* 0x000fe20000000f00 */
[----:B------:R-:W-:Y:S02]  /*f6a0*/  IMAD.MOV.U32 R190, RZ, RZ, R215 ;  /* 0x000000ffffbe7224 */ /* 0x000fe400078e00d7 */
[----:B------:R-:W-:Y:S02]  /*f6b0*/  IMAD.MOV.U32 R215, RZ, RZ, R142 ;  /* 0x000000ffffd77224 */ /* 0x000fe400078e008e */
[----:B------:R-:W-:-:S02]  /*f6c0*/  IMAD.MOV.U32 R214, RZ, RZ, R143 ;  /* 0x000000ffffd67224 */ /* 0x000fc400078e008f */
[----:B------:R-:W4:Y:S01]  /*f6d0*/  LDL.LU.64 R142, [R1+0x3c8] ;  /* 0x0003c800018e7983 */ /* 0x000f220000300a00 */
        /* <DEDUP_REMOVED lines=13> */
[----:B------:R-:W-:Y:S01]  /*f7b0*/  IMAD.MOV.U32 R218, RZ, RZ, R221 ;  /* 0x000000ffffda7224 */ /* 0x000fe200078e00dd */
[----:B------:R-:W-:Y:S01]  /*f7c0*/  MOV R221, R222 ;  /* 0x000000de00dd7202 */ /* 0x000fe20000000f00 */
        /* <DEDUP_REMOVED lines=15> */
[----:B------:R-:W4:Y:S01]  /*f8c0*/  LDL.LU.64 R246, [R1+0x3f0] ;  /* 0x0003f00001f67983 */ /* 0x000f220000300a00 */
[----:B------:R-:W-:-:S02]  /*f8d0*/  IMAD.MOV.U32 R229, RZ, RZ, R146 ;  /* 0x000000ffffe57224 */ /* 0x000fc400078e0092 */
[----:B------:R-:W-:Y:S02]  /*f8e0*/  IMAD.MOV.U32 R228, RZ, RZ, R147 ;  /* 0x000000ffffe47224 */ /* 0x000fe400078e0093 */
[----:B------:R-:W4:Y:S01]  /*f8f0*/  LDL.LU.64 R146, [R1+0x368] ;  /* 0x0003680001927983 */ /* 0x000f220000300a00 */
[----:B------:R-:W-:Y:S02]  /*f900*/  IMAD.MOV.U32 R231, RZ, RZ, R250 ;  /* 0x000000ffffe77224 */ /* 0x000fe400078e00fa */
[----:B------:R-:W-:Y:S02]  /*f910*/  IMAD.MOV.U32 R230, RZ, RZ, R251 ;  /* 0x000000ffffe67224 */ /* 0x000fe400078e00fb */
[----:B------:R-:W4:Y:S01]  /*f920*/  LDL.LU.64 R250, [R1+0x388] ;  /* 0x0003880001fa7983 */ /* 0x000f220000300a00 */
[----:B--2---:R-:W-:Y:S01]  /*f930*/  IMAD.MOV.U32 R233, RZ, RZ, R148 ;  /* 0x000000ffffe97224 */ /* 0x004fe200078e0094 */
[----:B------:R-:W-:Y:S02]  /*f940*/  MOV R232, R149 ;  /* 0x0000009500e87202 */ /* 0x000fe40000000f00 */
[----:B------:R-:W2:Y:S04]  /*f950*/  LDL.LU.64 R148, [R1+0x398] ;  /* 0x0003980001947983 */ /* 0x000ea80000300a00 */
[----:B------:R-:W2:Y:S04]  /*f960*/  LDL.LU.64 R120, [R1+0x3b8] ;  /* 0x0003b80001787983 */ /* 0x000ea80000300a00 */
[----:B------:R-:W2:Y:S04]  /*f970*/  LDL.LU.64 R122, [R1+0x328] ;  /* 0x00032800017a7983 */ /* 0x000ea80000300a00 */
[----:B------:R-:W2:Y:S04]  /*f980*/  LDL.LU.64 R124, [R1+0x350] ;  /* 0x00035000017c7983 */ /* 0x000ea80000300a00 */
[----:B------:R-:W2:Y:S04]  /*f990*/  LDL.LU.64 R126, [R1+0x370] ;  /* 0x00037000017e7983 */ /* 0x000ea80000300a00 */
[----:B------:R-:W2:Y:S04]  /*f9a0*/  LDL.LU.64 R128, [R1+0x390] ;  /* 0x0003900001807983 */ /* 0x000ea80000300a00 */
[----:B------:R-:W2:Y:S04]  /*f9b0*/  LDL.LU.64 R130, [R1+0x2f0] ;  /* 0x0002f00001827983 */ /* 0x000ea80000300a00 */
[----:B------:R-:W2:Y:S01]  /*f9c0*/  LDL.LU.64 R134, [R1+0x308] ;  /* 0x0003080001867983 */ /* 0x000ea20000300a00 */
[----:B------:R-:W-:Y:S01]  /*f9d0*/  MOV R161, R166 ;  /* 0x000000a600a17202 */ /* 0x000fe20000000f00 */
        /* <DEDUP_REMOVED lines=11> */
[----:B---3--:R-:W-:Y:S02]  /*fa90*/  IMAD.MOV.U32 R235, RZ, RZ, R236 ;  /* 0x000000ffffeb7224 */ /* 0x008fe400078e00ec */
[----:B------:R-:W-:Y:S02]  /*faa0*/  IMAD.MOV.U32 R234, RZ, RZ, R237 ;  /* 0x000000ffffea7224 */ /* 0x000fe400078e00ed */
[----:B----4-:R-:W-:Y:S02]  /*fab0*/  IMAD.MOV.U32 R237, RZ, RZ, R150 ;  /* 0x000000ffffed7224 */ /* 0x010fe400078e0096 */
        /* <DEDUP_REMOVED lines=8> */
[----:B------:R-:W-:Y:S02]  /*fb40*/  IMAD.MOV.U32 R243, RZ, RZ, R142 ;  /* 0x000000fffff37224 */ /* 0x000fe400078e008e */
[----:B------:R-:W-:Y:S02]  /*fb50*/  IMAD.MOV.U32 R242, RZ, RZ, R143 ;  /* 0x000000fffff27224 */ /* 0x000fe400078e008f */
[----:B------:R-:W4:Y:S01]  /*fb60*/  LDL.LU.64 R142, [R1+0x250] ;  /* 0x00025000018e7983 */ /* 0x000f220000300a00 */
        /* <DEDUP_REMOVED lines=10> */
[----:B------:R-:W4:Y:S01]  /*fc10*/  LDL.LU.64 R146, [R1+0x458] ;  /* 0x0004580001927983 */ /* 0x000f220000300a00 */
[----:B------:R-:W-:-:S02]  /*fc20*/  IMAD.MOV.U32 R249, RZ, RZ, R250 ;  /* 0x000000fffff97224 */ /* 0x000fc400078e00fa */
[----:B------:R-:W-:Y:S02]  /*fc30*/  IMAD.MOV.U32 R248, RZ, RZ, R251 ;  /* 0x000000fffff87224 */ /* 0x000fe400078e00fb */
[----:B--2---:R-:W-:Y:S02]  /*fc40*/  IMAD.MOV.U32 R251, RZ, RZ, R148 ;  /* 0x000000fffffb7224 */ /* 0x004fe400078e0094 */
[----:B------:R-:W-:Y:S01]  /*fc50*/  IMAD.MOV.U32 R250, RZ, RZ, R149 ;  /* 0x000000fffffa7224 */ /* 0x000fe200078e0095 */
[----:B------:R-:W-:Y:S04]  /*fc60*/  STL [R1+0x200], R120 ;  /* 0x0002007801007387 */ /* 0x000fe80000100800 */
[----:B------:R-:W2:Y:S04]  /*fc70*/  LDL.LU.64 R148, [R1+0x2b0] ;  /* 0x0002b00001947983 */ /* 0x000ea80000300a00 */
[----:B------:R-:W2:Y:S01]  /*fc80*/  LDL.LU.64 R94, [R1+0x278] ;  /* 0x00027800015e7983 */ /* 0x000ea20000300a00 */
[----:B------:R-:W-:-:S03]  /*fc90*/  IMAD.MOV.U32 R0, RZ, RZ, R123 ;  /* 0x000000ffff007224 */ /* 0x000fc600078e007b */
[----:B------:R-:W-:Y:S04]  /*fca0*/  STL [R1+0x208], R122 ;  /* 0x0002087a01007387 */ /* 0x000fe80000100800 */
[----:B------:R-:W-:Y:S04]  /*fcb0*/  STL [R1+0x210], R124 ;  /* 0x0002107c01007387 */ /* 0x000fe80000100800 */
[----:B------:R1:W-:Y:S04]  /*fcc0*/  STL [R1+0x204], R0 ;  /* 0x0002040001007387 */ /* 0x0003e80000100800 */
[----:B------:R-:W-:Y:S01]  /*fcd0*/  STL [R1+0x218], R126 ;  /* 0x0002187e01007387 */ /* 0x000fe20000100800 */
[----:B-1----:R-:W-:-:S05]  /*fce0*/  IMAD.MOV.U32 R0, RZ, RZ, R125 ;  /* 0x000000ffff007224 */ /* 0x002fca00078e007d */
        /* <DEDUP_REMOVED lines=8> */
[----:B-1----:R-:W-:-:S05]  /*fd70*/  MOV R0, R131 ;  /* 0x0000008300007202 */ /* 0x002fca0000000f00 */
[----:B------:R1:W-:Y:S04]  /*fd80*/  STL [R1+0x224], R0 ;  /* 0x0002240001007387 */ /* 0x0003e80000100800 */
[----:B------:R-:W-:Y:S01]  /*fd90*/  STL [R1+0x238], R136 ;  /* 0x0002388801007387 */ /* 0x000fe20000100800 */
[----:B-1----:R-:W-:-:S05]  /*fda0*/  IMAD.MOV.U32 R0, RZ, RZ, R135 ;  /* 0x000000ffff007224 */ /* 0x002fca00078e0087 */
[----:B------:R1:W-:Y:S04]  /*fdb0*/  STL [R1+0x22c], R0 ;  /* 0x00022c0001007387 */ /* 0x0003e80000100800 */
[----:B------:R-:W-:Y:S01]  /*fdc0*/  STL [R1+0x240], R138 ;  /* 0x0002408a01007387 */ /* 0x000fe20000100800 */
[----:B-1----:R-:W-:-:S05]  /*fdd0*/  IMAD.MOV.U32 R0, RZ, RZ, R137 ;  /* 0x000000ffff007224 */ /* 0x002fca00078e0089 */
[----:B------:R1:W-:Y:S04]  /*fde0*/  STL [R1+0x234], R0 ;  /* 0x0002340001007387 */ /* 0x0003e80000100800 */
[----:B---3--:R-:W-:Y:S01]  /*fdf0*/  STL [R1+0x248], R140 ;  /* 0x0002488c01007387 */ /* 0x008fe20000100800 */
[----:B-1----:R-:W-:-:S05]  /*fe00*/  IMAD.MOV.U32 R0, RZ, RZ, R139 ;  /* 0x000000ffff007224 */ /* 0x002fca00078e008b */
[----:B------:R1:W-:Y:S04]  /*fe10*/  STL [R1+0x23c], R0 ;  /* 0x00023c0001007387 */ /* 0x0003e80000100800 */
[----:B----4-:R-:W-:Y:S01]  /*fe20*/  STL [R1+0x250], R142 ;  /* 0x0002508e01007387 */ /* 0x010fe20000100800 */
        /* <DEDUP_REMOVED lines=9> */
[----:B-1----:R-:W-:-:S03]  /*fec0*/  IMAD.MOV.U32 R0, RZ, RZ, R147 ;  /* 0x000000ffff007224 */ /* 0x002fc600078e0093 */
[----:B------:R-:W-:Y:S01]  /*fed0*/  STL [R1+0x268], R146 ;  /* 0x0002689201007387 */ /* 0x000fe20000100800 */
[----:B------:R-:W-:Y:S02]  /*fee0*/  IMAD.MOV.U32 R96, RZ, RZ, R150 ;  /* 0x000000ffff607224 */ /* 0x000fe400078e0096 */
[----:B------:R-:W-:Y:S02]  /*fef0*/  IMAD.MOV.U32 R97, RZ, RZ, R151 ;  /* 0x000000ffff617224 */ /* 0x000fe400078e0097 */
[----:B------:R-:W-:Y:S02]  /*ff00*/  IMAD.MOV.U32 R90, RZ, RZ, R132 ;  /* 0x000000ffff5a7224 */ /* 0x000fe400078e0084 */
[----:B------:R-:W-:Y:S01]  /*ff10*/  IMAD.MOV.U32 R91, RZ, RZ, R133 ;  /* 0x000000ffff5b7224 */ /* 0x000fe200078e0085 */
[----:B--2---:R-:W-:Y:S04]  /*ff20*/  STL [R1+0x270], R148 ;  /* 0x0002709401007387 */ /* 0x004fe80000100800 */
[----:B------:R1:W-:Y:S02]  /*ff30*/  STL [R1+0x264], R0 ;  /* 0x0002640001007387 */ /* 0x0003e40000100800 */
[----:B-1----:R-:W-:-:S05]  /*ff40*/  IMAD.MOV.U32 R0, RZ, RZ, R149 ;  /* 0x000000ffff007224 */ /* 0x002fca00078e0095 */
[----:B------:R1:W-:Y:S04]  /*ff50*/  STL [R1+0x26c], R0 ;  /* 0x00026c0001007387 */ /* 0x0003e80000100800 */
[----:B------:R2:W-:Y:S04]  /*ff60*/  STL [R1+0x278], R94 ;  /* 0x0002785e01007387 */ /* 0x0005e80000100800 */
[----:B------:R-:W3:Y:S04]  /*ff70*/  LDL.LU.64 R98, [R1+0x2b8] ;  /* 0x0002b80001627983 */ /* 0x000ee80000300a00 */
        /* <DEDUP_REMOVED lines=13> */
[----:B------:R-:W3:Y:S04]  /*10050*/  LDL.LU.64 R100, [R1+0x2c0] ;  /* 0x0002c00001647983 */ /* 0x000ee80000300a00 */
        /* <DEDUP_REMOVED lines=8> */
[----:B-1----:R-:W-:-:S03]  /*100e0*/  IMAD.MOV.U32 R0, RZ, RZ, R95 ;  /* 0x000000ffff007224 */ /* 0x002fc600078e005f */
[----:B------:R-:W4:Y:S04]  /*100f0*/  LDL.LU.64 R116, [R1+0x470] ;  /* 0x0004700001747983 */ /* 0x000f280000300a00 */
[----:B------:R-:W4:Y:S04]  /*10100*/  LDL.LU.64 R144, [R1+0x340] ;  /* 0x0003400001907983 */ /* 0x000f280000300a00 */
[----:B------:R-:W4:Y:S04]  /*10110*/  LDL.LU.64 R118, [R1+0x3a0] ;  /* 0x0003a00001767983 */ /* 0x000f280000300a00 */
[----:B------:R-:W4:Y:S04]  /*10120*/  LDL.LU.64 R120, [R1+0x4e0] ;  /* 0x0004e00001787983 */ /* 0x000f280000300a00 */
[----:B------:R-:W4:Y:S04]  /*10130*/  LDL.LU.64 R124, [R1+0x378] ;  /* 0x00037800017c7983 */ /* 0x000f280000300a00 */
[----:B------:R-:W4:Y:S04]  /*10140*/  LDL.LU.64 R92, [R1+0x490] ;  /* 0x00049000015c7983 */ /* 0x000f280000300a00 */
[----:B------:R1:W-:Y:S04]  /*10150*/  STL [R1+0x274], R0 ;  /* 0x0002740001007387 */ /* 0x0003e80000100800 */
[----:B------:R3:W-:Y:S04]  /*10160*/  STL [R1+0x280], R96 ;  /* 0x0002806001007387 */ /* 0x0007e80000100800 */
[----:B--2---:R-:W2:Y:S01]  /*10170*/  LDL.LU.64 R94, [R1+0x2c8] ;  /* 0x0002c800015e7983 */ /* 0x004ea20000300a00 */
[----:B-1----:R-:W-:-:S05]  /*10180*/  IMAD.MOV.U32 R0, RZ, RZ, R97 ;  /* 0x000000ffff007224 */ /* 0x002fca00078e0061 */
[----:B------:R4:W-:Y:S01]  /*10190*/  STL [R1+0x27c], R0 ;  /* 0x00027c0001007387 */ /* 0x0009e20000100800 */
[----:B---3--:R-:W-:Y:S01]  /*101a0*/  MOV R96, R100 ;  /* 0x0000006400607202 */ /* 0x008fe20000000f00 */
[----:B------:R-:W-:Y:S02]  /*101b0*/  IMAD.MOV.U32 R97, RZ, RZ, R101 ;  /* 0x000000ffff617224 */ /* 0x000fe400078e0065 */
[----:B------:R-:W3:Y:S01]  /*101c0*/  LDL.LU.64 R100, [R1+0x2a8] ;  /* 0x0002a80001647983 */ /* 0x000ee20000300a00 */
[----:B----4-:R-:W-:-:S03]  /*101d0*/  IMAD.MOV.U32 R0, RZ, RZ, R93 ;  /* 0x000000ffff007224 */ /* 0x010fc600078e005d */
[----:B------:R-:W-:Y:S04]  /*101e0*/  STL [R1+0x288], R92 ;  /* 0x0002885c01007387 */ /* 0x000fe80000100800 */
[----:B--2---:R-:W-:Y:S04]  /*101f0*/  STL [R1+0x290], R94 ;  /* 0x0002905e01007387 */ /* 0x004fe80000100800 */
[----:B------:R1:W-:Y:S02]  /*10200*/  STL [R1+0x284], R0 ;  /* 0x0002840001007387 */ /* 0x0003e40000100800 */
[----:B-1----:R-:W-:-:S05]  /*10210*/  IMAD.MOV.U32 R0, RZ, RZ, R95 ;  /* 0x000000ffff007224 */ /* 0x002fca00078e005f */
[----:B------:R3:W-:Y:S01]  /*10220*/  STL [R1+0x28c], R0 ;  /* 0x00028c0001007387 */ /* 0x0007e20000100800 */
[----:B------:R-:W-:Y:S02]  /*10230*/  IMAD.MOV.U32 R94, RZ, RZ, R96 ;  /* 0x000000ffff5e7224 */ /* 0x000fe400078e0060 */
[----:B------:R-:W-:Y:S02]  /*10240*/  IMAD.MOV.U32 R95, RZ, RZ, R97 ;  /* 0x000000ffff5f7224 */ /* 0x000fe400078e0061 */
[----:B---3--:R-:W-:Y:S01]  /*10250*/  IMAD.MOV.U32 R0, RZ, RZ, R101 ;  /* 0x000000ffff007224 */ /* 0x008fe200078e0065 */
[----:B------:R1:W-:Y:S04]  /*10260*/  STL [R1+0x298], R100 ;  /* 0x0002986401007387 */ /* 0x0003e80000100800 */
[----:B-1----:R-:W2:Y:S04]  /*10270*/  LDL.LU.64 R100, [R1+0x2d8] ;  /* 0x0002d80001647983 */ /* 0x002ea80000300a00 */
[----:B------:R1:W-:Y:S04]  /*10280*/  STL [R1+0x294], R0 ;  /* 0x0002940001007387 */ /* 0x0003e80000100800 */
[----:B------:R-:W3:Y:S04]  /*10290*/  LDL.LU.64 R92, [R1+0x4b0] ;  /* 0x0004b000015c7983 */ /* 0x000ee80000300a00 */
[----:B------:R-:W-:Y:S04]  /*102a0*/  STL [R1+0x2a0], R90 ;  /* 0x0002a05a01007387 */ /* 0x000fe80000100800 */
[----:B------:R-:W4:Y:S01]  /*102b0*/  LDL.LU.64 R96, [R1+0x2d0] ;  /* 0x0002d00001607983 */ /* 0x000f220000300a00 */
[----:B-1----:R-:W-:-:S05]  /*102c0*/  IMAD.MOV.U32 R0, RZ, RZ, R91 ;  /* 0x000000ffff007224 */ /* 0x002fca00078e005b */
[----:B------:R3:W-:Y:S02]  /*102d0*/  STL [R1+0x29c], R0 ;  /* 0x00029c0001007387 */ /* 0x0007e40000100800 */
[----:B---3--:R-:W-:Y:S02]  /*102e0*/  IMAD.MOV.U32 R0, RZ, RZ, R93 ;  /* 0x000000ffff007224 */ /* 0x008fe400078e005d */
[----:B------:R1:W-:Y:S04]  /*102f0*/  STL [R1+0x2a8], R92 ;  /* 0x0002a85c01007387 */ /* 0x0003e80000100800 */
[----:B------:R4:W-:Y:S01]  /*10300*/  STL [R1+0x2a4], R0 ;  /* 0x0002a40001007387 */ /* 0x0009e20000100800 */
[----:B-1----:R-:W-:Y:S02]  /*10310*/  IMAD.MOV.U32 R92, RZ, RZ, R94 ;  /* 0x000000ffff5c7224 */ /* 0x002fe400078e005e */
[----:B----4-:R-:W-:-:S02]  /*10320*/  IMAD.MOV.U32 R0, RZ, RZ, R97 ;  /* 0x000000ffff007224 */ /* 0x010fc400078e0061 */
[----:B------:R-:W-:Y:S02]  /*10330*/  IMAD.MOV.U32 R93, RZ, RZ, R95 ;  /* 0x000000ffff5d7224 */ /* 0x000fe400078e005f */
[----:B------:R-:W3:Y:S04]  /*10340*/  LDL.LU.64 R94, [R1+0x4d0] ;  /* 0x0004d000015e7983 */ /* 0x000ee80000300a00 */
[----:B------:R-:W-:Y:S04]  /*10350*/  STL [R1+0x2b0], R96 ;  /* 0x0002b06001007387 */ /* 0x000fe80000100800 */
[----:B------:R-:W-:Y:S04]  /*10360*/  STL [R1+0x2b8], R98 ;  /* 0x0002b86201007387 */ /* 0x000fe80000100800 */
[----:B------:R1:W-:Y:S02]  /*10370*/  STL [R1+0x2ac], R0 ;  /* 0x0002ac0001007387 */ /* 0x0003e40000100800 */
[----:B-1----:R-:W-:-:S05]  /*10380*/  IMAD.MOV.U32 R0, RZ, RZ, R99 ;  /* 0x000000ffff007224 */ /* 0x002fca00078e0063 */
[----:B------:R1:W-:Y:S04]  /*10390*/  STL [R1+0x2b4], R0 ;  /* 0x0002b40001007387 */ /* 0x0003e80000100800 */
[----:B------:R-:W-:Y:S04]  /*103a0*/  STL [R1+0x2c0], R92 ;  /* 0x0002c05c01007387 */ /* 0x000fe80000100800 */
[----:B------:R-:W4:Y:S04]  /*103b0*/  LDL.LU.64 R98, [R1+0x2e8] ;  /* 0x0002e80001627983 */ /* 0x000f280000300a00 */
[----:B------:R-:W2:Y:S01]  /*103c0*/  LDL.LU.64 R96, [R1+0x4f0] ;  /* 0x0004f00001607983 */ /* 0x000ea20000300a00 */
[----:B-1----:R-:W-:-:S05]  /*103d0*/  IMAD.MOV.U32 R0, RZ, RZ, R93 ;  /* 0x000000ffff007224 */ /* 0x002fca00078e005d */
[----:B------:R3:W-:Y:S02]  /*103e0*/  STL [R1+0x2bc], R0 ;  /* 0x0002bc0001007387 */ /* 0x0007e40000100800 */
[----:B---3--:R-:W-:Y:S02]  /*103f0*/  IMAD.MOV.U32 R0, RZ, RZ, R95 ;  /* 0x000000ffff007224 */ /* 0x008fe400078e005f */
[----:B------:R1:W-:Y:S04]  /*10400*/  STL [R1+0x2c8], R94 ;  /* 0x0002c85e01007387 */ /* 0x0003e80000100800 */
[----:B------:R4:W-:Y:S04]  /*10410*/  STL [R1+0x2c4], R0 ;  /* 0x0002c40001007387 */ /* 0x0009e80000100800 */
[----:B-1----:R-:W3:Y:S01]  /*10420*/  LDL.LU.64 R94, [R1+0x3e8] ;  /* 0x0003e800015e7983 */ /* 0x002ee20000300a00 */
[----:B----4-:R-:W-:-:S03]  /*10430*/  MOV R0, R99 ;  /* 0x0000006300007202 */ /* 0x010fc60000000f00 */
[----:B------:R-:W-:Y:S04]  /*10440*/  STL [R1+0x2d0], R98 ;  /* 0x0002d06201007387 */ /* 0x000fe80000100800 */
[----:B--2---:R-:W-:Y:S04]  /*10450*/  STL [R1+0x2d8], R100 ;  /* 0x0002d86401007387 */ /* 0x004fe80000100800 */
[----:B------:R1:W-:Y:S02]  /*10460*/  STL [R1+0x2cc], R0 ;  /* 0x0002cc0001007387 */ /* 0x0003e40000100800 */
[----:B-1----:R-:W-:-:S05]  /*10470*/  IMAD.MOV.U32 R0, RZ, RZ, R101 ;  /* 0x000000ffff007224 */ /* 0x002fca00078e0065 */
[----:B------:R1:W-:Y:S01]  /*10480*/  STL [R1+0x2d4], R0 ;  /* 0x0002d40001007387 */ /* 0x0003e20000100800 */
[----:B------:R-:W-:-:S03]  /*10490*/  IMAD.MOV.U32 R98, RZ, RZ, R102 ;  /* 0x000000ffff627224 */ /* 0x000fc600078e0066 */
[----:B------:R2:W-:Y:S01]  /*104a0*/  STL [R1+0x2e0], R106 ;  /* 0x0002e06a01007387 */ /* 0x0005e20000100800 */
[----:B-1----:R-:W-:Y:S02]  /*104b0*/  IMAD.MOV.U32 R0, RZ, RZ, R107 ;  /* 0x000000ffff007224 */ /* 0x002fe400078e006b */
[----:B------:R-:W-:-:S03]  /*104c0*/  IMAD.MOV.U32 R99, RZ, RZ, R103 ;  /* 0x000000ffff637224 */ /* 0x000fc600078e0067 */
[----:B------:R1:W-:Y:S01]  /*104d0*/  STL [R1+0x2dc], R0 ;  /* 0x0002dc0001007387 */ /* 0x0003e20000100800 */
[----:B------:R-:W-:-:S03]  /*104e0*/  IMAD.MOV.U32 R102, RZ, RZ, R114 ;  /* 0x000000ffff667224 */ /* 0x000fc600078e0072 */
[----:B------:R-:W-:Y:S01]  /*104f0*/  STL [R1+0x2e8], R96 ;  /* 0x0002e86001007387 */ /* 0x000fe20000100800 */
[----:B------:R-:W-:-:S03]  /*10500*/  IMAD.MOV.U32 R103, RZ, RZ, R115 ;  /* 0x000000ffff677224 */ /* 0x000fc600078e0073 */
[----:B------:R-:W4:Y:S01]  /*10510*/  LDL.LU.64 R100, [R1+0x300] ;  /* 0x0003000001647983 */ /* 0x000f220000300a00 */
[----:B------:R-:W-:Y:S02]  /*10520*/  IMAD.MOV.U32 R114, RZ, RZ, R116 ;  /* 0x000000ffff727224 */ /* 0x000fe400078e0074 */
[----:B------:R-:W-:Y:S02]  /*10530*/  IMAD.MOV.U32 R115, RZ, RZ, R117 ;  /* 0x000000ffff737224 */ /* 0x000fe400078e0075 */
[----:B------:R-:W-:Y:S02]  /*10540*/  IMAD.MOV.U32 R116, RZ, RZ, R120 ;  /* 0x000000ffff747224 */ /* 0x000fe400078e0078 */
[----:B------:R-:W-:Y:S02]  /*10550*/  IMAD.MOV.U32 R117, RZ, RZ, R121 ;  /* 0x000000ffff757224 */ /* 0x000fe400078e0079 */
[----:B------:R-:W-:Y:S02]  /*10560*/  IMAD.MOV.U32 R120, RZ, RZ, R124 ;  /* 0x000000ffff787224 */ /* 0x000fe400078e007c */
[----:B------:R-:W-:-:S02]  /*10570*/  IMAD.MOV.U32 R121, RZ, RZ, R125 ;  /* 0x000000ffff797224 */ /* 0x000fc400078e007d */
[----:B------:R-:W4:Y:S04]  /*10580*/  LDL.LU.64 R124, [R1+0x380] ;  /* 0x00038000017c7983 */ /* 0x000f280000300a00 */
[----:B--2---:R-:W2:Y:S01]  /*10590*/  LDL.LU.64 R106, [R1+0x510] ;  /* 0x00051000016a7983 */ /* 0x004ea20000300a00 */
[----:B-1----:R-:W-:-:S05]  /*105a0*/  IMAD.MOV.U32 R0, RZ, RZ, R97 ;  /* 0x000000ffff007224 */ /* 0x002fca00078e0061 */
[----:B------:R1:W-:Y:S04]  /*105b0*/  STL [R1+0x2e4], R0 ;  /* 0x0002e40001007387 */ /* 0x0003e80000100800 */
[----:B---3--:R-:W-:Y:S01]  /*105c0*/  STL [R1+0x2f0], R94 ;  /* 0x0002f05e01007387 */ /* 0x008fe20000100800 */
[----:B-1----:R-:W-:-:S03]  /*105d0*/  IMAD.MOV.U32 R0, RZ, RZ, R95 ;  /* 0x000000ffff007224 */ /* 0x002fc600078e005f */
[----:B------:R-:W3:Y:S04]  /*105e0*/  LDL.LU.64 R96, [R1+0x480] ;  /* 0x0004800001607983 */ /* 0x000ee80000300a00 */
[----:B------:R-:W-:Y:S04]  /*105f0*/  STL [R1+0x2f8], R104 ;  /* 0x0002f86801007387 */ /* 0x000fe80000100800 */
[----:B------:R1:W-:Y:S02]  /*10600*/  STL [R1+0x2ec], R0 ;  /* 0x0002ec0001007387 */ /* 0x0003e40000100800 */
[----:B-1----:R-:W-:Y:S01]  /*10610*/  MOV R0, R105 ;  /* 0x0000006900007202 */ /* 0x002fe20000000f00 */
[----:B------:R-:W-:-:S04]  /*10620*/  IMAD.MOV.U32 R104, RZ, RZ, R144 ;  /* 0x000000ffff687224 */ /* 0x000fc800078e0090 */
[----:B------:R4:W-:Y:S01]  /*10630*/  STL [R1+0x2f4], R0 ;  /* 0x0002f40001007387 */ /* 0x0009e20000100800 */
[----:B------:R-:W-:-:S03]  /*10640*/  IMAD.MOV.U32 R105, RZ, RZ, R145 ;  /* 0x000000ffff697224 */ /* 0x000fc600078e0091 */
[----:B------:R-:W3:Y:S01]  /*10650*/  LDL.LU.64 R144, [R1+0x550] ;  /* 0x0005500001907983 */ /* 0x000ee20000300a00 */
[----:B----4-:R-:W-:-:S03]  /*10660*/  IMAD.MOV.U32 R0, RZ, RZ, R101 ;  /* 0x000000ffff007224 */ /* 0x010fc600078e0065 */
[----:B------:R-:W-:Y:S04]  /*10670*/  STL [R1+0x300], R100 ;  /* 0x0003006401007387 */ /* 0x000fe80000100800 */
[----:B------:R1:W-:Y:S04]  /*10680*/  STL [R1+0x2fc], R0 ;  /* 0x0002fc0001007387 */ /* 0x0003e80000100800 */
[----:B--2---:R2:W-:Y:S01]  /*10690*/  STL [R1+0x308], R106 ;  /* 0x0003086a01007387 */ /* 0x0045e20000100800 */
[----:B-1----:R-:W-:-:S03]  /*106a0*/  IMAD.MOV.U32 R0, RZ, RZ, R107 ;  /* 0x000000ffff007224 */ /* 0x002fc600078e006b */
[----:B------:R-:W4:Y:S04]  /*106b0*/  LDL.LU.64 R100, [R1+0x530] ;  /* 0x0005300001647983 */ /* 0x000f280000300a00 */
[----:B------:R3:W-:Y:S01]  /*106c0*/  STL [R1+0x304], R0 ;  /* 0x0003040001007387 */ /* 0x0007e20000100800 */
[----:B--2---:R-:W-:Y:S02]  /*106d0*/  IMAD.MOV.U32 R106, RZ, RZ, R108 ;  /* 0x000000ffff6a7224 */ /* 0x004fe400078e006c */
[----:B------:R-:W-:Y:S02]  /*106e0*/  IMAD.MOV.U32 R107, RZ, RZ, R109 ;  /* 0x000000ffff6b7224 */ /* 0x000fe400078e006d */
[----:B------:R-:W-:Y:S02]  /*106f0*/  IMAD.MOV.U32 R108, RZ, RZ, R112 ;  /* 0x000000ffff6c7224 */ /* 0x000fe400078e0070 */
[----:B------:R-:W-:-:S02]  /*10700*/  IMAD.MOV.U32 R109, RZ, RZ, R113 ;  /* 0x000000ffff6d7224 */ /* 0x000fc400078e0071 */
[----:B------:R-:W2:Y:S01]  /*10710*/  LDL.LU.64 R112, [R1+0x4a0] ;  /* 0x0004a00001707983 */ /* 0x000ea20000300a00 */
[----:B---3--:R-:W-:-:S03]  /*10720*/  IMAD.MOV.U32 R0, RZ, RZ, R97 ;  /* 0x000000ffff007224 */ /* 0x008fc600078e0061 */
[----:B------:R-:W-:Y:S04]  /*10730*/  STL [R1+0x310], R96 ;  /* 0x0003106001007387 */ /* 0x000fe80000100800 */
[----:B------:R1:W-:Y:S04]  /*10740*/  STL [R1+0x318], R122 ;  /* 0x0003187a01007387 */ /* 0x0003e80000100800 */
[----:B------:R3:W-:Y:S01]  /*10750*/  STL [R1+0x30c], R0 ;  /* 0x00030c0001007387 */ /* 0x0007e20000100800 */
[----:B-1----:R-:W-:Y:S02]  /*10760*/  IMAD.MOV.U32 R122, RZ, RZ, R124 ;  /* 0x000000ffff7a7224 */ /* 0x002fe400078e007c */
[----:B---3--:R-:W-:-:S02]  /*10770*/  IMAD.MOV.U32 R0, RZ, RZ, R123 ;  /* 0x000000ffff007224 */ /* 0x008fc400078e007b */
[----:B------:R-:W-:Y:S02]  /*10780*/  IMAD.MOV.U32 R123, RZ, RZ, R125 ;  /* 0x000000ffff7b7224 */ /* 0x000fe400078e007d */
[----:B------:R-:W-:Y:S01]  /*10790*/  IMAD.MOV.U32 R124, RZ, RZ, R126 ;  /* 0x000000ffff7c7224 */ /* 0x000fe200078e007e */
[----:B------:R-:W-:Y:S01]  /*107a0*/  MOV R126, R128 ;  /* 0x00000080007e7202 */ /* 0x000fe20000000f00 */
[----:B------:R-:W-:Y:S02]  /*107b0*/  IMAD.MOV.U32 R125, RZ, RZ, R127 ;  /* 0x000000ffff7d7224 */ /* 0x000fe400078e007f */
[----:B------:R-:W-:Y:S02]  /*107c0*/  IMAD.MOV.U32 R127, RZ, RZ, R129 ;  /* 0x000000ffff7f7224 */ /* 0x000fe400078e0081 */
[----:B------:R-:W-:Y:S02]  /*107d0*/  IMAD.MOV.U32 R128, RZ, RZ, R130 ;  /* 0x000000ffff807224 */ /* 0x000fe400078e0082 */
[----:B------:R-:W-:Y:S01]  /*107e0*/  IMAD.MOV.U32 R129, RZ, RZ, R131 ;  /* 0x000000ffff817224 */ /* 0x000fe200078e0083 */
[----:B------:R1:W-:Y:S01]  /*107f0*/  STL [R1+0x314], R0 ;  /* 0x0003140001007387 */ /* 0x0003e20000100800 */
[----:B------:R-:W-:-:S02]  /*10800*/  IMAD.MOV.U32 R130, RZ, RZ, R132 ;  /* 0x000000ffff827224 */ /* 0x000fc400078e0084 */
[----:B------:R-:W-:Y:S02]  /*10810*/  IMAD.MOV.U32 R131, RZ, RZ, R133 ;  /* 0x000000ffff837224 */ /* 0x000fe400078e0085 */
[----:B------:R-:W-:Y:S02]  /*10820*/  IMAD.MOV.U32 R132, RZ, RZ, R134 ;  /* 0x000000ffff847224 */ /* 0x000fe400078e0086 */
[----:B------:R-:W-:Y:S02]  /*10830*/  IMAD.MOV.U32 R133, RZ, RZ, R135 ;  /* 0x000000ffff857224 */ /* 0x000fe400078e0087 */
[----:B------:R-:W-:Y:S02]  /*10840*/  IMAD.MOV.U32 R134, RZ, RZ, R136 ;  /* 0x000000ffff867224 */ /* 0x000fe400078e0088 */
[----:B------:R-:W-:Y:S02]  /*10850*/  IMAD.MOV.U32 R135, RZ, RZ, R137 ;  /* 0x000000ffff877224 */ /* 0x000fe400078e0089 */
[----:B-1----:R-:W-:-:S02]  /*10860*/  IMAD.MOV.U32 R0, RZ, RZ, R99 ;  /* 0x000000ffff007224 */ /* 0x002fc400078e0063 */
[----:B------:R-:W-:Y:S02]  /*10870*/  IMAD.MOV.U32 R136, RZ, RZ, R138 ;  /* 0x000000ffff887224 */ /* 0x000fe400078e008a */
[----:B------:R-:W-:Y:S01]  /*10880*/  IMAD.MOV.U32 R137, RZ, RZ, R139 ;  /* 0x000000ffff897224 */ /* 0x000fe200078e008b */
[----:B------:R-:W-:Y:S01]  /*10890*/  STL [R1+0x320], R98 ;  /* 0x0003206201007387 */ /* 0x000fe20000100800 */
[----:B------:R-:W-:Y:S02]  /*108a0*/  IMAD.MOV.U32 R138, RZ, RZ, R140 ;  /* 0x000000ffff8a7224 */ /* 0x000fe400078e008c */
[----:B------:R-:W-:Y:S01]  /*108b0*/  IMAD.MOV.U32 R139, RZ, RZ, R141 ;  /* 0x000000ffff8b7224 */ /* 0x000fe200078e008d */
[----:B------:R-:W-:Y:S01]  /*108c0*/  MOV R141, R143 ;  /* 0x0000008f008d7202 */ /* 0x000fe20000000f00 */
[----:B------:R-:W-:Y:S02]  /*108d0*/  IMAD.MOV.U32 R140, RZ, RZ, R142 ;  /* 0x000000ffff8c7224 */ /* 0x000fe400078e008e */
[----:B------:R-:W3:Y:S04]  /*108e0*/  LDL.LU.64 R142, [R1+0x590] ;  /* 0x00059000018e7983 */ /* 0x000ee80000300a00 */
[----:B------:R4:W-:Y:S02]  /*108f0*/  STL [R1+0x31c], R0 ;  /* 0x00031c0001007387 */ /* 0x0009e40000100800 */
[----:B----4-:R-:W-:-:S02]  /*10900*/  IMAD.MOV.U32 R0, RZ, RZ, R101 ;  /* 0x000000ffff007224 */ /* 0x010fc400078e0065 */
[----:B------:R-:W-:Y:S04]  /*10910*/  STL [R1+0x328], R100 ;  /* 0x0003286401007387 */ /* 0x000fe80000100800 */
[----:B------:R1:W-:Y:S04]  /*10920*/  STL [R1+0x324], R0 ;  /* 0x0003240001007387 */ /* 0x0003e80000100800 */
[----:B--2---:R2:W-:Y:S01]  /*10930*/  STL [R1+0x330], R112 ;  /* 0x0003307001007387 */ /* 0x0045e20000100800 */
[----:B-1----:R-:W-:Y:S02]  /*10940*/  IMAD.MOV.U32 R0, RZ, RZ, R113 ;  /* 0x000000ffff007224 */ /* 0x002fe400078e0071 */
[----:B--2---:R-:W-:-:S02]  /*10950*/  IMAD.MOV.U32 R112, RZ, RZ, R114 ;  /* 0x000000ffff707224 */ /* 0x004fc400078e0072 */
[----:B------:R-:W-:Y:S02]  /*10960*/  IMAD.MOV.U32 R113, RZ, RZ, R115 ;  /* 0x000000ffff717224 */ /* 0x000fe400078e0073 */
[----:B------:R-:W2:Y:S04]  /*10970*/  LDL.LU.64 R114, [R1+0x570] ;  /* 0x0005700001727983 */ /* 0x000ea80000300a00 */
[----:B------:R1:W-:Y:S04]  /*10980*/  STL [R1+0x32c], R0 ;  /* 0x00032c0001007387 */ /* 0x0003e80000100800 */
[----:B------:R-:W-:Y:S01]  /*10990*/  STL [R1+0x338], R102 ;  /* 0x0003386601007387 */ /* 0x000fe20000100800 */
[----:B-1----:R-:W-:-:S05]  /*109a0*/  IMAD.MOV.U32 R0, RZ, RZ, R103 ;  /* 0x000000ffff007224 */ /* 0x002fca00078e0067 */
[----:B------:R1:W-:Y:S04]  /*109b0*/  STL [R1+0x334], R0 ;  /* 0x0003340001007387 */ /* 0x0003e80000100800 */
[----:B------:R-:W-:Y:S01]  /*109c0*/  STL [R1+0x340], R104 ;  /* 0x0003406801007387 */ /* 0x000fe20000100800 */
[----:B-1----:R-:W-:-:S03]  /*109d0*/  IMAD.MOV.U32 R0, RZ, RZ, R105 ;  /* 0x000000ffff007224 */ /* 0x002fc600078e0069 */
[----:B------:R-:W-:Y:S04]  /*109e0*/  STL [R1+0x348], R144 ;  /* 0x0003489001007387 */ /* 0x000fe80000100800 */
[----:B------:R1:W-:Y:S02]  /*109f0*/  STL [R1+0x33c], R0 ;  /* 0x00033c0001007387 */ /* 0x0003e40000100800 */
[----:B-1----:R-:W-:Y:S02]  /*10a00*/  IMAD.MOV.U32 R0, RZ, RZ, R145 ;  /* 0x000000ffff007224 */ /* 0x002fe400078e0091 */
[----:B------:R-:W-:Y:S02]  /*10a10*/  IMAD.MOV.U32 R144, RZ, RZ, R146 ;  /* 0x000000ffff907224 */ /* 0x000fe400078e0092 */
[----:B------:R-:W-:Y:S01]  /*10a20*/  IMAD.MOV.U32 R145, RZ, RZ, R147 ;  /* 0x000000ffff917224 */ /* 0x000fe200078e0093 */
[----:B------:R1:W-:Y:S01]  /*10a30*/  STL [R1+0x344], R0 ;  /* 0x0003440001007387 */ /* 0x0003e20000100800 */
[----:B------:R-:W-:-:S02]  /*10a40*/  IMAD.MOV.U32 R146, RZ, RZ, R148 ;  /* 0x000000ffff927224 */ /* 0x000fc400078e0094 */
[----:B------:R-:W-:Y:S02]  /*10a50*/  IMAD.MOV.U32 R147, RZ, RZ, R149 ;  /* 0x000000ffff937224 */ /* 0x000fe400078e0095 */
[----:B------:R-:W4:Y:S01]  /*10a60*/  LDL.LU.64 R148, [R1+0x500] ;  /* 0x0005000001947983 */ /* 0x000f220000300a00 */
[----:B-1----:R-:W-:-:S03]  /*10a70*/  IMAD.MOV.U32 R0, RZ, RZ, R107 ;  /* 0x000000ffff007224 */ /* 0x002fc600078e006b */
[----:B------:R-:W-:Y:S04]  /*10a80*/  STL [R1+0x350], R106 ;  /* 0x0003506a01007387 */ /* 0x000fe80000100800 */
[----:B------:R-:W-:Y:S04]  /*10a90*/  STL [R1+0x358], R108 ;  /* 0x0003586c01007387 */ /* 0x000fe80000100800 */
[----:B------:R1:W-:Y:S04]  /*10aa0*/  STL [R1+0x34c], R0 ;  /* 0x00034c0001007387 */ /* 0x0003e80000100800 */
[----:B------:R-:W-:Y:S01]  /*10ab0*/  STL [R1+0x360], R110 ;  /* 0x0003606e01007387 */ /* 0x000fe20000100800 */
[----:B-1----:R-:W-:-:S05]  /*10ac0*/  IMAD.MOV.U32 R0, RZ, RZ, R109 ;  /* 0x000000ffff007224 */ /* 0x002fca00078e006d */
[----:B------:R1:W-:Y:S02]  /*10ad0*/  STL [R1+0x354], R0 ;  /* 0x0003540001007387 */ /* 0x0003e40000100800 */
[----:B-1----:R-:W-:-:S05]  /*10ae0*/  MOV R0, R111 ;  /* 0x0000006f00007202 */ /* 0x002fca0000000f00 */
[----:B------:R2:W-:Y:S01]  /*10af0*/  STL [R1+0x35c], R0 ;  /* 0x00035c0001007387 */ /* 0x0005e20000100800 */
        /* <DEDUP_REMOVED lines=11> */
[----:B------:R-:W-:Y:S01]  /*10bb0*/  IMAD.MOV.U32 R127, RZ, RZ, R141 ;  /* 0x000000ffff7f7224 */ /* 0x000fe200078e008d */
[----:B------:R-:W-:Y:S01]  /*10bc0*/  MOV R106, R130 ;  /* 0x00000082006a7202 */ /* 0x000fe20000000f00 */
[----:B------:R-:W-:Y:S01]  /*10bd0*/  IMAD.MOV.U32 R107, RZ, RZ, R131 ;  /* 0x000000ffff6b7224 */ /* 0x000fe200078e0083 */
[----:B------:R-:W-:Y:S01]  /*10be0*/  MOV R130, R146 ;  /* 0x0000009200827202 */ /* 0x000fe20000000f00 */
[----:B------:R-:W-:-:S02]  /*10bf0*/  IMAD.MOV.U32 R96, RZ, RZ, R144 ;  /* 0x000000ffff607224 */ /* 0x000fc400078e0090 */
[----:B------:R-:W-:Y:S02]  /*10c00*/  IMAD.MOV.U32 R97, RZ, RZ, R145 ;  /* 0x000000ffff617224 */ /* 0x000fe400078e0091 */
[----:B------:R-:W-:Y:S02]  /*10c10*/  IMAD.MOV.U32 R131, RZ, RZ, R147 ;  /* 0x000000ffff837224 */ /* 0x000fe400078e0093 */
[----:B--2---:R-:W-:Y:S01]  /*10c20*/  IMAD.MOV.U32 R0, RZ, RZ, R115 ;  /* 0x000000ffff007224 */ /* 0x004fe200078e0073 */
        /* <DEDUP_REMOVED lines=11> */
[----:B------:R1:W-:Y:S01]  /*10ce0*/  STL [R1+0x37c], R0 ;  /* 0x00037c0001007387 */ /* 0x0003e20000100800 */
[----:B------:R-:W-:Y:S02]  /*10cf0*/  IMAD.MOV.U32 R114, RZ, RZ, R124 ;  /* 0x000000ffff727224 */ /* 0x000fe400078e007c */
[----:B-1----:R-:W-:-:S05]  /*10d00*/  IMAD.MOV.U32 R0, RZ, RZ, R143 ;  /* 0x000000ffff007224 */ /* 0x002fca00078e008f */
[----:B------:R1:W-:Y:S01]  /*10d10*/  STL [R1+0x384], R0 ;  /* 0x0003840001007387 */ /* 0x0003e20000100800 */
[----:B------:R-:W-:-:S03]  /*10d20*/  IMAD.MOV.U32 R115, RZ, RZ, R125 ;  /* 0x000000ffff737224 */ /* 0x000fc600078e007d */
[----:B----4-:R2:W-:Y:S01]  /*10d30*/  STL [R1+0x390], R148 ;  /* 0x0003909401007387 */ /* 0x0105e20000100800 */
[----:B------:R-:W-:-:S03]  /*10d40*/  IMAD.MOV.U32 R124, RZ, RZ, R134 ;  /* 0x000000ffff7c7224 */ /* 0x000fc600078e0086 */
[----:B------:R-:W3:Y:S01]  /*10d50*/  LDL.LU.64 R128, [R1+0x538] ;  /* 0x0005380001807983 */ /* 0x000ee20000300a00 */
[----:B------:R-:W-:Y:S02]  /*10d60*/  IMAD.MOV.U32 R125, RZ, RZ, R135 ;  /* 0x000000ffff7d7224 */ /* 0x000fe400078e0087 */
[----:B-1----:R-:W-:Y:S01]  /*10d70*/  IMAD.MOV.U32 R0, RZ, RZ, R149 ;  /* 0x000000ffff007224 */ /* 0x002fe200078e0095 */
[----:B------:R-:W4:Y:S01]  /*10d80*/  LDL.LU.64 R110, [R1+0x580] ;  /* 0x00058000016e7983 */ /* 0x000f220000300a00 */
[----:B------:R-:W-:-:S03]  /*10d90*/  IMAD.MOV.U32 R120, RZ, RZ, R136 ;  /* 0x000000ffff787224 */ /* 0x000fc600078e0088 */
[----:B------:R-:W3:Y:S01]  /*10da0*/  LDL.LU.64 R132, [R1+0x4a8] ;  /* 0x0004a80001847983 */ /* 0x000ee20000300a00 */
[----:B------:R-:W-:-:S03]  /*10db0*/  IMAD.MOV.U32 R121, RZ, RZ, R137 ;  /* 0x000000ffff797224 */ /* 0x000fc600078e0089 */
[----:B------:R-:W4:Y:S04]  /*10dc0*/  LDL.LU.64 R100, [R1+0x3c0] ;  /* 0x0003c00001647983 */ /* 0x000f280000300a00 */
[----:B------:R-:W3:Y:S04]  /*10dd0*/  LDL.LU.64 R134, [R1+0x4c8] ;  /* 0x0004c80001867983 */ /* 0x000ee80000300a00 */
[----:B------:R-:W3:Y:S01]  /*10de0*/  LDL.LU.64 R104, [R1+0x3e0] ;  /* 0x0003e00001687983 */ /* 0x000ee20000300a00 */
[----:B------:R-:W-:-:S03]  /*10df0*/  IMAD.MOV.U32 R122, RZ, RZ, R138 ;  /* 0x000000ffff7a7224 */ /* 0x000fc600078e008a */
[----:B------:R-:W3:Y:S01]  /*10e00*/  LDL.LU.64 R136, [R1+0x5e0] ;  /* 0x0005e00001887983 */ /* 0x000ee20000300a00 */
[----:B------:R-:W-:-:S03]  /*10e10*/  IMAD.MOV.U32 R123, RZ, RZ, R139 ;  /* 0x000000ffff7b7224 */ /* 0x000fc600078e008b */
[----:B------:R1:W-:Y:S04]  /*10e20*/  STL [R1+0x38c], R0 ;  /* 0x00038c0001007387 */ /* 0x0003e80000100800 */
[----:B------:R-:W3:Y:S04]  /*10e30*/  LDL.LU.64 R116, [R1+0x560] ;  /* 0x0005600001747983 */ /* 0x000ee80000300a00 */
[----:B--2---:R-:W2:Y:S04]  /*10e40*/  LDL.LU.64 R148, [R1+0x578] ;  /* 0x0005780001947983 */ /* 0x004ea80000300a00 */
[----:B------:R-:W2:Y:S04]  /*10e50*/  LDL.LU.64 R138, [R1+0x5f8] ;  /* 0x0005f800018a7983 */ /* 0x000ea80000300a00 */
[----:B------:R-:W2:Y:S04]  /*10e60*/  LDL.LU.64 R140, [R1+0x760] ;  /* 0x00076000018c7983 */ /* 0x000ea80000300a00 */
[----:B------:R-:W2:Y:S04]  /*10e70*/  LDL.LU.64 R142, [R1+0x748] ;  /* 0x00074800018e7983 */ /* 0x000ea80000300a00 */
[----:B------:R-:W2:Y:S04]  /*10e80*/  LDL.LU.64 R144, [R1+0x728] ;  /* 0x0007280001907983 */ /* 0x000ea80000300a00 */
[----:B------:R-:W2:Y:S04]  /*10e90*/  LDL.LU.64 R146, [R1+0x6c0] ;  /* 0x0006c00001927983 */ /* 0x000ea80000300a00 */
[----:B------:R-:W4:Y:S01]  /*10ea0*/  LDL.LU.64 R102, [R1+0x5b0] ;  /* 0x0005b00001667983 */ /* 0x000f220000300a00 */
[----:B-1----:R-:W-:-:S03]  /*10eb0*/  IMAD.MOV.U32 R0, RZ, RZ, R95 ;  /* 0x000000ffff007224 */ /* 0x002fc600078e005f */
[----:B------:R-:W-:Y:S04]  /*10ec0*/  STL [R1+0x398], R94 ;  /* 0x0003985e01007387 */ /* 0x000fe80000100800 */
[----:B------:R1:W-:Y:S04]  /*10ed0*/  STL [R1+0x394], R0 ;  /* 0x0003940001007387 */ /* 0x0003e80000100800 */
[----:B------:R1:W-:Y:S02]  /*10ee0*/  STL [R1+0x3a0], R108 ;  /* 0x0003a06c01007387 */ /* 0x0003e40000100800 */
[----:B-1----:R-:W-:-:S05]  /*10ef0*/  IMAD.MOV.U32 R0, RZ, RZ, R109 ;  /* 0x000000ffff007224 */ /* 0x002fca00078e006d */
[----:B------:R4:W-:Y:S04]  /*10f00*/  STL [R1+0x39c], R0 ;  /* 0x00039c0001007387 */ /* 0x0009e80000100800 */
[----:B------:R-:W3:Y:S01]  /*10f10*/  LDL.LU.64 R108, [R1+0x5d0] ;  /* 0x0005d000016c7983 */ /* 0x000ee20000300a00 */
[----:B----4-:R-:W-:-:S03]  /*10f20*/  IMAD.MOV.U32 R0, RZ, RZ, R103 ;  /* 0x000000ffff007224 */ /* 0x010fc600078e0067 */
[----:B------:R1:W-:Y:S04]  /*10f30*/  STL [R1+0x3a8], R102 ;  /* 0x0003a86601007387 */ /* 0x0003e80000100800 */
[----:B------:R4:W-:Y:S01]  /*10f40*/  STL [R1+0x3a4], R0 ;  /* 0x0003a40001007387 */ /* 0x0009e20000100800 */
[----:B-1----:R-:W-:Y:S02]  /*10f50*/  IMAD.MOV.U32 R102, RZ, RZ, R106 ;  /* 0x000000ffff667224 */ /* 0x002fe400078e006a */
[----:B------:R-:W-:Y:S02]  /*10f60*/  IMAD.MOV.U32 R103, RZ, RZ, R107 ;  /* 0x000000ffff677224 */ /* 0x000fe400078e006b */
[----:B------:R-:W2:Y:S01]  /*10f70*/  LDL.LU.64 R106, [R1+0x5f0] ;  /* 0x0005f000016a7983 */ /* 0x000ea20000300a00 */
[----:B----4-:R-:W-:-:S03]  /*10f80*/  IMAD.MOV.U32 R0, RZ, RZ, R97 ;  /* 0x000000ffff007224 */ /* 0x010fc600078e0061 */
[----:B------:R-:W-:Y:S04]  /*10f90*/  STL [R1+0x3b0], R96 ;  /* 0x0003b06001007387 */ /* 0x000fe80000100800 */
[----:B------:R-:W-:Y:S04]  /*10fa0*/  STL [R1+0x3b8], R98 ;  /* 0x0003b86201007387 */ /* 0x000fe80000100800 */
[----:B------:R1:W-:Y:S02]  /*10fb0*/  STL [R1+0x3ac], R0 ;  /* 0x0003ac0001007387 */ /* 0x0003e40000100800 */
[----:B-1----:R-:W-:-:S05]  /*10fc0*/  IMAD.MOV.U32 R0, RZ, RZ, R99 ;  /* 0x000000ffff007224 */ /* 0x002fca00078e0063 */
[----:B------:R1:W-:Y:S04]  /*10fd0*/  STL [R1+0x3b4], R0 ;  /* 0x0003b40001007387 */ /* 0x0003e80000100800 */
[----:B------:R-:W-:Y:S01]  /*10fe0*/  STL [R1+0x3c0], R100 ;  /* 0x0003c06401007387 */ /* 0x000fe20000100800 */
[----:B-1----:R-:W-:-:S05]  /*10ff0*/  IMAD.MOV.U32 R0, RZ, RZ, R101 ;  /* 0x000000ffff007224 */ /* 0x002fca00078e0065 */
[----:B------:R1:W-:Y:S04]  /*11000*/  STL [R1+0x3bc], R0 ;  /* 0x0003bc0001007387 */ /* 0x0003e80000100800 */
[----:B---3--:R3:W-:Y:S01]  /*11010*/  STL [R1+0x3c8], R108 ;  /* 0x0003c86c01007387 */ /* 0x0087e20000100800 */
[----:B-1----:R-:W-:-:S05]  /*11020*/  IMAD.MOV.U32 R0, RZ, RZ, R109 ;  /* 0x000000ffff007224 */ /* 0x002fca00078e006d */
[----:B------:R1:W-:Y:S01]  /*11030*/  STL [R1+0x3c4], R0 ;  /* 0x0003c40001007387 */ /* 0x0003e20000100800 */
[----:B---3--:R-:W-:Y:S02]  /*11040*/  IMAD.MOV.U32 R108, RZ, RZ, R112 ;  /* 0x000000ffff6c7224 */ /* 0x008fe400078e0070 */
[----:B------:R-:W-:Y:S01]  /*11050*/  IMAD.MOV.U32 R109, RZ, RZ, R113 ;  /* 0x000000ffff6d7224 */ /* 0x000fe200078e0071 */
[----:B------:R-:W-:Y:S01]  /*11060*/  MOV R113, R123 ;  /* 0x0000007b00717202 */ /* 0x000fe20000000f00 */
[----:B------:R-:W-:Y:S01]  /*11070*/  IMAD.MOV.U32 R112, RZ, RZ, R122 ;  /* 0x000000ffff707224 */ /* 0x000fe200078e007a */
[----:B------:R3:W-:Y:S01]  /*11080*/  STL [R1+0x3d0], R130 ;  /* 0x0003d08201007387 */ /* 0x0007e20000100800 */
[----:B------:R-:W-:Y:S02]  /*11090*/  IMAD.MOV.U32 R122, RZ, RZ, R126 ;  /* 0x000000ffff7a7224 */ /* 0x000fe400078e007e */
[----:B-1----:R-:W-:Y:S02]  /*110a0*/  IMAD.MOV.U32 R0, RZ, RZ, R131 ;  /* 0x000000ffff007224 */ /* 0x002fe400078e0083 */
[----:B------:R-:W-:-:S02]  /*110b0*/  IMAD.MOV.U32 R123, RZ, RZ, R127 ;  /* 0x000000ffff7b7224 */ /* 0x000fc400078e007f */
[----:B------:R-:W-:Y:S02]  /*110c0*/  IMAD.MOV.U32 R126, RZ, RZ, R150 ;  /* 0x000000ffff7e7224 */ /* 0x000fe400078e0096 */
[----:B------:R-:W-:Y:S02]  /*110d0*/  IMAD.MOV.U32 R127, RZ, RZ, R151 ;  /* 0x000000ffff7f7224 */ /* 0x000fe400078e0097 */
[----:B------:R-:W4:Y:S04]  /*110e0*/  LDL.LU.64 R150, [R1+0x558] ;  /* 0x0005580001967983 */ /* 0x000f280000300a00 */
[----:B------:R1:W-:Y:S04]  /*110f0*/  STL [R1+0x3cc], R0 ;  /* 0x0003cc0001007387 */ /* 0x0003e80000100800 */
[----:B---3--:R-:W3:Y:S01]  /*11100*/  LDL.LU.64 R130, [R1+0x610] ;  /* 0x0006100001827983 */ /* 0x008ee20000300a00 */
[----:B-1----:R-:W-:-:S03]  /*11110*/  IMAD.MOV.U32 R0, RZ, RZ, R103 ;  /* 0x000000ffff007224 */ /* 0x002fc600078e0067 */
[----:B------:R-:W-:Y:S04]  /*11120*/  STL [R1+0x3d8], R102 ;  /* 0x0003d86601007387 */ /* 0x000fe80000100800 */
[----:B------:R1:W-:Y:S04]  /*11130*/  STL [R1+0x3d4], R0 ;  /* 0x0003d40001007387 */ /* 0x0003e80000100800 */
[----:B------:R-:W-:Y:S01]  /*11140*/  STL [R1+0x3e0], R104 ;  /* 0x0003e06801007387 */ /* 0x000fe20000100800 */
[----:B-1----:R-:W-:-:S05]  /*11150*/  IMAD.MOV.U32 R0, RZ, RZ, R105 ;  /* 0x000000ffff007224 */ /* 0x002fca00078e0069 */
[----:B------:R2:W-:Y:S02]  /*11160*/  STL [R1+0x3dc], R0 ;  /* 0x0003dc0001007387 */ /* 0x0005e40000100800 */
[----:B--2---:R-:W-:Y:S02]  /*11170*/  IMAD.MOV.U32 R0, RZ, RZ, R107 ;  /* 0x000000ffff007224 */ /* 0x004fe400078e006b */
[----:B------:R-:W-:Y:S04]  /*11180*/  STL [R1+0x3e8], R106 ;  /* 0x0003e86a01007387 */ /* 0x000fe80000100800 */
[----:B------:R-:W-:Y:S04]  /*11190*/  STL [R1+0x3f0], R116 ;  /* 0x0003f07401007387 */ /* 0x000fe80000100800 */
[----:B------:R1:W-:Y:S02]  /*111a0*/  STL [R1+0x3e4], R0 ;  /* 0x0003e40001007387 */ /* 0x0003e40000100800 */
[----:B-1----:R-:W-:-:S02]  /*111b0*/  IMAD.MOV.U32 R0, RZ, RZ, R117 ;  /* 0x000000ffff007224 */ /* 0x002fc400078e0075 */
[----:B------:R-:W2:Y:S04]  /*111c0*/  LDL.LU.64 R116, [R1+0x630] ;  /* 0x0006300001747983 */ /* 0x000ea80000300a00 */
[----:B------:R1:W-:Y:S04]  /*111d0*/  STL [R1+0x3ec], R0 ;  /* 0x0003ec0001007387 */ /* 0x0003e80000100800 */
[----:B------:R-:W-:Y:S01]  /*111e0*/  STL [R1+0x3f8], R108 ;  /* 0x0003f86c01007387 */ /* 0x000fe20000100800 */
[----:B-1----:R-:W-:-:S05]  /*111f0*/  IMAD.MOV.U32 R0, RZ, RZ, R109 ;  /* 0x000000ffff007224 */ /* 0x002fca00078e006d */
[----:B------:R1:W-:Y:S04]  /*11200*/  STL [R1+0x3f4], R0 ;  /* 0x0003f40001007387 */ /* 0x0003e80000100800 */
[----:B------:R1:W-:Y:S02]  /*11210*/  STL [R1+0x400], R124 ;  /* 0x0004007c01007387 */ /* 0x0003e40000100800 */
[----:B-1----:R-:W-:Y:S02]  /*11220*/  IMAD.MOV.U32 R0, RZ, RZ, R125 ;  /* 0x000000ffff007224 */ /* 0x002fe400078e007d */
[----:B------:R-:W4:Y:S04]  /*11230*/  LDL.LU.64 R124, [R1+0x660] ;  /* 0x00066000017c7983 */ /* 0x000f280000300a00 */
[----:B------:R3:W-:Y:S02]  /*11240*/  STL [R1+0x3fc], R0 ;  /* 0x0003fc0001007387 */ /* 0x0007e40000100800 */
[----:B---3--:R-:W-:-:S02]  /*11250*/  IMAD.MOV.U32 R0, RZ, RZ, R131 ;  /* 0x000000ffff007224 */ /* 0x008fc400078e0083 */
[----:B------:R1:W-:Y:S04]  /*11260*/  STL [R1+0x408], R130 ;  /* 0x0004088201007387 */ /* 0x0003e80000100800 */
[----:B------:R3:W-:Y:S04]  /*11270*/  STL [R1+0x404], R0 ;  /* 0x0004040001007387 */ /* 0x0007e80000100800 */
[----:B------:R-:W-:Y:S01]  /*11280*/  STL [R1+0x410], R110 ;  /* 0x0004106e01007387 */ /* 0x000fe20000100800 */
[----:B-1----:R-:W-:Y:S01]  /*11290*/  IMAD.MOV.U32 R130, RZ, RZ, R132 ;  /* 0x000000ffff827224 */ /* 0x002fe200078e0084 */
[----:B------:R-:W-:Y:S01]  /*112a0*/  MOV R132, R134 ;  /* 0x0000008600847202 */ /* 0x000fe20000000f00 */
[----:B------:R-:W-:-:S02]  /*112b0*/  IMAD.MOV.U32 R131, RZ, RZ, R133 ;  /* 0x000000ffff837224 */ /* 0x000fc400078e0085 */
[----:B------:R-:W-:Y:S02]  /*112c0*/  IMAD.MOV.U32 R133, RZ, RZ, R135 ;  /* 0x000000ffff857224 */ /* 0x000fe400078e0087 */
[----:B------:R-:W4:Y:S01]  /*112d0*/  LDL.LU.64 R134, [R1+0x680] ;  /* 0x0006800001867983 */ /* 0x000f220000300a00 */
[----:B---3--:R-:W-:-:S05]  /*112e0*/  IMAD.MOV.U32 R0, RZ, RZ, R111 ;  /* 0x000000ffff007224 */ /* 0x008fca00078e006f */
[----:B------:R1:W-:Y:S04]  /*112f0*/  STL [R1+0x40c], R0 ;  /* 0x00040c0001007387 */ /* 0x0003e80000100800 */
[----:B------:R-:W-:Y:S04]  /*11300*/  STL [R1+0x418], R112 ;  /* 0x0004187001007387 */ /* 0x000fe80000100800 */
[----:B------:R-:W3:Y:S01]  /*11310*/  LDL.LU.64 R106, [R1+0x6a0] ;  /* 0x0006a000016a7983 */ /* 0x000ee20000300a00 */
[----:B-1----:R-:W-:-:S03]  /*11320*/  IMAD.MOV.U32 R0, RZ, RZ, R113 ;  /* 0x000000ffff007224 */ /* 0x002fc600078e0071 */
[----:B------:R-:W-:Y:S04]  /*11330*/  STL [R1+0x420], R114 ;  /* 0x0004207201007387 */ /* 0x000fe80000100800 */
[----:B------:R1:W-:Y:S02]  /*11340*/  STL [R1+0x414], R0 ;  /* 0x0004140001007387 */ /* 0x0003e40000100800 */
[----:B-1----:R-:W-:Y:S02]  /*11350*/  IMAD.MOV.U32 R0, RZ, RZ, R115 ;  /* 0x000000ffff007224 */ /* 0x002fe400078e0073 */
[----:B------:R-:W-:Y:S02]  /*11360*/  IMAD.MOV.U32 R96, RZ, RZ, R132 ;  /* 0x000000ffff607224 */ /* 0x000fe400078e0084 */
[----:B------:R-:W-:-:S02]  /*11370*/  IMAD.MOV.U32 R97, RZ, RZ, R133 ;  /* 0x000000ffff617224 */ /* 0x000fc400078e0085 */
[----:B------:R-:W-:Y:S02]  /*11380*/  IMAD.MOV.U32 R108, RZ, RZ, R138 ;  /* 0x000000ffff6c7224 */ /* 0x000fe400078e008a */
[----:B------:R-:W-:Y:S02]  /*11390*/  IMAD.MOV.U32 R109, RZ, RZ, R139 ;  /* 0x000000ffff6d7224 */ /* 0x000fe400078e008b */
[----:B------:R-:W-:Y:S02]  /*113a0*/  IMAD.MOV.U32 R98, RZ, RZ, R148 ;  /* 0x000000ffff627224 */ /* 0x000fe400078e0094 */
[----:B------:R-:W-:Y:S01]  /*113b0*/  IMAD.MOV.U32 R99, RZ, RZ, R149 ;  /* 0x000000ffff637224 */ /* 0x000fe200078e0095 */
[----:B--2---:R-:W-:Y:S04]  /*113c0*/  STL [R1+0x428], R116 ;  /* 0x0004287401007387 */ /* 0x004fe80000100800 */
        /* <DEDUP_REMOVED lines=21> */
[----:B------:R1:W-:Y:S02]  /*11520*/  STL [R1+0x454], R0 ;  /* 0x0004540001007387 */ /* 0x0003e40000100800 */
[----:B-1----:R-:W-:-:S05]  /*11530*/  IMAD.MOV.U32 R0, RZ, RZ, R131 ;  /* 0x000000ffff007224 */ /* 0x002fca00078e0083 */
[----:B------:R1:W-:Y:S04]  /*11540*/  STL [R1+0x45c], R0 ;  /* 0x00045c0001007387 */ /* 0x0003e80000100800 */
[----:B------:R-:W-:Y:S01]  /*11550*/  STL [R1+0x468], R134 ;  /* 0x0004688601007387 */ /* 0x000fe20000100800 */
[----:B-1----:R-:W-:-:S03]  /*11560*/  MOV R0, R135 ;  /* 0x0000008700007202 */ /* 0x002fc60000000f00 */
[----:B------:R-:W-:Y:S04]  /*11570*/  STL [R1+0x470], R136 ;  /* 0x0004708801007387 */ /* 0x000fe80000100800 */
[----:B------:R1:W-:Y:S04]  /*11580*/  STL [R1+0x464], R0 ;  /* 0x0004640001007387 */ /* 0x0003e80000100800 */
[----:B------:R-:W-:Y:S01]  /*11590*/  STL [R1+0x478], R150 ;  /* 0x0004789601007387 */ /* 0x000fe20000100800 */
[----:B-1----:R-:W-:-:S05]  /*115a0*/  IMAD.MOV.U32 R0, RZ, RZ, R137 ;  /* 0x000000ffff007224 */ /* 0x002fca00078e0089 */
[----:B------:R1:W-:Y:S04]  /*115b0*/  STL [R1+0x46c], R0 ;  /* 0x00046c0001007387 */ /* 0x0003e80000100800 */
[----:B------:R-:W2:Y:S04]  /*115c0*/  LDL.LU.64 R100, [R1+0x4e8] ;  /* 0x0004e80001647983 */ /* 0x000ea80000300a00 */
        /* <DEDUP_REMOVED lines=8> */
[----:B------:R-:W-:-:S03]  /*11650*/  IMAD.MOV.U32 R124, RZ, RZ, R140 ;  /* 0x000000ffff7c7224 */ /* 0x000fc600078e008c */
[----:B------:R-:W4:Y:S01]  /*11660*/  LDL.LU.64 R138, [R1+0x6d8] ;  /* 0x0006d800018a7983 */ /* 0x000f220000300a00 */
[----:B------:R-:W-:-:S03]  /*11670*/  IMAD.MOV.U32 R125, RZ, RZ, R141 ;  /* 0x000000ffff7d7224 */ /* 0x000fc600078e008d */
[----:B------:R-:W4:Y:S04]  /*11680*/  LDL.LU.64 R116, [R1+0x718] ;  /* 0x0007180001747983 */ /* 0x000f280000300a00 */
[----:B------:R-:W4:Y:S04]  /*11690*/  LDL.LU.64 R144, [R1+0x770] ;  /* 0x0007700001907983 */ /* 0x000f280000300a00 */
[----:B------:R-:W4:Y:S01]  /*116a0*/  LDL.LU.64 R140, [R1+0x758] ;  /* 0x00075800018c7983 */ /* 0x000f220000300a00 */
[----:B------:R-:W-:-:S03]  /*116b0*/  IMAD.MOV.U32 R128, RZ, RZ, R142 ;  /* 0x000000ffff807224 */ /* 0x000fc600078e008e */
[----:B------:R-:W4:Y:S01]  /*116c0*/  LDL.LU.64 R118, [R1+0x738] ;  /* 0x0007380001767983 */ /* 0x000f220000300a00 */
[----:B------:R-:W-:-:S03]  /*116d0*/  IMAD.MOV.U32 R129, RZ, RZ, R143 ;  /* 0x000000ffff817224 */ /* 0x000fc600078e008f */
[----:B------:R-:W4:Y:S01]  /*116e0*/  LDL.LU.64 R130, [R1+0x6e8] ;  /* 0x0006e80001827983 */ /* 0x000f220000300a00 */
[----:B-1----:R-:W-:-:S03]  /*116f0*/  IMAD.MOV.U32 R0, RZ, RZ, R151 ;  /* 0x000000ffff007224 */ /* 0x002fc600078e0097 */
[----:B------:R-:W4:Y:S04]  /*11700*/  LDL.LU.64 R120, [R1+0x618] ;  /* 0x0006180001787983 */ /* 0x000f280000300a00 */
[----:B------:R-:W4:Y:S04]  /*11710*/  LDL.LU.64 R122, [R1+0x700] ;  /* 0x00070000017a7983 */ /* 0x000f280000300a00 */
[----:B------:R-:W4:Y:S01]  /*11720*/  LDL.LU.64 R142, [R1+0x6f0] ;  /* 0x0006f000018e7983 */ /* 0x000f220000300a00 */
[----:B------:R-:W-:-:S03]  /*11730*/  IMAD.MOV.U32 R134, RZ, RZ, R146 ;  /* 0x000000ffff867224 */ /* 0x000fc600078e0092 */
[----:B------:R-:W2:Y:S01]  /*11740*/  LDL.LU.64 R112, [R1+0x598] ;  /* 0x0005980001707983 */ /* 0x000ea20000300a00 */
[----:B------:R-:W-:-:S03]  /*11750*/  IMAD.MOV.U32 R135, RZ, RZ, R147 ;  /* 0x000000ffff877224 */ /* 0x000fc600078e0093 */
[----:B------:R-:W4:Y:S04]  /*11760*/  LDL.LU.64 R148, [R1+0x6a8] ;  /* 0x0006a80001947983 */ /* 0x000f280000300a00 */
[----:B------:R-:W-:Y:S04]  /*11770*/  STL [R1+0x480], R96 ;  /* 0x0004806001007387 */ /* 0x000fe80000100800 */
[----:B------:R1:W-:Y:S04]  /*11780*/  STL [R1+0x474], R0 ;  /* 0x0004740001007387 */ /* 0x0003e80000100800 */
[----:B------:R-:W4:Y:S04]  /*11790*/  LDL.LU.64 R146, [R1+0x778] ;  /* 0x0007780001927983 */ /* 0x000f280000300a00 */
[----:B------:R-:W4:Y:S04]  /*117a0*/  LDL.LU.64 R150, [R1+0x668] ;  /* 0x0006680001967983 */ /* 0x000f280000300a00 */
[----:B------:R-:W4:Y:S01]  /*117b0*/  LDL.LU.64 R94, [R1+0x600] ;  /* 0x00060000015e7983 */ /* 0x000f220000300a00 */
[----:B-1----:R-:W-:-:S03]  /*117c0*/  MOV R0, R97 ;  /* 0x0000006100007202 */ /* 0x002fc60000000f00 */
[----:B---3--:R-:W-:Y:S01]  /*117d0*/  STL [R1+0x488], R106 ;  /* 0x0004886a01007387 */ /* 0x008fe20000100800 */
[----:B------:R-:W-:-:S03]  /*117e0*/  IMAD.MOV.U32 R96, RZ, RZ, R98 ;  /* 0x000000ffff607224 */ /* 0x000fc600078e0062 */
[----:B------:R1:W-:Y:S01]  /*117f0*/  STL [R1+0x47c], R0 ;  /* 0x00047c0001007387 */ /* 0x0003e20000100800 */
[----:B------:R-:W-:Y:S02]  /*11800*/  IMAD.MOV.U32 R97, RZ, RZ, R99 ;  /* 0x000000ffff617224 */ /* 0x000fe400078e0063 */
[----:B-1----:R-:W-:Y:S02]  /*11810*/  IMAD.MOV.U32 R0, RZ, RZ, R107 ;  /* 0x000000ffff007224 */ /* 0x002fe400078e006b */
[----:B--2---:R-:W-:Y:S02]  /*11820*/  IMAD.MOV.U32 R98, RZ, RZ, R112 ;  /* 0x000000ffff627224 */ /* 0x004fe400078e0070 */
[----:B------:R-:W-:Y:S02]  /*11830*/  IMAD.MOV.U32 R99, RZ, RZ, R113 ;  /* 0x000000ffff637224 */ /* 0x000fe400078e0071 */
[----:B------:R-:W2:Y:S04]  /*11840*/  LDL.LU.64 R112, [R1+0x620] ;  /* 0x0006200001707983 */ /* 0x000ea80000300a00 */
[----:B------:R1:W-:Y:S04]  /*11850*/  STL [R1+0x484], R0 ;  /* 0x0004840001007387 */ /* 0x0003e80000100800 */
[----:B----4-:R-:W-:Y:S04]  /*11860*/  STL [R1+0x490], R94 ;  /* 0x0004905e01007387 */ /* 0x010fe80000100800 */
[----:B------:R-:W3:Y:S01]  /*11870*/  LDL.LU.64 R106, [R1+0x6b8] ;  /* 0x0006b800016a7983 */ /* 0x000ee20000300a00 */
[----:B-1----:R-:W-:-:S05]  /*11880*/  IMAD.MOV.U32 R0, RZ, RZ, R95 ;  /* 0x000000ffff007224 */ /* 0x002fca00078e005f */
[----:B------:R1:W-:Y:S04]  /*11890*/  STL [R1+0x48c], R0 ;  /* 0x00048c0001007387 */ /* 0x0003e80000100800 */
[----:B------:R-:W-:Y:S01]  /*118a0*/  STL [R1+0x498], R96 ;  /* 0x0004986001007387 */ /* 0x000fe20000100800 */
[----:B-1----:R-:W-:-:S05]  /*118b0*/  IMAD.MOV.U32 R0, RZ, RZ, R97 ;  /* 0x000000ffff007224 */ /* 0x002fca00078e0061 */
[----:B------:R1:W-:Y:S04]  /*118c0*/  STL [R1+0x494], R0 ;  /* 0x0004940001007387 */ /* 0x0003e80000100800 */
[----:B------:R4:W-:Y:S01]  /*118d0*/  STL [R1+0x4a0], R100 ;  /* 0x0004a06401007387 */ /* 0x0009e20000100800 */
[----:B-1----:R-:W-:-:S05]  /*118e0*/  IMAD.MOV.U32 R0, RZ, RZ, R101 ;  /* 0x000000ffff007224 */ /* 0x002fca00078e0065 */
[----:B------:R3:W-:Y:S04]  /*118f0*/  STL [R1+0x49c], R0 ;  /* 0x00049c0001007387 */ /* 0x0007e80000100800 */
[----:B----4-:R-:W4:Y:S01]  /*11900*/  LDL.LU.64 R100, [R1+0x508] ;  /* 0x0005080001647983 */ /* 0x010f220000300a00 */
[----:B---3--:R-:W-:-:S03]  /*11910*/  IMAD.MOV.U32 R0, RZ, RZ, R107 ;  /* 0x000000ffff007224 */ /* 0x008fc600078e006b */
[----:B------:R1:W-:Y:S04]  /*11920*/  STL [R1+0x4a8], R106 ;  /* 0x0004a86a01007387 */ /* 0x0003e80000100800 */
[----:B------:R2:W-:Y:S04]  /*11930*/  STL [R1+0x4a4], R0 ;  /* 0x0004a40001007387 */ /* 0x0005e80000100800 */
[----:B-1----:R-:W3:Y:S01]  /*11940*/  LDL.LU.64 R106, [R1+0x650] ;  /* 0x00065000016a7983 */ /* 0x002ee20000300a00 */
[----:B--2---:R-:W-:-:S03]  /*11950*/  IMAD.MOV.U32 R0, RZ, RZ, R113 ;  /* 0x000000ffff007224 */ /* 0x004fc600078e0071 */
[----:B------:R1:W-:Y:S04]  /*11960*/  STL [R1+0x4b0], R112 ;  /* 0x0004b07001007387 */ /* 0x0003e80000100800 */
[----:B------:R2:W-:Y:S04]  /*11970*/  STL [R1+0x4ac], R0 ;  /* 0x0004ac0001007387 */ /* 0x0005e80000100800 */
[----:B-1----:R-:W3:Y:S01]  /*11980*/  LDL.LU.64 R112, [R1+0x528] ;  /* 0x0005280001707983 */ /* 0x002ee20000300a00 */
[----:B--2---:R-:W-:-:S03]  /*11990*/  IMAD.MOV.U32 R0, RZ, RZ, R99 ;  /* 0x000000ffff007224 */ /* 0x004fc600078e0063 */
[----:B------:R-:W-:Y:S04]  /*119a0*/  STL [R1+0x4b8], R98 ;  /* 0x0004b86201007387 */ /* 0x000fe80000100800 */
[----:B------:R1:W-:Y:S04]  /*119b0*/  STL [R1+0x4b4], R0 ;  /* 0x0004b40001007387 */ /* 0x0003e80000100800 */
[----:B----4-:R-:W-:Y:S01]  /*119c0*/  STL [R1+0x4c0], R100 ;  /* 0x0004c06401007387 */ /* 0x010fe20000100800 */
[----:B-1----:R-:W-:-:S03]  /*119d0*/  IMAD.MOV.U32 R0, RZ, RZ, R101 ;  /* 0x000000ffff007224 */ /* 0x002fc600078e0065 */
[----:B------:R-:W-:Y:S04]  /*119e0*/  STL [R1+0x4c8], R104 ;  /* 0x0004c86801007387 */ /* 0x000fe80000100800 */
[----:B------:R1:W-:Y:S02]  /*119f0*/  STL [R1+0x4bc], R0 ;  /* 0x0004bc0001007387 */ /* 0x0003e40000100800 */
[----:B-1----:R-:W-:Y:S02]  /*11a00*/  IMAD.MOV.U32 R0, RZ, RZ, R105 ;  /* 0x000000ffff007224 */ /* 0x002fe400078e0069 */
[----:B------:R-:W2:Y:S04]  /*11a10*/  LDL.LU.64 R104, [R1+0x670] ;  /* 0x0006700001687983 */ /* 0x000ea80000300a00 */
[----:B------:R3:W-:Y:S02]  /*11a20*/  STL [R1+0x4c4], R0 ;  /* 0x0004c40001007387 */ /* 0x0007e40000100800 */
[----:B---3--:R-:W-:-:S02]  /*11a30*/  IMAD.MOV.U32 R0, RZ, RZ, R107 ;  /* 0x000000ffff007224 */ /* 0x008fc400078e006b */
[----:B------:R1:W-:Y:S04]  /*11a40*/  STL [R1+0x4d0], R106 ;  /* 0x0004d06a01007387 */ /* 0x0003e80000100800 */
[----:B------:R3:W-:Y:S04]  /*11a50*/  STL [R1+0x4cc], R0 ;  /* 0x0004cc0001007387 */ /* 0x0007e80000100800 */
[----:B-1----:R-:W4:Y:S01]  /*11a60*/  LDL.LU.64 R106, [R1+0x548] ;  /* 0x00054800016a7983 */ /* 0x002f220000300a00 */
[----:B---3--:R-:W-:-:S03]  /*11a70*/  MOV R0, R103 ;  /* 0x0000006700007202 */ /* 0x008fc60000000f00 */
[----:B------:R-:W-:Y:S04]  /*11a80*/  STL [R1+0x4d8], R102 ;  /* 0x0004d86601007387 */ /* 0x000fe80000100800 */
[----:B------:R1:W-:Y:S04]  /*11a90*/  STL [R1+0x4d4], R0 ;  /* 0x0004d40001007387 */ /* 0x0003e80000100800 */
[----:B------:R3:W-:Y:S01]  /*11aa0*/  STL [R1+0x4e0], R112 ;  /* 0x0004e07001007387 */ /* 0x0007e20000100800 */
[----:B-1----:R-:W-:-:S03]  /*11ab0*/  IMAD.MOV.U32 R0, RZ, RZ, R113 ;  /* 0x000000ffff007224 */ /* 0x002fc600078e0071 */
[----:B------:R1:W-:Y:S04]  /*11ac0*/  STL [R1+0x4e8], R130 ;  /* 0x0004e88201007387 */ /* 0x0003e80000100800 */
[----:B------:R1:W-:Y:S04]  /*11ad0*/  STL [R1+0x4dc], R0 ;  /* 0x0004dc0001007387 */ /* 0x0003e80000100800 */
[----:B---3--:R-:W3:Y:S01]  /*11ae0*/  LDL.LU.64 R112, [R1+0x690] ;  /* 0x0006900001707983 */ /* 0x008ee20000300a00 */
[----:B-1----:R-:W-:Y:S02]  /*11af0*/  IMAD.MOV.U32 R130, RZ, RZ, R134 ;  /* 0x000000ffff827224 */ /* 0x002fe400078e0086 */
[----:B------:R-:W-:-:S02]  /*11b00*/  IMAD.MOV.U32 R0, RZ, RZ, R131 ;  /* 0x000000ffff007224 */ /* 0x000fc400078e0083 */
[----:B------:R-:W-:Y:S02]  /*11b10*/  IMAD.MOV.U32 R131, RZ, RZ, R135 ;  /* 0x000000ffff837224 */ /* 0x000fe400078e0087 */
[----:B------:R-:W3:Y:S04]  /*11b20*/  LDL.LU.64 R134, [R1+0x568] ;  /* 0x0005680001867983 */ /* 0x000ee80000300a00 */
[----:B------:R1:W-:Y:S04]  /*11b30*/  STL [R1+0x4e4], R0 ;  /* 0x0004e40001007387 */ /* 0x0003e80000100800 */
[----:B--2---:R-:W-:Y:S01]  /*11b40*/  STL [R1+0x4f0], R104 ;  /* 0x0004f06801007387 */ /* 0x004fe20000100800 */
[----:B-1----:R-:W-:-:S05]  /*11b50*/  IMAD.MOV.U32 R0, RZ, RZ, R105 ;  /* 0x000000ffff007224 */ /* 0x002fca00078e0069 */
[----:B------:R1:W-:Y:S04]  /*11b60*/  STL [R1+0x4ec], R0 ;  /* 0x0004ec0001007387 */ /* 0x0003e80000100800 */
[----:B------:R2:W-:Y:S01]  /*11b70*/  STL [R1+0x4f8], R110 ;  /* 0x0004f86e01007387 */ /* 0x0005e20000100800 */
[----:B-1----:R-:W-:-:S05]  /*11b80*/  IMAD.MOV.U32 R0, RZ, RZ, R111 ;  /* 0x000000ffff007224 */ /* 0x002fca00078e006f */
[----:B------:R4:W-:Y:S04]  /*11b90*/  STL [R1+0x4f4], R0 ;  /* 0x0004f40001007387 */ /* 0x0009e80000100800 */
[----:B--2---:R-:W2:Y:S01]  /*11ba0*/  LDL.LU.64 R110, [R1+0x6b0] ;  /* 0x0006b000016e7983 */ /* 0x004ea20000300a00 */
[----:B----4-:R-:W-:-:S03]  /*11bb0*/  IMAD.MOV.U32 R0, RZ, RZ, R107 ;  /* 0x000000ffff007224 */ /* 0x010fc600078e006b */
[----:B------:R-:W-:Y:S04]  /*11bc0*/  STL [R1+0x500], R106 ;  /* 0x0005006a01007387 */ /* 0x000fe80000100800 */
[----:B------:R1:W-:Y:S04]  /*11bd0*/  STL [R1+0x4fc], R0 ;  /* 0x0004fc0001007387 */ /* 0x0003e80000100800 */
[----:B------:R4:W-:Y:S01]  /*11be0*/  STL [R1+0x508], R122 ;  /* 0x0005087a01007387 */ /* 0x0009e20000100800 */
[----:B-1----:R-:W-:-:S03]  /*11bf0*/  IMAD.MOV.U32 R0, RZ, RZ, R123 ;  /* 0x000000ffff007224 */ /* 0x002fc600078e007b */
[----:B----4-:R-:W4:Y:S04]  /*11c00*/  LDL.LU.64 R122, [R1+0x588] ;  /* 0x00058800017a7983 */ /* 0x010f280000300a00 */
[----:B------:R1:W-:Y:S04]  /*11c10*/  STL [R1+0x504], R0 ;  /* 0x0005040001007387 */ /* 0x0003e80000100800 */
[----:B---3--:R3:W-:Y:S01]  /*11c20*/  STL [R1+0x510], R112 ;  /* 0x0005107001007387 */ /* 0x0087e20000100800 */
[----:B-1----:R-:W-:-:S05]  /*11c30*/  IMAD.MOV.U32 R0, RZ, RZ, R113 ;  /* 0x000000ffff007224 */ /* 0x002fca00078e0071 */
[----:B------:R1:W-:Y:S01]  /*11c40*/  STL [R1+0x50c], R0 ;  /* 0x00050c0001007387 */ /* 0x0003e20000100800 */
[----:B---3--:R-:W-:Y:S02]  /*11c50*/  IMAD.MOV.U32 R112, RZ, RZ, R126 ;  /* 0x000000ffff707224 */ /* 0x008fe400078e007e */
[----:B------:R-:W-:Y:S01]  /*11c60*/  IMAD.MOV.U32 R113, RZ, RZ, R127 ;  /* 0x000000ffff717224 */ /* 0x000fe200078e007f */
[----:B------:R-:W-:Y:S01]  /*11c70*/  STL [R1+0x518], R108 ;  /* 0x0005186c01007387 */ /* 0x000fe20000100800 */
[----:B------:R-:W-:Y:S02]  /*11c80*/  IMAD.MOV.U32 R126, RZ, RZ, R130 ;  /* 0x000000ffff7e7224 */ /* 0x000fe400078e0082 */
[----:B------:R-:W-:Y:S02]  /*11c90*/  IMAD.MOV.U32 R127, RZ, RZ, R131 ;  /* 0x000000ffff7f7224 */ /* 0x000fe400078e0083 */
[----:B------:R-:W3:Y:S01]  /*11ca0*/  LDL.LU.64 R130, [R1+0x6c8] ;  /* 0x0006c80001827983 */ /* 0x000ee20000300a00 */
[----:B-1----:R-:W-:-:S05]  /*11cb0*/  IMAD.MOV.U32 R0, RZ, RZ, R109 ;  /* 0x000000ffff007224 */ /* 0x002fca00078e006d */
[----:B------:R1:W-:Y:S04]  /*11cc0*/  STL [R1+0x514], R0 ;  /* 0x0005140001007387 */ /* 0x0003e80000100800 */
[----:B------:R1:W-:Y:S02]  /*11cd0*/  STL [R1+0x520], R134 ;  /* 0x0005208601007387 */ /* 0x0003e40000100800 */
[----:B-1----:R-:W-:Y:S01]  /*11ce0*/  MOV R0, R135 ;  /* 0x0000008700007202 */ /* 0x002fe20000000f00 */
[----:B------:R-:W-:Y:S02]  /*11cf0*/  IMAD.MOV.U32 R134, RZ, RZ, R138 ;  /* 0x000000ffff867224 */ /* 0x000fe400078e008a */
[----:B------:R-:W-:Y:S02]  /*11d00*/  IMAD.MOV.U32 R135, RZ, RZ, R139 ;  /* 0x000000ffff877224 */ /* 0x000fe400078e008b */
[----:B------:R-:W3:Y:S04]  /*11d10*/  LDL.LU.64 R138, [R1+0x5a8] ;  /* 0x0005a800018a7983 */ /* 0x000ee80000300a00 */
[----:B------:R1:W-:Y:S04]  /*11d20*/  STL [R1+0x51c], R0 ;  /* 0x00051c0001007387 */ /* 0x0003e80000100800 */
[----:B------:R2:W-:Y:S01]  /*11d30*/  STL [R1+0x528], R116 ;  /* 0x0005287401007387 */ /* 0x0005e20000100800 */
[----:B-1----:R-:W-:-:S05]  /*11d40*/  IMAD.MOV.U32 R0, RZ, RZ, R117 ;  /* 0x000000ffff007224 */ /* 0x002fca00078e0075 */
[----:B------:R1:W-:Y:S01]  /*11d50*/  STL [R1+0x524], R0 ;  /* 0x0005240001007387 */ /* 0x0003e20000100800 */
[----:B--2---:R-:W-:Y:S02]  /*11d60*/  IMAD.MOV.U32 R116, RZ, RZ, R118 ;  /* 0x000000ffff747224 */ /* 0x004fe400078e0076 */
[----:B------:R-:W-:Y:S01]  /*11d70*/  IMAD.MOV.U32 R117, RZ, RZ, R119 ;  /* 0x000000ffff757224 */ /* 0x000fe200078e0077 */
[----:B------:R-:W-:Y:S04]  /*11d80*/  STL [R1+0x530], R110 ;  /* 0x0005306e01007387 */ /* 0x000fe80000100800 */
[----:B------:R-:W2:Y:S01]  /*11d90*/  LDL.LU.64 R118, [R1+0x6e0] ;  /* 0x0006e00001767983 */ /* 0x000ea20000300a00 */
[----:B-1----:R-:W-:-:S05]  /*11da0*/  IMAD.MOV.U32 R0, RZ, RZ, R111 ;  /* 0x000000ffff007224 */ /* 0x002fca00078e006f */
[----:B------:R1:W-:Y:S04]  /*11db0*/  STL [R1+0x52c], R0 ;  /* 0x00052c0001007387 */ /* 0x0003e80000100800 */
[----:B------:R4:W-:Y:S01]  /*11dc0*/  STL [R1+0x538], R120 ;  /* 0x0005387801007387 */ /* 0x0009e20000100800 */
[----:B-1----:R-:W-:-:S03]  /*11dd0*/  IMAD.MOV.U32 R0, RZ, RZ, R121 ;  /* 0x000000ffff007224 */ /* 0x002fc600078e0079 */
[----:B----4-:R-:W-:Y:S04]  /*11de0*/  STL [R1+0x540], R122 ;  /* 0x0005407a01007387 */ /* 0x010fe80000100800 */
[----:B------:R1:W-:Y:S04]  /*11df0*/  STL [R1+0x534], R0 ;  /* 0x0005340001007387 */ /* 0x0003e80000100800 */
[----:B------:R-:W4:Y:S01]  /*11e00*/  LDL.LU.64 R120, [R1+0x5c8] ;  /* 0x0005c80001787983 */ /* 0x000f220000300a00 */
[----:B-1----:R-:W-:Y:S02]  /*11e10*/  IMAD.MOV.U32 R0, RZ, RZ, R123 ;  /* 0x000000ffff007224 */ /* 0x002fe400078e007b */
[----:B------:R-:W-:-:S02]  /*11e20*/  IMAD.MOV.U32 R122, RZ, RZ, R124 ;  /* 0x000000ffff7a7224 */ /* 0x000fc400078e007c */
[----:B------:R-:W-:Y:S01]  /*11e30*/  IMAD.MOV.U32 R123, RZ, RZ, R125 ;  /* 0x000000ffff7b7224 */ /* 0x000fe200078e007d */
[----:B------:R1:W-:Y:S01]  /*11e40*/  STL [R1+0x53c], R0 ;  /* 0x00053c0001007387 */ /* 0x0003e20000100800 */
[----:B------:R-:W-:Y:S02]  /*11e50*/  IMAD.MOV.U32 R124, RZ, RZ, R128 ;  /* 0x000000ffff7c7224 */ /* 0x000fe400078e0080 */
[----:B------:R-:W-:Y:S01]  /*11e60*/  IMAD.MOV.U32 R125, RZ, RZ, R129 ;  /* 0x000000ffff7d7224 */ /* 0x000fe200078e0081 */
[----:B------:R-:W-:Y:S04]  /*11e70*/  STL [R1+0x548], R112 ;  /* 0x0005487001007387 */ /* 0x000fe80000100800 */
[----:B------:R-:W4:Y:S01]  /*11e80*/  LDL.LU.64 R128, [R1+0x6f8] ;  /* 0x0006f80001807983 */ /* 0x000f220000300a00 */
[----:B-1----:R-:W-:-:S05]  /*11e90*/  IMAD.MOV.U32 R0, RZ, RZ, R113 ;  /* 0x000000ffff007224 */ /* 0x002fca00078e0071 */
[----:B------:R1:W-:Y:S04]  /*11ea0*/  STL [R1+0x544], R0 ;  /* 0x0005440001007387 */ /* 0x0003e80000100800 */
[----:B---3--:R3:W-:Y:S01]  /*11eb0*/  STL [R1+0x550], R130 ;  /* 0x0005508201007387 */ /* 0x0087e20000100800 */
[----:B-1----:R-:W-:-:S05]  /*11ec0*/  IMAD.MOV.U32 R0, RZ, RZ, R131 ;  /* 0x000000ffff007224 */ /* 0x002fca00078e0083 */
[----:B------:R1:W-:Y:S01]  /*11ed0*/  STL [R1+0x54c], R0 ;  /* 0x00054c0001007387 */ /* 0x0003e20000100800 */
[----:B---3--:R-:W-:Y:S01]  /*11ee0*/  MOV R130, R136 ;  /* 0x0000008800827202 */ /* 0x008fe20000000f00 */
[----:B------:R-:W-:Y:S02]  /*11ef0*/  IMAD.MOV.U32 R131, RZ, RZ, R137 ;  /* 0x000000ffff837224 */ /* 0x000fe400078e0089 */
[----:B------:R-:W-:Y:S04]  /*11f00*/  STL [R1+0x558], R114 ;  /* 0x0005587201007387 */ /* 0x000fe80000100800 */
[----:B------:R-:W3:Y:S01]  /*11f10*/  LDL.LU.64 R136, [R1+0x5e8] ;  /* 0x0005e80001887983 */ /* 0x000ee20000300a00 */
[----:B-1----:R-:W-:-:S05]  /*11f20*/  IMAD.MOV.U32 R0, RZ, RZ, R115 ;  /* 0x000000ffff007224 */ /* 0x002fca00078e0073 */
        /* <DEDUP_REMOVED lines=10> */
[----:B------:R-:W-:Y:S01]  /*11fd0*/  STL [R1+0x570], R118 ;  /* 0x0005707601007387 */ /* 0x000fe20000100800 */
[----:B-1----:R-:W-:-:S05]  /*11fe0*/  IMAD.MOV.U32 R0, RZ, RZ, R119 ;  /* 0x000000ffff007224 */ /* 0x002fca00078e0077 */
[----:B------:R1:W-:Y:S04]  /*11ff0*/  STL [R1+0x56c], R0 ;  /* 0x00056c0001007387 */ /* 0x0003e80000100800 */
[----:B------:R1:W-:Y:S02]  /*12000*/  STL [R1+0x578], R150 ;  /* 0x0005789601007387 */ /* 0x0003e40000100800 */
[----:B-1----:R-:W-:Y:S02]  /*12010*/  IMAD.MOV.U32 R0, RZ, RZ, R151 ;  /* 0x000000ffff007224 */ /* 0x002fe400078e0097 */
[----:B------:R-:W2:Y:S04]  /*12020*/  LDL.LU.64 R150, [R1+0x608] ;  /* 0x0006080001967983 */ /* 0x000ea80000300a00 */
[----:B------:R4:W-:Y:S02]  /*12030*/  STL [R1+0x574], R0 ;  /* 0x0005740001007387 */ /* 0x0009e40000100800 */
[----:B----4-:R-:W-:-:S02]  /*12040*/  IMAD.MOV.U32 R0, RZ, RZ, R121 ;  /* 0x000000ffff007224 */ /* 0x010fc400078e0079 */
[----:B------:R1:W-:Y:S04]  /*12050*/  STL [R1+0x580], R120 ;  /* 0x0005807801007387 */ /* 0x0003e80000100800 */
[----:B------:R4:W-:Y:S04]  /*12060*/  STL [R1+0x57c], R0 ;  /* 0x00057c0001007387 */ /* 0x0009e80000100800 */
[----:B------:R4:W-:Y:S01]  /*12070*/  STL [R1+0x588], R124 ;  /* 0x0005887c01007387 */ /* 0x0009e20000100800 */
[----:B-1----:R-:W-:Y:S02]  /*12080*/  IMAD.MOV.U32 R120, RZ, RZ, R122 ;  /* 0x000000ffff787224 */ /* 0x002fe400078e007a */
[----:B------:R-:W-:-:S02]  /*12090*/  IMAD.MOV.U32 R121, RZ, RZ, R123 ;  /* 0x000000ffff797224 */ /* 0x000fc400078e007b */
[----:B------:R-:W2:Y:S01]  /*120a0*/  LDL.LU.64 R122, [R1+0x720] ;  /* 0x00072000017a7983 */ /* 0x000ea20000300a00 */
[----:B----4-:R-:W-:Y:S02]  /*120b0*/  IMAD.MOV.U32 R0, RZ, RZ, R125 ;  /* 0x000000ffff007224 */ /* 0x010fe400078e007d */
[----:B------:R-:W-:-:S03]  /*120c0*/  IMAD.MOV.U32 R124, RZ, RZ, R126 ;  /* 0x000000ffff7c7224 */ /* 0x000fc600078e007e */
[----:B------:R1:W-:Y:S01]  /*120d0*/  STL [R1+0x584], R0 ;  /* 0x0005840001007387 */ /* 0x0003e20000100800 */
[----:B------:R-:W-:-:S03]  /*120e0*/  IMAD.MOV.U32 R125, RZ, RZ, R127 ;  /* 0x000000ffff7d7224 */ /* 0x000fc600078e007f */
[----:B------:R4:W-:Y:S04]  /*120f0*/  STL [R1+0x590], R128 ;  /* 0x0005908001007387 */ /* 0x0009e80000100800 */
[----:B------:R-:W2:Y:S01]  /*12100*/  LDL.LU.64 R126, [R1+0x628] ;  /* 0x00062800017e7983 */ /* 0x000ea20000300a00 */
[----:B-1----:R-:W-:-:S05]  /*12110*/  MOV R0, R129 ;  /* 0x0000008100007202 */ /* 0x002fca0000000f00 */
[----:B------:R1:W-:Y:S01]  /*12120*/  STL [R1+0x58c], R0 ;  /* 0x00058c0001007387 */ /* 0x0003e20000100800 */
[----:B----4-:R-:W-:Y:S02]  /*12130*/  IMAD.MOV.U32 R128, RZ, RZ, R130 ;  /* 0x000000ffff807224 */ /* 0x010fe400078e0082 */
[----:B------:R-:W-:Y:S01]  /*12140*/  IMAD.MOV.U32 R129, RZ, RZ, R131 ;  /* 0x000000ffff817224 */ /* 0x000fe200078e0083 */
[----:B------:R4:W-:Y:S04]  /*12150*/  STL [R1+0x598], R132 ;  /* 0x0005988401007387 */ /* 0x0009e80000100800 */
[----:B------:R-:W2:Y:S01]  /*12160*/  LDL.LU.64 R130, [R1+0x730] ;  /* 0x0007300001827983 */ /* 0x000ea20000300a00 */
[----:B-1----:R-:W-:-:S05]  /*12170*/  IMAD.MOV.U32 R0, RZ, RZ, R133 ;  /* 0x000000ffff007224 */ /* 0x002fca00078e0085 */
[----:B------:R1:W-:Y:S01]  /*12180*/  STL [R1+0x594], R0 ;  /* 0x0005940001007387 */ /* 0x0003e20000100800 */
[----:B----4-:R-:W-:Y:S02]  /*12190*/  IMAD.MOV.U32 R132, RZ, RZ, R134 ;  /* 0x000000ffff847224 */ /* 0x010fe400078e0086 */
[----:B------:R-:W-:Y:S01]  /*121a0*/  IMAD.MOV.U32 R133, RZ, RZ, R135 ;  /* 0x000000ffff857224 */ /* 0x000fe200078e0087 */
[----:B---3--:R3:W-:Y:S04]  /*121b0*/  STL [R1+0x5a0], R136 ;  /* 0x0005a08801007387 */ /* 0x0087e80000100800 */
[----:B------:R-:W4:Y:S01]  /*121c0*/  LDL.LU.64 R134, [R1+0x658] ;  /* 0x0006580001867983 */ /* 0x000f220000300a00 */
[----:B-1----:R-:W-:-:S05]  /*121d0*/  IMAD.MOV.U32 R0, RZ, RZ, R137 ;  /* 0x000000ffff007224 */ /* 0x002fca00078e0089 */
[----:B------:R1:W-:Y:S01]  /*121e0*/  STL [R1+0x59c], R0 ;  /* 0x00059c0001007387 */ /* 0x0003e20000100800 */
[----:B---3--:R-:W-:Y:S02]  /*121f0*/  IMAD.MOV.U32 R136, RZ, RZ, R138 ;  /* 0x000000ffff887224 */ /* 0x008fe400078e008a */
[----:B------:R-:W-:Y:S01]  /*12200*/  IMAD.MOV.U32 R137, RZ, RZ, R139 ;  /* 0x000000ffff897224 */ /* 0x000fe200078e008b */
[----:B------:R3:W-:Y:S04]  /*12210*/  STL [R1+0x5a8], R140 ;  /* 0x0005a88c01007387 */ /* 0x0007e80000100800 */
[----:B------:R-:W4:Y:S01]  /*12220*/  LDL.LU.64 R138, [R1+0x740] ;  /* 0x00074000018a7983 */ /* 0x000f220000300a00 */
[----:B-1----:R-:W-:-:S05]  /*12230*/  IMAD.MOV.U32 R0, RZ, RZ, R141 ;  /* 0x000000ffff007224 */ /* 0x002fca00078e008d */
[----:B------:R1:W-:Y:S01]  /*12240*/  STL [R1+0x5a4], R0 ;  /* 0x0005a40001007387 */ /* 0x0003e20000100800 */
[----:B---3--:R-:W-:Y:S02]  /*12250*/  IMAD.MOV.U32 R140, RZ, RZ, R142 ;  /* 0x000000ffff8c7224 */ /* 0x008fe400078e008e */
[----:B------:R-:W-:Y:S01]  /*12260*/  IMAD.MOV.U32 R141, RZ, RZ, R143 ;  /* 0x000000ffff8d7224 */ /* 0x000fe200078e008f */
[----:B--2---:R2:W-:Y:S04]  /*12270*/  STL [R1+0x5b0], R144 ;  /* 0x0005b09001007387 */ /* 0x0045e80000100800 */
[----:B------:R-:W3:Y:S01]  /*12280*/  LDL.LU.64 R142, [R1+0x678] ;  /* 0x00067800018e7983 */ /* 0x000ee20000300a00 */
[----:B-1----:R-:W-:-:S05]  /*12290*/  IMAD.MOV.U32 R0, RZ, RZ, R145 ;  /* 0x000000ffff007224 */ /* 0x002fca00078e0091 */
[----:B------:R1:W-:Y:S01]  /*122a0*/  STL [R1+0x5ac], R0 ;  /* 0x0005ac0001007387 */ /* 0x0003e20000100800 */
[----:B--2---:R-:W-:Y:S02]  /*122b0*/  IMAD.MOV.U32 R144, RZ, RZ, R146 ;  /* 0x000000ffff907224 */ /* 0x004fe400078e0092 */
[----:B------:R-:W-:Y:S01]  /*122c0*/  IMAD.MOV.U32 R145, RZ, RZ, R147 ;  /* 0x000000ffff917224 */ /* 0x000fe200078e0093 */
[----:B------:R2:W-:Y:S04]  /*122d0*/  STL [R1+0x5b8], R148 ;  /* 0x0005b89401007387 */ /* 0x0005e80000100800 */
[----:B------:R-:W3:Y:S01]  /*122e0*/  LDL.LU.64 R146, [R1+0x750] ;  /* 0x0007500001927983 */ /* 0x000ee20000300a00 */
[----:B-1----:R-:W-:-:S05]  /*122f0*/  MOV R0, R149 ;  /* 0x0000009500007202 */ /* 0x002fca0000000f00 */
[----:B------:R1:W-:Y:S04]  /*12300*/  STL [R1+0x5b4], R0 ;  /* 0x0005b40001007387 */ /* 0x0003e80000100800 */
[----:B------:R1:W-:Y:S04]  /*12310*/  STL [R1+0x5c0], R150 ;  /* 0x0005c09601007387 */ /* 0x0003e80000100800 */
[----:B--2---:R-:W2:Y:S01]  /*12320*/  LDL.LU.64 R148, [R1+0x708] ;  /* 0x0007080001947983 */ /* 0x004ea20000300a00 */
[----:B-1----:R-:W-:-:S03]  /*12330*/  IMAD.MOV.U32 R0, RZ, RZ, R151 ;  /* 0x000000ffff007224 */ /* 0x002fc600078e0097 */
[----:B------:R-:W-:Y:S04]  /*12340*/  STL [R1+0x5c8], R120 ;  /* 0x0005c87801007387 */ /* 0x000fe80000100800 */
[----:B------:R1:W-:Y:S04]  /*12350*/  STL [R1+0x5bc], R0 ;  /* 0x0005bc0001007387 */ /* 0x0003e80000100800 */
[----:B------:R-:W2:Y:S01]  /*12360*/  LDL.LU.64 R150, [R1+0x698] ;  /* 0x0006980001967983 */ /* 0x000ea20000300a00 */
[----:B-1----:R-:W-:-:S03]  /*12370*/  IMAD.MOV.U32 R0, RZ, RZ, R121 ;  /* 0x000000ffff007224 */ /* 0x002fc600078e0079 */
        /* <DEDUP_REMOVED lines=38> */
[----:B--2---:R-:W-:Y:S01]  /*125e0*/  STL [R1+0x638], R148 ;  /* 0x0006389401007387 */ /* 0x004fe20000100800 */
[----:B-1----:R-:W-:-:S05]  /*125f0*/  MOV R0, R147 ;  /* 0x0000009300007202 */ /* 0x002fca0000000f00 */
[----:B------:R1:W-:Y:S02]  /*12600*/  STL [R1+0x62c], R0 ;  /* 0x00062c0001007387 */ /* 0x0003e40000100800 */
[----:B-1----:R-:W-:-:S05]  /*12610*/  IMAD.MOV.U32 R0, RZ, RZ, R149 ;  /* 0x000000ffff007224 */ /* 0x002fca00078e0095 */
[----:B------:R1:W-:Y:S04]  /*12620*/  STL [R1+0x634], R0 ;  /* 0x0006340001007387 */ /* 0x0003e80000100800 */
[----:B------:R-:W-:Y:S01]  /*12630*/  STL [R1+0x640], R150 ;  /* 0x0006409601007387 */ /* 0x000fe20000100800 */
[----:B-1----:R-:W-:-:S05]  /*12640*/  IMAD.MOV.U32 R0, RZ, RZ, R151 ;  /* 0x000000ffff007224 */ /* 0x002fca00078e0097 */
[----:B------:R-:W-:Y:S04]  /*12650*/  STL [R1+0x63c], R0 ;  /* 0x00063c0001007387 */ /* 0x000fe80000100800 */
[----:B------:R-:W-:Y:S04]  /*12660*/  STL [R1], RZ ;  /* 0x000000ff01007387 */ /* 0x000fe80000100800 */
[----:B------:R-:W-:Y:S04]  /*12670*/  STL [R1+0x4], RZ ;  /* 0x000004ff01007387 */ /* 0x000fe80000100800 */
        /* <DEDUP_REMOVED lines=109> */
[----:B------:R-:W-:Y:S01]  /*12d50*/  STL [R1+0x1bc], RZ ;  /* 0x0001bcff01007387 */ /* 0x000fe20000100800 */
[----:B------:R-:W-:-:S03]  /*12d60*/  SHF.R.S32.HI R5, RZ, 0x1f, R9 ;  /* 0x0000001fff057819 */ /* 0x000fc60000011409 */
[----:B------:R-:W-:Y:S04]  /*12d70*/  STL [R1+0x1c0], RZ ;  /* 0x0001c0ff01007387 */ /* 0x000fe80000100800 */
[----:B------:R-:W-:Y:S04]  /*12d80*/  STL [R1+0x1c4], RZ ;  /* 0x0001c4ff01007387 */ /* 0x000fe80000100800 */
[----:B------:R-:W-:Y:S04]  /*12d90*/  STL [R1+0x1c8], RZ ;  /* 0x0001c8ff01007387 */ /* 0x000fe80000100800 */
[----:B------:R-:W-:Y:S01]  /*12da0*/  STL [R1+0x1cc], RZ ;  /* 0x0001ccff01007387 */ /* 0x000fe20000100800 */
[----:B------:R-:W-:-:S03]  /*12db0*/  LEA.HI R5, R5, R9, RZ, 0x6 ;  /* 0x0000000905057211 */ /* 0x000fc600078f30ff */
        /* <DEDUP_REMOVED lines=13> */
[----:B------:R1:W-:Y:S02]  /*12e90*/  STL [R1+0x644], R5 ;  /* 0x0006440501007387 */ /* 0x0003e40000100800 */
[----:B-1----:R-:W-:-:S05]  /*12ea0*/  VIADD R5, R5, 0xfffffffe ;  /* 0xfffffffe05057836 */ /* 0x002fca0000000000 */
[----:B------:R1:W-:Y:S01]  /*12eb0*/  STL [R1+0x650], R5 ;  /* 0x0006500501007387 */ /* 0x0003e20000100800 */
[----:B------:R-:W-:Y:S02]  /*12ec0*/  SHF.R.S32.HI R3, RZ, 0x1f, R4 ;  /* 0x0000001fff037819 */ /* 0x000fe40000011404 */
[----:B------:R-:W-:Y:S01]  /*12ed0*/  SHF.R.S32.HI R0, RZ, 0x1f, R2 ;  /* 0x0000001fff007819 */ /* 0x000fe20000011402 */
[----:B------:R-:W-:Y:S01]  /*12ee0*/  IMAD.MOV.U32 R12, RZ, RZ, RZ ;  /* 0x000000ffff0c7224 */ /* 0x000fe200078e00ff */
[C---:B------:R-:W-:Y:S01]  /*12ef0*/  SHF.L.U64.HI R3, R4.reuse, 0x2, R3 ;  /* 0x0000000204037819 */ /* 0x040fe20000010203 */
[----:B------:R-:W-:Y:S01]  /*12f00*/  IMAD.SHL.U32 R4, R4, 0x4, RZ ;  /* 0x0000000404047824 */ /* 0x000fe200078e00ff */
[C---:B------:R-:W-:Y:S01]  /*12f10*/  SHF.L.U64.HI R0, R2.reuse, 0x2, R0 ;  /* 0x0000000202007819 */ /* 0x040fe20000010200 */
[----:B------:R-:W-:Y:S01]  /*12f20*/  IMAD.SHL.U32 R2, R2, 0x4, RZ ;  /* 0x0000000402027824 */ /* 0x000fe200078e00ff */
        /* <DEDUP_REMOVED lines=63> */
[----:B------:R-:W-:Y:S01]  /*13320*/  CS2R R150, SRZ ;  /* 0x0000000000967805 */ /* 0x000fe2000001ff00 */
[----:B------:R-:W-:Y:S01]  /*13330*/  UMOV UR14, 0x1 ;  /* 0x00000001000e7882 */ /* 0x000fe20000000000 */
[----:B-1----:R-:W-:-:S05]  /*13340*/  UMOV UR13, 0xffffffff ;  /* 0xffffffff000d7882 */ /* 0x002fca0000000000 */
.L_x_1:
[----:B------:R-:W-:Y:S01]  /*13350*/  STL.64 [R1+0x998], R250 ;  /* 0x000998fa01007387 */ /* 0x000fe20000100a00 */
[----:B------:R-:W-:Y:S01]  /*13360*/  UIADD3 UR13, UR13, 0x1, URZ ;  /* 0x000000010d0d7890 */ /* 0x000fe2000fffe03f */
[----:B------:R-:W-:-:S04]  /*13370*/  DEPBAR.LE SB0, 0x2 ;  /* 0x000080800000791a */ /* 0x000fc80000000000 */
[----:B------:R-:W-:Y:S01]  /*13380*/  STL.64 [R1+0x990], R248 ;  /* 0x000990f801007387 */ /* 0x000fe20000100a00 */
[----:B------:R-:W-:Y:S01]  /*13390*/  UMOV UR7, 0x40000040 ;  /* 0x4000004000077882 */ /* 0x000fe20000000000 */
[----:B------:R-:W1:Y:S02]  /*133a0*/  LDC R5, c[0x0][0x230] ;  /* 0x00008c00ff057b82 */ /* 0x000e640000000800 */
        /* <DEDUP_REMOVED lines=48> */
[----:B-----5:R-:W-:Y:S04]  /*136b0*/  STL.64 [R1+0x808], R150 ;  /* 0x0008089601007387 */ /* 0x020fe80000100a00 */
        /* <DEDUP_REMOVED lines=13> */
[----:B--2---:R-:W2:Y:S04]  /*13790*/  LDL.LU.64 R124, [R1] ;  /* 0x00000000017c7983 */ /* 0x004ea80000300a00 */
        /* <DEDUP_REMOVED lines=63> */
[----:B------:R-:W-:Y:S01]  /*13b90*/  UISETP.GT.AND UP0, UPT, UR13, 0x2, UPT ;  /* 0x000000020d00788c */ /* 0x000fe2000bf04270 */
[----:B------:R-:W-:Y:S03]  /*13ba0*/  BAR.SYNC.DEFER_BLOCKING 0x0 ;  /* 0x0000000000007b1d */ /* 0x000fe60000010000 */
[----:B------:R-:W-:-:S04]  /*13bb0*/  USEL UR13, UR13, URZ, !UP0 ;  /* 0x0000003f0d0d7287 */ /* 0x000fc8000c000000 */
[----:B------:R-:W-:Y:S02]  /*13bc0*/  ULEA UR4, UR13, UR12, 0xf ;  /* 0x0000000c0d047291 */ /* 0x000fe4000f8e783f */
[----:B------:R-:W-:Y:S01]  /*13bd0*/  ULEA UR5, UR13, UR12, 0x10 ;  /* 0x0000000c0d057291 */ /* 0x000fe2000f8e803f */
[----:B-----5:R-:W-:Y:S01]  /*13be0*/  STL [R1+0x788], R6 ;  /* 0x0007880601007387 */ /* 0x020fe20000100800 */
[----:B------:R-:W-:Y:S02]  /*13bf0*/  UIADD3 UR4, UR4, 0x30000, URZ ;  /* 0x0003000004047890 */ /* 0x000fe4000fffe03f */
[----:B------:R-:W-:Y:S02]  /*13c00*/  USHF.R.U32.HI UR5, URZ, 0x4, UR5 ;  /* 0x000000043f057899 */ /* 0x000fe40008011605 */
[----:B------:R-:W-:Y:S02]  /*13c10*/  USHF.R.U32.HI UR4, URZ, 0x4, UR4 ;  /* 0x000000043f047899 */ /* 0x000fe40008011604 */
[----:B------:R-:W-:-:S02]  /*13c20*/  USGXT.U32 UR6, UR5, 0xe ;  /* 0x0000000e0506789a */ /* 0x000fc40008000000 */
[----:B------:R-:W-:Y:S01]  /*13c30*/  USGXT.U32 UR8, UR4, 0xe ;  /* 0x0000000e0408789a */ /* 0x000fe20008000000 */
[----:B------:R-:W-:Y:S01]  /*13c40*/  UMOV UR5, 0x40000040 ;  /* 0x4000004000057882 */ /* 0x000fe20000000000 */
[----:B------:R-:W-:-:S05]  /*13c50*/  UIADD3 UR10, UP1, UR6, 0x2, URZ ;  /* 0x00000002060a7890 */ /* 0x000fca000ff3e03f */
[----:B------:R-:W-:Y:S01]  /*13c60*/  UMOV UR4, UR8 ;  /* 0x0000000800047c82 */ /* 0x000fe20008000000 */
[----:B------:R-:W-:Y:S01]  /*13c70*/  UIADD3 UR8, UP0, UR8, 0x2, URZ ;  /* 0x0000000208087890 */ /* 0x000fe2000ff1e03f */
[----:B--2---:R-:W-:-:S06]  /*13c80*/  WARPGROUP.ARRIVE ;  /* 0x00000000000079c5 */ /* 0x004fcc0000000000 */
[----:B------:R-:W-:Y:S01]  /*13c90*/  HGMMA.64x256x8.F32.TF32 R124, gdesc[UR4], R124, gsb0 ;  /* 0x07e00000047c79f0 */ /* 0x000fe2000800287c */
[----:B------:R-:W-:Y:S01]  /*13ca0*/  UMOV UR4, URZ ;  /* 0x0000003f00047c82 */ /* 0x000fe20008000000 */
[----:B------:R-:W-:Y:S01]  /*13cb0*/  UMOV UR5, URZ ;  /* 0x0000003f00057c82 */ /* 0x000fe20008000000 */
[----:B------:R-:W-:Y:S02]  /*13cc0*/  UIADD3.X UR9, UR4, 0x40000040, URZ, UP0, !UPT ;  /* 0x4000004004097890 */ /* 0x000fe400087fe43f */
[----:B------:R-:W-:Y:S02]  /*13cd0*/  UIADD3.X UR11, UR5, 0x40000040, URZ, UP1, !UPT ;  /* 0x40000040050b7890 */ /* 0x000fe40008ffe43f */
[----:B------:R-:W-:Y:S02]  /*13ce0*/  UIADD3.64 UR40, UR8, 0x2, URZ ;  /* 0x0000000208287897 */ /* 0x000fe4000fffe03f */
[----:B------:R-:W-:Y:S02]  /*13cf0*/  UIADD3.64 UR42, UR10, 0x2, URZ ;  /* 0x000000020a2a7897 */ /* 0x000fe4000fffe03f */
[----:B------:R-:W-:-:S02]  /*13d00*/  UIADD3.64 UR38, UR10, 0x4, URZ ;  /* 0x000000040a267897 */ /* 0x000fc4000fffe03f */
[----:B------:R-:W-:Y:S02]  /*13d10*/  UIADD3.64 UR36, UR8, 0x4, URZ ;  /* 0x0000000408247897 */ /* 0x000fe4000fffe03f */
[----:B------:R-:W-:Y:S02]  /*13d20*/  UIADD3.64 UR34, UR10, 0x7fe, URZ ;  /* 0x000007fe0a227897 */ /* 0x000fe4000fffe03f */
[----:B------:R-:W-:Y:S02]  /*13d30*/  UIADD3.64 UR32, UR8, 0x3fe, URZ ;  /* 0x000003fe08207897 */ /* 0x000fe4000fffe03f */
[----:B------:R-:W-:Y:S02]  /*13d40*/  UIADD3.64 UR30, UR10, 0x800, URZ ;  /* 0x000008000a1e7897 */ /* 0x000fe4000fffe03f */
[----:B------:R-:W-:Y:S02]  /*13d50*/  UIADD3.64 UR28, UR8, 0x400, URZ ;  /* 0x00000400081c7897 */ /* 0x000fe4000fffe03f */
[----:B------:R-:W-:-:S02]  /*13d60*/  UIADD3.64 UR26, UR10, 0x802, URZ ;  /* 0x000008020a1a7897 */ /* 0x000fc4000fffe03f */
[----:B------:R-:W-:Y:S02]  /*13d70*/  UIADD3.64 UR24, UR8, 0x402, URZ ;  /* 0x0000040208187897 */ /* 0x000fe4000fffe03f */
[----:B------:R-:W-:Y:S02]  /*13d80*/  UIADD3.64 UR22, UR10, 0x804, URZ ;  /* 0x000008040a167897 */ /* 0x000fe4000fffe03f */
[----:B------:R-:W-:Y:S01]  /*13d90*/  UIADD3.64 UR20, UR8, 0x404, URZ ;  /* 0x0000040408147897 */ /* 0x000fe2000fffe03f */
[----:B------:R-:W-:Y:S02]  /*13da0*/  WARPGROUP.DEPBAR.LE gsb0, 0x0 ;  /* 0x00008000000079c5 */ /* 0x000fe40000010000 */
[----:B------:R-:W-:-:S06]  /*13db0*/  WARPGROUP.ARRIVE ;  /* 0x00000000000079c5 */ /* 0x000fcc0000000000 */
[----:B------:R-:W-:Y:S03]  /*13dc0*/  HGMMA.64x256x8.F32.TF32 R124, gdesc[UR8], R124, gsb0 ;  /* 0x07e00000087c79f0 */ /* 0x000fe6000800287c */
[----:B------:R-:W-:Y:S02]  /*13dd0*/  WARPGROUP.DEPBAR.LE gsb0, 0x0 ;  /* 0x00008000000079c5 */ /* 0x000fe40000010000 */
[----:B------:R-:W-:-:S15]  /*13de0*/  WARPGROUP.ARRIVE ;  /* 0x00000000000079c5 */ /* 0x000fde0000000000 */
[----:B------:R-:W-:-:S08]  /*13df0*/  NOP ;  /* 0x0000000000007918 */ /* 0x000fd00000000000 */
        /* <DEDUP_REMOVED lines=22> */
[----:B------:R-:W-:Y:S04]  /*13f60*/  STL.64 [R1], R124 ;  /* 0x0000007c01007387 */ /* 0x000fe80000100a00 */
        /* <DEDUP_REMOVED lines=63> */
[----:B--2---:R-:W2:Y:S04]  /*14360*/  LDL.LU.64 R250, [R1+0x998] ;  /* 0x0009980001fa7983 */ /* 0x004ea80000300a00 */
[----:B------:R-:W3:Y:S04]  /*14370*/  LDL.LU.64 R248, [R1+0x990] ;  /* 0x0009900001f87983 */ /* 0x000ee80000300a00 */
[----:B------:R-:W4:Y:S04]  /*14380*/  LDL.LU.64 R246, [R1+0x988] ;  /* 0x0009880001f67983 */ /* 0x000f280000300a00 */
[----:B------:R-:W2:Y:S04]  /*14390*/  LDL.LU.64 R244, [R1+0x980] ;  /* 0x0009800001f47983 */ /* 0x000ea80000300a00 */
        /* <DEDUP_REMOVED lines=60> */
[----:B------:R-:W-:-:S02]  /*14760*/  UIADD3.64 UR4, UR8, 0x1fe, URZ ;  /* 0x000001fe08047897 */ /* 0x000fc4000fffe03f */
[----:B------:R-:W-:Y:S01]  /*14770*/  UIADD3.64 UR40, UR8, 0x202, URZ ;  /* 0x0000020208287897 */ /* 0x000fe2000fffe03f */
[----:B------:R-:W3:Y:S01]  /*14780*/  LDL R6, [R1+0x650] ;  /* 0x0006500001067983 */ /* 0x000ee20000100800 */
[----:B------:R-:W-:Y:S01]  /*14790*/  UIADD3.64 UR36, UR8, 0x204, URZ ;  /* 0x0000020408247897 */ /* 0x000fe2000fffe03f */
[----:B-1----:R-:W-:Y:S01]  /*147a0*/  VIADD R5, R5, 0xffffff80 ;  /* 0xffffff8005057836 */ /* 0x002fe20000000000 */
[----:B------:R-:W-:Y:S02]  /*147b0*/  UIADD3.64 UR32, UR8, 0x5fe, URZ ;  /* 0x000005fe08207897 */ /* 0x000fe4000fffe03f */
[----:B------:R-:W-:Y:S01]  /*147c0*/  UIADD3.64 UR28, UR8, 0x600, URZ ;  /* 0x00000600081c7897 */ /* 0x000fe2000fffe03f */
[----:B------:R-:W-:Y:S01]  /*147d0*/  IMAD R5, R12, -0x40, R5 ;  /* 0xffffffc00c057824 */ /* 0x000fe200078e0205 */
[----:B------:R-:W-:-:S04]  /*147e0*/  UIADD3.64 UR24, UR8, 0x602, URZ ;  /* 0x0000060208187897 */ /* 0x000fc8000fffe03f */
[----:B------:R-:W-:Y:S01]  /*147f0*/  ISETP.GT.AND P1, PT, R5, RZ, PT ;  /* 0x000000ff0500720c */ /* 0x000fe20003f24270 */
[----:B--2---:R-:W-:Y:S01]  /*14800*/  WARPGROUP.ARRIVE ;  /* 0x00000000000079c5 */ /* 0x004fe20000000000 */
[----:B------:R-:W-:Y:S01]  /*14810*/  UIADD3 UR14, UR14, 0x1, URZ ;  /* 0x000000010e0e7890 */ /* 0x000fe2000fffe03f */
[----:B---3--:R-:W-:-:S04]  /*14820*/  ISETP.GE.AND P0, PT, R12, R6, PT ;  /* 0x000000060c00720c */ /* 0x008fc80003f06270 */
[----:B------:R-:W-:Y:S01]  /*14830*/  HGMMA.64x256x8.F32.TF32 R24, gdesc[UR4], R24, gsb0 ;  /* 0x07e00000041879f0 */ /* 0x000fe20008002818 */
[----:B------:R-:W-:Y:S01]  /*14840*/  UIADD3.64 UR4, UR8, 0x200, URZ ;  /* 0x0000020008047897 */ /* 0x000fe2000fffe03f */
[----:B------:R-:W-:Y:S01]  /*14850*/  SEL R8, RZ, 0x4, !P1 ;  /* 0x00000004ff087807 */ /* 0x000fe20004800000 */
[----:B------:R-:W-:Y:S01]  /*14860*/  UMOV UR6, UR10 ;  /* 0x0000000a00067c82 */ /* 0x000fe20008000000 */
[----:B------:R-:W-:Y:S01]  /*14870*/  UMOV UR7, UR11 ;  /* 0x0000000b00077c82 */ /* 0x000fe20008000000 */
[----:B------:R-:W-:Y:S01]  /*14880*/  UISETP.GT.AND UP0, UPT, UR14, 0x2, UPT ;  /* 0x000000020e00788c */ /* 0x000fe2000bf04270 */
[----:B------:R-:W-:Y:S01]  /*14890*/  IADD3 R15, P3, R15, R4, RZ ;  /* 0x000000040f0f7210 */ /* 0x000fe20007f7e0ff */
[----:B------:R-:W2:Y:S01]  /*148a0*/  LDL.LU R6, [R1+0x200] ;  /* 0x0002000001067983 */ /* 0x000ea20000300800 */
[----:B------:R-:W-:Y:S02]  /*148b0*/  WARPGROUP.DEPBAR.LE gsb0, 0x0 ;  /* 0x00008000000079c5 */ /* 0x000fe40000010000 */
[----:B------:R-:W-:-:S15]  /*148c0*/  WARPGROUP.ARRIVE ;  /* 0x00000000000079c5 */ /* 0x000fde0000000000 */
[----:B------:R-:W-:-:S03]  /*148d0*/  NOP ;  /* 0x0000000000007918 */ /* 0x000fc60000000000 */
        /* <DEDUP_REMOVED lines=16> */
[----:B------:R-:W-:Y:S01]  /*149e0*/  HGMMA.64x256x8.F32.TF32 R24, gdesc[UR28], R24, gsb0 ;  /* 0x07e000001c1879f0 */ /* 0x000fe20008002818 */
[----:B------:R-:W-:Y:S01]  /*149f0*/  UIADD3.64 UR8, UR8, 0x604, URZ ;  /* 0x0000060408087897 */ /* 0x000fe2000fffe03f */
[----:B------:R-:W-:Y:S01]  /*14a00*/  UMOV UR10, UR22 ;  /* 0x00000016000a7c82 */ /* 0x000fe20008000000 */
[----:B------:R-:W-:Y:S01]  /*14a10*/  UMOV UR11, UR23 ;  /* 0x00000017000b7c82 */ /* 0x000fe20008000000 */
[----:B------:R-:W-:Y:S02]  /*14a20*/  WARPGROUP.DEPBAR.LE gsb0, 0x0 ;  /* 0x00008000000079c5 */ /* 0x000fe40000010000 */
[----:B------:R-:W-:-:S15]  /*14a30*/  WARPGROUP.ARRIVE ;  /* 0x00000000000079c5 */ /* 0x000fde0000000000 */
[----:B------:R-:W-:-:S07]  /*14a40*/  NOP ;  /* 0x0000000000007918 */ /* 0x000fce0000000000 */
[----:B------:R-:W-:Y:S01]  /*14a50*/  HGMMA.64x256x8.F32.TF32 R24, gdesc[UR24], R24, gsb0 ;  /* 0x07e00000181879f0 */ /* 0x000fe20008002818 */
[----:B------:R-:W-:Y:S02]  /*14a60*/  SEL R8, R8, RZ, !P0 ;  /* 0x000000ff08087207 */ /* 0x000fe40004000000 */
[----:B------:R-:W-:Y:S01]  /*14a70*/  ISETP.GT.AND P1, PT, R5, 0x1, PT ;  /* 0x000000010500780c */ /* 0x000fe20003f24270 */
[----:B------:R-:W-:Y:S01]  /*14a80*/  USEL UR14, UR14, URZ, !UP0 ;  /* 0x0000003f0e0e7287 */ /* 0x000fe2000c000000 */
[----:B------:R-:W-:Y:S02]  /*14a90*/  ISETP.NE.U32.AND P2, PT, R8, RZ, PT ;  /* 0x000000ff0800720c */ /* 0x000fe40003f45070 */
[----:B------:R-:W-:Y:S01]  /*14aa0*/  SEL R8, RZ, 0x4, !P1 ;  /* 0x00000004ff087807 */ /* 0x000fe20004800000 */
[----:B------:R-:W-:Y:S01]  /*14ab0*/  ULEA UR4, UR14, UR12, 0xf ;  /* 0x0000000c0e047291 */ /* 0x000fe2000f8e783f */
[----:B------:R-:W-:Y:S02]  /*14ac0*/  IMAD.X R14, R14, 0x1, R3, P3 ;  /* 0x000000010e0e7824 */ /* 0x000fe400018e0603 */
[----:B------:R-:W-:-:S02]  /*14ad0*/  SEL R8, R8, RZ, !P0 ;  /* 0x000000ff08087207 */ /* 0x000fc40004000000 */
[-C--:B------:R-:W-:Y:S02]  /*14ae0*/  IADD3 R17, P4, R17, R4.reuse, RZ ;  /* 0x0000000411117210 */ /* 0x080fe40007f9e0ff */
[----:B------:R-:W-:Y:S01]  /*14af0*/  ISETP.NE.U32.AND P1, PT, R8, RZ, PT ;  /* 0x000000ff0800720c */ /* 0x000fe20003f25070 */
[----:B------:R-:W-:Y:S02]  /*14b00*/  VIADD R8, R7, UR4 ;  /* 0x0000000407087c36 */ /* 0x000fe40008000000 */
[----:B------:R-:W-:Y:S02]  /*14b10*/  IMAD.MOV.U32 R10, RZ, RZ, R15 ;  /* 0x000000ffff0a7224 */ /* 0x000fe400078e000f */
[----:B------:R-:W-:Y:S02]  /*14b20*/  IMAD.MOV.U32 R11, RZ, RZ, R14 ;  /* 0x000000ffff0b7224 */ /* 0x000fe400078e000e */
[----:B------:R-:W-:Y:S01]  /*14b30*/  IMAD.X R16, R16, 0x1, R3, P4 ;  /* 0x0000000110107824 */ /* 0x000fe200020e0603 */
[----:B------:R-:W-:-:S02]  /*14b40*/  IADD3 R19, P3, R19, R4, RZ ;  /* 0x0000000413137210 */ /* 0x000fc40007f7e0ff */
[----:B------:R-:W-:Y:S02]  /*14b50*/  IADD3 R21, P4, R21, R4, RZ ;  /* 0x0000000415157210 */ /* 0x000fe40007f9e0ff */
[----:B------:R-:W-:Y:S01]  /*14b60*/  IADD3.X R18, R18, R3, RZ, P3, !PT ;  /* 0x0000000312127210 */ /* 0x000fe20001ffe4ff */
[----:B------:R-:W-:Y:S02]  /*14b70*/  WARPGROUP.DEPBAR.LE gsb0, 0x0 ;  /* 0x00008000000079c5 */ /* 0x000fe40000010000 */
[----:B------:R-:W-:-:S06]  /*14b80*/  WARPGROUP.ARRIVE ;  /* 0x00000000000079c5 */ /* 0x000fcc0000000000 */
[----:B------:R-:W-:Y:S01]  /*14b90*/  HGMMA.64x256x8.F32.TF32 R24, gdesc[UR8], R24, gsb0 ;  /* 0x07e00000081879f0 */ /* 0x000fe20008002818 */
[----:B------:R-:W-:Y:S01]  /*14ba0*/  IMAD.X R20, R20, 0x1, R3, P4 ;  /* 0x0000000114147824 */ /* 0x000fe200020e0603 */
[-C--:B------:R-:W-:Y:S02]  /*14bb0*/  IADD3 R207, P3, R207, R4.reuse, RZ ;  /* 0x00000004cfcf7210 */ /* 0x080fe40007f7e0ff */
[----:B------:R-:W-:-:S03]  /*14bc0*/  IADD3 R209, P4, R209, R4, RZ ;  /* 0x00000004d1d17210 */ /* 0x000fc60007f9e0ff */
[--C-:B------:R-:W-:Y:S02]  /*14bd0*/  IMAD.X R206, R206, 0x1, R3.reuse, P3 ;  /* 0x00000001cece7824 */ /* 0x100fe400018e0603 */
[----:B------:R-:W-:Y:S01]  /*14be0*/  IMAD.X R208, R208, 0x1, R3, P4 ;  /* 0x00000001d0d07824 */ /* 0x000fe200020e0603 */
[-C--:B----4-:R-:W-:Y:S02]  /*14bf0*/  IADD3 R211, P3, R211, R4.reuse, RZ ;  /* 0x00000004d3d37210 */ /* 0x090fe40007f7e0ff */
[----:B------:R-:W-:-:S03]  /*14c00*/  IADD3 R213, P4, R213, R4, RZ ;  /* 0x00000004d5d57210 */ /* 0x000fc60007f9e0ff */
[--C-:B------:R-:W-:Y:S02]  /*14c10*/  IMAD.X R210, R210, 0x1, R3.reuse, P3 ;  /* 0x00000001d2d27824 */ /* 0x100fe400018e0603 */
[----:B------:R-:W-:Y:S01]  /*14c20*/  IMAD.X R212, R212, 0x1, R3, P4 ;  /* 0x00000001d4d47824 */ /* 0x000fe200020e0603 */
[----:B------:R-:W-:-:S05]  /*14c30*/  IADD3 R23, P3, R23, R4, RZ ;  /* 0x0000000417177210 */ /* 0x000fca0007f7e0ff */
[----:B------:R-:W-:Y:S01]  /*14c40*/  IMAD.X R22, R22, 0x1, R3, P3 ;  /* 0x0000000116167824 */ /* 0x000fe200018e0603 */
[----:B------:R-:W-:-:S05]  /*14c50*/  IADD3 R153, P4, R153, R4, RZ ;  /* 0x0000000499997210 */ /* 0x000fca0007f9e0ff */
[----:B------:R-:W-:Y:S01]  /*14c60*/  IMAD.X R152, R152, 0x1, R3, P4 ;  /* 0x0000000198987824 */ /* 0x000fe200020e0603 */
[-C--:B------:R-:W-:Y:S02]  /*14c70*/  IADD3 R155, P3, R155, R4.reuse, RZ ;  /* 0x000000049b9b7210 */ /* 0x080fe40007f7e0ff */
[----:B------:R-:W-:-:S03]  /*14c80*/  IADD3 R157, P4, R157, R4, RZ ;  /* 0x000000049d9d7210 */ /* 0x000fc60007f9e0ff */
[--C-:B------:R-:W-:Y:S02]  /*14c90*/  IMAD.X R154, R154, 0x1, R3.reuse, P3 ;  /* 0x000000019a9a7824 */ /* 0x100fe400018e0603 */
[----:B------:R-:W-:Y:S01]  /*14ca0*/  IMAD.X R156, R156, 0x1, R3, P4 ;  /* 0x000000019c9c7824 */ /* 0x000fe200020e0603 */
[-C--:B------:R-:W-:Y:S02]  /*14cb0*/  IADD3 R215, P3, R215, R4.reuse, RZ ;  /* 0x00000004d7d77210 */ /* 0x080fe40007f7e0ff */
[----:B------:R-:W-:-:S03]  /*14cc0*/  IADD3 R217, P4, R217, R4, RZ ;  /* 0x00000004d9d97210 */ /* 0x000fc60007f9e0ff */
[----:B------:R-:W-:Y:S01]  /*14cd0*/  IMAD.X R214, R214, 0x1, R3, P3 ;  /* 0x00000001d6d67824 */ /* 0x000fe200018e0603 */
[----:B------:R-:W-:Y:S02]  /*14ce0*/  WARPGROUP.DEPBAR.LE gsb0, 0x0 ;  /* 0x00008000000079c5 */ /* 0x000fe40000010000 */
[----:B------:R-:W-:Y:S06]  /*14cf0*/  BAR.SYNC.DEFER_BLOCKING 0x0 ;  /* 0x0000000000007b1d */ /* 0x000fec0000010000 */
[----:B------:R-:W-:Y:S01]  /*14d00*/  @!PT LDS RZ, [RZ] ;  /* 0x00000000fffff984 */ /* 0x000fe20000000800 */
[----:B------:R-:W-:Y:S01]  /*14d10*/  @!PT LDS RZ, [RZ] ;  /* 0x00000000fffff984 */ /* 0x000fe20000000800 */
[----:B------:R-:W-:Y:S01]  /*14d20*/  @!PT LDS RZ, [RZ] ;  /* 0x00000000fffff984 */ /* 0x000fe20000000800 */
[----:B------:R1:W-:Y:S02]  /*14d30*/  LDGSTS.E [R8+0x30000], desc[UR16][R10.64], P2 ;  /* 0x300000000a087fae */ /* 0x0003e40009121850 */
[----:B-1----:R-:W-:-:S02]  /*14d40*/  IMAD.MOV.U32 R10, RZ, RZ, R17 ;  /* 0x000000ffff0a7224 */ /* 0x002fc400078e0011 */
[----:B------:R-:W-:-:S05]  /*14d50*/  IMAD.MOV.U32 R11, RZ, RZ, R16 ;  /* 0x000000ffff0b7224 */ /* 0x000fca00078e0010 */
[----:B------:R1:W-:Y:S01]  /*14d60*/  LDGSTS.E [R8+0x30004], desc[UR16][R10.64], P1 ;  /* 0x300040000a087fae */ /* 0x0003e20008921850 */
[----:B------:R-:W-:-:S04]  /*14d70*/  ISETP.GT.AND P1, PT, R5, 0x2, PT ;  /* 0x000000020500780c */ /* 0x000fc80003f24270 */
[----:B------:R-:W-:Y:S02]  /*14d80*/  SEL R9, RZ, 0x4, !P1 ;  /* 0x00000004ff097807 */ /* 0x000fe40004800000 */
[----:B------:R-:W-:Y:S02]  /*14d90*/  ISETP.GT.AND P1, PT, R5, 0x3, PT ;  /* 0x000000030500780c */ /* 0x000fe40003f24270 */
[----:B------:R-:W-:-:S04]  /*14da0*/  SEL R9, R9, RZ, !P0 ;  /* 0x000000ff09097207 */ /* 0x000fc80004000000 */
[----:B------:R-:W-:Y:S02]  /*14db0*/  ISETP.NE.U32.AND P2, PT, R9, RZ, PT ;  /* 0x000000ff0900720c */ /* 0x000fe40003f45070 */
[----:B------:R-:W-:-:S04]  /*14dc0*/  SEL R9, RZ, 0x4, !P1 ;  /* 0x00000004ff097807 */ /* 0x000fc80004800000 */
[----:B------:R-:W-:Y:S01]  /*14dd0*/  SEL R9, R9, RZ, !P0 ;  /* 0x000000ff09097207 */ /* 0x000fe20004000000 */
[----:B-1----:R-:W-:-:S03]  /*14de0*/  IMAD.MOV.U32 R10, RZ, RZ, R19 ;  /* 0x000000ffff0a7224 */ /* 0x002fc600078e0013 */
[----:B------:R-:W-:Y:S01]  /*14df0*/  ISETP.NE.U32.AND P1, PT, R9, RZ, PT ;  /* 0x000000ff0900720c */ /* 0x000fe20003f25070 */
[----:B------:R-:W-:-:S05]  /*14e00*/  IMAD.MOV.U32 R11, RZ, RZ, R18 ;  /* 0x000000ffff0b7224 */ /* 0x000fca00078e0012 */
[----:B------:R1:W-:Y:S02]  /*14e10*/  LDGSTS.E [R8+0x30008], desc[UR16][R10.64], P2 ;  /* 0x300080000a087fae */ /* 0x0003e40009121850 */
[----:B-1----:R-:W-:Y:S02]  /*14e20*/  IMAD.MOV.U32 R10, RZ, RZ, R21 ;  /* 0x000000ffff0a7224 */ /* 0x002fe400078e0015 */
        /* <DEDUP_REMOVED lines=23> */
[----:B-1----:R-:W-:Y:S01]  /*14fa0*/  IMAD.MOV.U32 R10, RZ, RZ, R211 ;  /* 0x000000ffff0a7224 */ /* 0x002fe200078e00d3 */
[----:B------:R-:W-:Y:S02]  /*14fb0*/  MOV R11, R210 ;  /* 0x000000d2000b7202 */ /* 0x000fe40000000f00 */
[----:B------:R-:W-:-:S03]  /*14fc0*/  ISETP.NE.U32.AND P1, PT, R9, RZ, PT ;  /* 0x000000ff0900720c */ /* 0x000fc60003f25070 */
[----:B------:R1:W-:Y:S01]  /*14fd0*/  LDGSTS.E [R8+0x34008], desc[UR16][R10.64], P2 ;  /* 0x340080000a087fae */ /* 0x0003e20009121850 */
[----:B------:R-:W-:Y:S01]  /*14fe0*/  ISETP.GT.AND P2, PT, R5, 0x5, PT ;  /* 0x000000050500780c */ /* 0x000fe20003f44270 */
[----:B-1----:R-:W-:Y:S02]  /*14ff0*/  IMAD.MOV.U32 R10, RZ, RZ, R213 ;  /* 0x000000ffff0a7224 */ /* 0x002fe400078e00d5 */
[----:B------:R-:W-:-:S06]  /*15000*/  IMAD.MOV.U32 R11, RZ, RZ, R212 ;  /* 0x000000ffff0b7224 */ /* 0x000fcc00078e00d4 */
[----:B------:R1:W-:Y:S01]  /*15010*/  LDGSTS.E [R8+0x3400c], desc[UR16][R10.64], P1 ;  /* 0x3400c0000a087fae */ /* 0x0003e20008921850 */
[----:B------:R-:W-:-:S04]  /*15020*/  ISETP.GT.AND P1, PT, R5, 0x4, PT ;  /* 0x000000040500780c */ /* 0x000fc80003f24270 */
[----:B------:R-:W-:-:S04]  /*15030*/  SEL R9, RZ, 0x4, !P1 ;  /* 0x00000004ff097807 */ /* 0x000fc80004800000 */
[----:B------:R-:W-:Y:S02]  /*15040*/  SEL R9, R9, RZ, !P0 ;  /* 0x000000ff09097207 */ /* 0x000fe40004000000 */
[----:B-1----:R-:W-:Y:S02]  /*15050*/  SEL R8, RZ, 0x4, !P2 ;  /* 0x00000004ff087807 */ /* 0x002fe40005000000 */
[----:B------:R-:W-:Y:S02]  /*15060*/  ISETP.NE.U32.AND P1, PT, R9, RZ, PT ;  /* 0x000000ff0900720c */ /* 0x000fe40003f25070 */
[----:B------:R-:W-:-:S04]  /*15070*/  SEL R8, R8, RZ, !P0 ;  /* 0x000000ff08087207 */ /* 0x000fc80004000000 */
[----:B------:R-:W-:Y:S02]  /*15080*/  ISETP.NE.U32.AND P2, PT, R8, RZ, PT ;  /* 0x000000ff0800720c */ /* 0x000fe40003f45070 */
[----:B------:R-:W-:Y:S01]  /*15090*/  LOP3.LUT R8, R7, 0x10, RZ, 0x3c, !PT ;  /* 0x0000001007087812 */ /* 0x000fe200078e3cff */
[----:B------:R-:W-:Y:S02]  /*150a0*/  IMAD.MOV.U32 R10, RZ, RZ, R23 ;  /* 0x000000ffff0a7224 */ /* 0x000fe400078e0017 */
[----:B------:R-:W-:Y:S02]  /*150b0*/  IMAD.MOV.U32 R11, RZ, RZ, R22 ;  /* 0x000000ffff0b7224 */ /* 0x000fe400078e0016 */
[----:B------:R-:W-:-:S05]  /*150c0*/  VIADD R8, R8, UR4 ;  /* 0x0000000408087c36 */ /* 0x000fca0008000000 */
[----:B------:R1:W-:Y:S01]  /*150d0*/  LDGSTS.E [R8+0x30000], desc[UR16][R10.64], P1 ;  /* 0x300000000a087fae */ /* 0x0003e20008921850 */
[----:B------:R-:W-:-:S04]  /*150e0*/  ISETP.GT.AND P1, PT, R5, 0x6, PT ;  /* 0x000000060500780c */ /* 0x000fc80003f24270 */
[----:B------:R-:W-:Y:S02]  /*150f0*/  SEL R9, RZ, 0x4, !P1 ;  /* 0x00000004ff097807 */ /* 0x000fe40004800000 */
[----:B------:R-:W-:Y:S02]  /*15100*/  ISETP.GT.AND P1, PT, R5, 0x7, PT ;  /* 0x000000070500780c */ /* 0x000fe40003f24270 */
[----:B------:R-:W-:Y:S01]  /*15110*/  SEL R9, R9, RZ, !P0 ;  /* 0x000000ff09097207 */ /* 0x000fe20004000000 */
[----:B-1----:R-:W-:Y:S02]  /*15120*/  IMAD.MOV.U32 R10, RZ, RZ, R153 ;  /* 0x000000ffff0a7224 */ /* 0x002fe400078e0099 */
[----:B------:R-:W-:-:S05]  /*15130*/  IMAD.MOV.U32 R11, RZ, RZ, R152 ;  /* 0x000000ffff0b7224 */ /* 0x000fca00078e0098 */
[----:B------:R1:W-:Y:S01]  /*15140*/  LDGSTS.E [R8+0x30004], desc[UR16][R10.64], P2 ;  /* 0x300040000a087fae */ /* 0x0003e20009121850 */
[----:B------:R-:W-:Y:S02]  /*15150*/  ISETP.NE.U32.AND P2, PT, R9, RZ, PT ;  /* 0x000000ff0900720c */ /* 0x000fe40003f45070 */
[----:B------:R-:W-:-:S04]  /*15160*/  SEL R9, RZ, 0x4, !P1 ;  /* 0x00000004ff097807 */ /* 0x000fc80004800000 */
[----:B------:R-:W-:-:S04]  /*15170*/  SEL R9, R9, RZ, !P0 ;  /* 0x000000ff09097207 */ /* 0x000fc80004000000 */
[----:B------:R-:W-:Y:S01]  /*15180*/  ISETP.NE.U32.AND P1, PT, R9, RZ, PT ;  /* 0x000000ff0900720c */ /* 0x000fe20003f25070 */
[----:B-1----:R-:W-:Y:S02]  /*15190*/  IMAD.MOV.U32 R10, RZ, RZ, R155 ;  /* 0x000000ffff0a7224 */ /* 0x002fe400078e009b */
[----:B------:R-:W-:-:S05]  /*151a0*/  IMAD.MOV.U32 R11, RZ, RZ, R154 ;  /* 0x000000ffff0b7224 */ /* 0x000fca00078e009a */
[----:B------:R1:W-:Y:S02]  /*151b0*/  LDGSTS.E [R8+0x30008], desc[UR16][R10.64], P2 ;  /* 0x300080000a087fae */ /* 0x0003e40009121850 */
[----:B-1----:R-:W-:Y:S01]  /*151c0*/  IMAD.MOV.U32 R10, RZ, RZ, R157 ;  /* 0x000000ffff0a7224 */ /* 0x002fe200078e009d */
[----:B------:R-:W-:-:S05]  /*151d0*/  MOV R11, R156 ;  /* 0x0000009c000b7202 */ /* 0x000fca0000000f00 */
        /* <DEDUP_REMOVED lines=10> */
[----:B------:R-:W-:Y:S02]  /*15280*/  IMAD.MOV.U32 R11, RZ, RZ, R214 ;  /* 0x000000ffff0b7224 */ /* 0x000fe400078e00d6 */
[----:B------:R-:W-:-:S03]  /*15290*/  IMAD.X R216, R216, 0x1, R3, P4 ;  /* 0x00000001d8d87824 */ /* 0x000fc600020e0603 */
[----:B------:R1:W-:Y:S02]  /*152a0*/  LDGSTS.E [R8+0x34000], desc[UR16][R10.64], P2 ;  /* 0x340000000a087fae */ /* 0x0003e40009121850 */
[----:B-1----:R-:W-:Y:S02]  /*152b0*/  IMAD.MOV.U32 R10, RZ, RZ, R217 ;  /* 0x000000ffff0a7224 */ /* 0x002fe400078e00d9 */
[----:B------:R-:W-:-:S05]  /*152c0*/  IMAD.MOV.U32 R11, RZ, RZ, R216 ;  /* 0x000000ffff0b7224 */ /* 0x000fca00078e00d8 */
[----:B------:R1:W-:Y:S01]  /*152d0*/  LDGSTS.E [R8+0x34004], desc[UR16][R10.64], P1 ;  /* 0x340040000a087fae */ /* 0x0003e20008921850 */
[----:B------:R-:W-:-:S04]  /*152e0*/  ISETP.GT.AND P1, PT, R5, 0x26, PT ;  /* 0x000000260500780c */ /* 0x000fc80003f24270 */
[----:B------:R-:W-:Y:S02]  /*152f0*/  SEL R9, RZ, 0x4, !P1 ;  /* 0x00000004ff097807 */ /* 0x000fe40004800000 */
[----:B------:R-:W-:Y:S02]  /*15300*/  ISETP.GT.AND P1, PT, R5, 0x27, PT ;  /* 0x000000270500780c */ /* 0x000fe40003f24270 */
[----:B------:R-:W-:Y:S02]  /*15310*/  SEL R9, R9, RZ, !P0 ;  /* 0x000000ff09097207 */ /* 0x000fe40004000000 */
[----:B------:R-:W-:Y:S02]  /*15320*/  IADD3 R219, P3, R219, R4, RZ ;  /* 0x00000004dbdb7210 */ /* 0x000fe40007f7e0ff */
[----:B------:R-:W-:Y:S02]  /*15330*/  ISETP.NE.U32.AND P2, PT, R9, RZ, PT ;  /* 0x000000ff0900720c */ /* 0x000fe40003f45070 */
[----:B------:R-:W-:Y:S01]  /*15340*/  SEL R9, RZ, 0x4, !P1 ;  /* 0x00000004ff097807 */ /* 0x000fe20004800000 */
[----:B------:R-:W-:-:S03]  /*15350*/  IMAD.X R218, R218, 0x1, R3, P3 ;  /* 0x00000001dada7824 */ /* 0x000fc600018e0603 */
[----:B------:R-:W-:Y:S02]  /*15360*/  SEL R9, R9, RZ, !P0 ;  /* 0x000000ff09097207 */ /* 0x000fe40004000000 */
[----:B------:R-:W-:Y:S02]  /*15370*/  IADD3 R221, P4, R221, R4, RZ ;  /* 0x00000004dddd7210 */ /* 0x000fe40007f9e0ff */
[----:B------:R-:W-:Y:S01]  /*15380*/  ISETP.NE.U32.AND P1, PT, R9, RZ, PT ;  /* 0x000000ff0900720c */ /* 0x000fe20003f25070 */
[----:B-1----:R-:W-:Y:S02]  /*15390*/  IMAD.MOV.U32 R10, RZ, RZ, R219 ;  /* 0x000000ffff0a7224 */ /* 0x002fe400078e00db */
[----:B------:R-:W-:Y:S02]  /*153a0*/  IMAD.MOV.U32 R11, RZ, RZ, R218 ;  /* 0x000000ffff0b7224 */ /* 0x000fe400078e00da */
[----:B------:R-:W-:-:S03]  /*153b0*/  IMAD.X R220, R220, 0x1, R3, P4 ;  /* 0x00000001dcdc7824 */ /* 0x000fc600020e0603 */
[----:B------:R1:W-:Y:S01]  /*153c0*/  LDGSTS.E [R8+0x34008], desc[UR16][R10.64], P2 ;  /* 0x340080000a087fae */ /* 0x0003e20009121850 */
[----:B------:R-:W-:Y:S01]  /*153d0*/  ISETP.GT.AND P2, PT, R5, 0x9, PT ;  /* 0x000000090500780c */ /* 0x000fe20003f44270 */
[----:B-1----:R-:W-:Y:S02]  /*153e0*/  IMAD.MOV.U32 R10, RZ, RZ, R221 ;  /* 0x000000ffff0a7224 */ /* 0x002fe400078e00dd */
[----:B------:R-:W-:-:S05]  /*153f0*/  IMAD.MOV.U32 R11, RZ, RZ, R220 ;  /* 0x000000ffff0b7224 */ /* 0x000fca00078e00dc */
[----:B------:R1:W-:Y:S01]  /*15400*/  LDGSTS.E [R8+0x3400c], desc[UR16][R10.64], P1 ;  /* 0x3400c0000a087fae */ /* 0x0003e20008921850 */
[----:B------:R-:W-:-:S04]  /*15410*/  ISETP.GT.AND P1, PT, R5, 0x8, PT ;  /* 0x000000080500780c */ /* 0x000fc80003f24270 */
[----:B------:R-:W-:-:S04]  /*15420*/  SEL R9, RZ, 0x4, !P1 ;  /* 0x00000004ff097807 */ /* 0x000fc80004800000 */
[----:B------:R-:W-:Y:S02]  /*15430*/  SEL R9, R9, RZ, !P0 ;  /* 0x000000ff09097207 */ /* 0x000fe40004000000 */
[----:B-1----:R-:W-:Y:S02]  /*15440*/  SEL R8, RZ, 0x4, !P2 ;  /* 0x00000004ff087807 */ /* 0x002fe40005000000 */
[----:B------:R-:W-:Y:S02]  /*15450*/  IADD3 R159, P3, R159, R4, RZ ;  /* 0x000000049f9f7210 */ /* 0x000fe40007f7e0ff */
[----:B------:R-:W-:Y:S02]  /*15460*/  SEL R8, R8, RZ, !P0 ;  /* 0x000000ff08087207 */ /* 0x000fe40004000000 */
[----:B------:R-:W-:Y:S02]  /*15470*/  ISETP.NE.U32.AND P1, PT, R9, RZ, PT ;  /* 0x000000ff0900720c */ /* 0x000fe40003f25070 */
[----:B------:R-:W-:Y:S01]  /*15480*/  ISETP.NE.U32.AND P2, PT, R8, RZ, PT ;  /* 0x000000ff0800720c */ /* 0x000fe20003f45070 */
[----:B------:R-:W-:Y:S01]  /*15490*/  IMAD.X R158, R158, 0x1, R3, P3 ;  /* 0x000000019e9e7824 */ /* 0x000fe200018e0603 */
[----:B------:R-:W-:Y:S01]  /*154a0*/  LOP3.LUT R8, R7, 0x20, RZ, 0x3c, !PT ;  /* 0x0000002007087812 */ /* 0x000fe200078e3cff */
[----:B------:R-:W-:-:S02]  /*154b0*/  IMAD.MOV.U32 R10, RZ, RZ, R159 ;  /* 0x000000ffff0a7224 */ /* 0x000fc400078e009f */
[----:B------:R-:W-:Y:S02]  /*154c0*/  IMAD.MOV.U32 R11, RZ, RZ, R158 ;  /* 0x000000ffff0b7224 */ /* 0x000fe400078e009e */
[----:B------:R-:W-:Y:S01]  /*154d0*/  VIADD R8, R8, UR4 ;  /* 0x0000000408087c36 */ /* 0x000fe20008000000 */
[----:B------:R-:W-:-:S04]  /*154e0*/  IADD3 R161, P4, R161, R4, RZ ;  /* 0x00000004a1a17210 */ /* 0x000fc80007f9e0ff */
[----:B------:R1:W-:Y:S01]  /*154f0*/  LDGSTS.E [R8+0x30000], desc[UR16][R10.64], P1 ;  /* 0x300000000a087fae */ /* 0x0003e20008921850 */
[C---:B------:R-:W-:Y:S02]  /*15500*/  ISETP.GT.AND P1, PT, R5.reuse, 0xa, PT ;  /* 0x0000000a0500780c */ /* 0x040fe40003f24270 */
[----:B------:R-:W-:Y:S02]  /*15510*/  IADD3.X R160, R160, R3, RZ, P4, !PT ;  /* 0x00000003a0a07210 */ /* 0x000fe400027fe4ff */
[----:B------:R-:W-:Y:S02]  /*15520*/  SEL R9, RZ, 0x4, !P1 ;  /* 0x00000004ff097807 */ /* 0x000fe40004800000 */
[----:B------:R-:W-:Y:S02]  /*15530*/  ISETP.GT.AND P1, PT, R5, 0xb, PT ;  /* 0x0000000b0500780c */ /* 0x000fe40003f24270 */
[----:B------:R-:W-:Y:S01]  /*15540*/  SEL R9, R9, RZ, !P0 ;  /* 0x000000ff09097207 */ /* 0x000fe20004000000 */
[----:B-1----:R-:W-:-:S02]  /*15550*/  IMAD.MOV.U32 R10, RZ, RZ, R161 ;  /* 0x000000ffff0a7224 */ /* 0x002fc400078e00a1 */
[----:B------:R-:W-:Y:S01]  /*15560*/  IMAD.MOV.U32 R11, RZ, RZ, R160 ;  /* 0x000000ffff0b7224 */ /* 0x000fe200078e00a0 */
[----:B------:R-:W-:-:S04]  /*15570*/  IADD3 R163, P3, R163, R4, RZ ;  /* 0x00000004a3a37210 */ /* 0x000fc80007f7e0ff */
[----:B------:R1:W-:Y:S01]  /*15580*/  LDGSTS.E [R8+0x30004], desc[UR16][R10.64], P2 ;  /* 0x300040000a087fae */ /* 0x0003e20009121850 */
        /* <DEDUP_REMOVED lines=28> */
[----:B-1----:R-:W-:Y:S01]  /*15750*/  MOV R10, R225 ;  /* 0x000000e1000a7202 */ /* 0x002fe20000000f00 */
        /* <DEDUP_REMOVED lines=36> */
[----:B------:R-:W-:Y:S01]  /*159a0*/  ISETP.GT.AND P1, PT, R5, 0xe, PT ;  /* 0x0000000e0500780c */ /* 0x000fe20003f24270 */
[----:B------:R-:W-:-:S03]  /*159b0*/  IMAD.X R168, R168, 0x1, R3, P4 ;  /* 0x00000001a8a87824 */ /* 0x000fc600020e0603 */
[----:B------:R-:W-:Y:S02]  /*159c0*/  SEL R9, RZ, 0x4, !P1 ;  /* 0x00000004ff097807 */ /* 0x000fe40004800000 */
[----:B------:R-:W-:Y:S02]  /*159d0*/  ISETP.GT.AND P1, PT, R5, 0xf, PT ;  /* 0x0000000f0500780c */ /* 0x000fe40003f24270 */
[----:B------:R-:W-:Y:S01]  /*159e0*/  SEL R9, R9, RZ, !P0 ;  /* 0x000000ff09097207 */ /* 0x000fe20004000000 */
[----:B-1----:R-:W-:Y:S02]  /*159f0*/  IMAD.MOV.U32 R10, RZ, RZ, R169 ;  /* 0x000000ffff0a7224 */ /* 0x002fe400078e00a9 */
[----:B------:R-:W-:Y:S01]  /*15a00*/  IMAD.MOV.U32 R11, RZ, RZ, R168 ;  /* 0x000000ffff0b7224 */ /* 0x000fe200078e00a8 */
[----:B------:R-:W-:-:S04]  /*15a10*/  IADD3 R171, P3, R171, R4, RZ ;  /* 0x00000004abab7210 */ /* 0x000fc80007f7e0ff */
[----:B------:R1:W-:Y:S01]  /*15a20*/  LDGSTS.E [R8+0x30004], desc[UR16][R10.64], P2 ;  /* 0x300040000a087fae */ /* 0x0003e20009121850 */
[----:B------:R-:W-:Y:S02]  /*15a30*/  ISETP.NE.U32.AND P2, PT, R9, RZ, PT ;  /* 0x000000ff0900720c */ /* 0x000fe40003f45070 */
[----:B------:R-:W-:Y:S02]  /*15a40*/  SEL R9, RZ, 0x4, !P1 ;  /* 0x00000004ff097807 */ /* 0x000fe40004800000 */
[----:B------:R-:W-:Y:S02]  /*15a50*/  IADD3.X R170, R170, R3, RZ, P3, !PT ;  /* 0x00000003aaaa7210 */ /* 0x000fe40001ffe4ff */
[----:B------:R-:W-:Y:S02]  /*15a60*/  SEL R9, R9, RZ, !P0 ;  /* 0x000000ff09097207 */ /* 0x000fe40004000000 */
[----:B------:R-:W-:Y:S02]  /*15a70*/  IADD3 R173, P4, R173, R4, RZ ;  /* 0x00000004adad7210 */ /* 0x000fe40007f9e0ff */
[----:B------:R-:W-:Y:S01]  /*15a80*/  ISETP.NE.U32.AND P1, PT, R9, RZ, PT ;  /* 0x000000ff0900720c */ /* 0x000fe20003f25070 */
[----:B-1----:R-:W-:-:S02]  /*15a90*/  IMAD.MOV.U32 R10, RZ, RZ, R171 ;  /* 0x000000ffff0a7224 */ /* 0x002fc400078e00ab */
        /* <DEDUP_REMOVED lines=35> */
[----:B-1----:R-:W-:Y:S01]  /*15cd0*/  IMAD.MOV.U32 R10, RZ, RZ, R235 ;  /* 0x000000ffff0a7224 */ /* 0x002fe200078e00eb */
[----:B------:R-:W-:Y:S01]  /*15ce0*/  MOV R11, R234 ;  /* 0x000000ea000b7202 */ /* 0x000fe20000000f00 */
[----:B------:R-:W-:-:S04]  /*15cf0*/  IMAD.X R236, R236, 0x1, R3, P4 ;  /* 0x00000001ecec7824 */ /* 0x000fc800020e0603 */
        /* <DEDUP_REMOVED lines=30> */
[----:B------:R-:W-:Y:S01]  /*15ee0*/  SEL R9, RZ, 0x4, !P1 ;  /* 0x00000004ff097807 */ /* 0x000fe20004800000 */
[----:B------:R-:W-:Y:S01]  /*15ef0*/  IMAD.X R178, R178, 0x1, R3, P3 ;  /* 0x00000001b2b27824 */ /* 0x000fe200018e0603 */
[----:B------:R-:W-:Y:S02]  /*15f00*/  IADD3 R181, P4, R181, R4, RZ ;  /* 0x00000004b5b57210 */ /* 0x000fe40007f9e0ff */
[----:B------:R-:W-:-:S04]  /*15f10*/  SEL R9, R9, RZ, !P0 ;  /* 0x000000ff09097207 */ /* 0x000fc80004000000 */
[----:B------:R-:W-:Y:S01]  /*15f20*/  ISETP.NE.U32.AND P1, PT, R9, RZ, PT ;  /* 0x000000ff0900720c */ /* 0x000fe20003f25070 */
[----:B-1----:R-:W-:Y:S02]  /*15f30*/  IMAD.MOV.U32 R10, RZ, RZ, R179 ;  /* 0x000000ffff0a7224 */ /* 0x002fe400078e00b3 */
[----:B------:R-:W-:Y:S02]  /*15f40*/  IMAD.MOV.U32 R11, RZ, RZ, R178 ;  /* 0x000000ffff0b7224 */ /* 0x000fe400078e00b2 */
[----:B------:R-:W-:-:S03]  /*15f50*/  IMAD.X R180, R180, 0x1, R3, P4 ;  /* 0x00000001b4b47824 */ /* 0x000fc600020e0603 */
[----:B------:R1:W-:Y:S02]  /*15f60*/  LDGSTS.E [R8+0x30008], desc[UR16][R10.64], P2 ;  /* 0x300080000a087fae */ /* 0x0003e40009121850 */
[----:B-1----:R-:W-:Y:S01]  /*15f70*/  IMAD.MOV.U32 R10, RZ, RZ, R181 ;  /* 0x000000ffff0a7224 */ /* 0x002fe200078e00b5 */
[----:B------:R-:W-:-:S05]  /*15f80*/  MOV R11, R180 ;  /* 0x000000b4000b7202 */ /* 0x000fca0000000f00 */
        /* <DEDUP_REMOVED lines=102> */
[----:B--2---:R-:W-:Y:S02]  /*165f0*/  IADD3 R6, P4, R6, R4, RZ ;  /* 0x0000000406067210 */ /* 0x004fe40007f9e0ff */
        /* <DEDUP_REMOVED lines=39> */
[----:B------:R-:W-:Y:S01]  /*16870*/  STL [R1+0x78c], R12 ;  /* 0x00078c0c01007387 */ /* 0x000fe20000100800 */
[----:B-1----:R-:W-:-:S02]  /*16880*/  IMAD.MOV.U32 R10, RZ, RZ, R195 ;  /* 0x000000ffff0a7224 */ /* 0x002fc400078e00c3 */
[----:B------:R-:W-:Y:S01]  /*16890*/  IMAD.MOV.U32 R11, RZ, RZ, R194 ;  /* 0x000000ffff0b7224 */ /* 0x000fe200078e00c2 */
[----:B------:R-:W-:Y:S01]  /*168a0*/  STL [R1+0x79c], R148 ;  /* 0x00079c9401007387 */ /* 0x000fe20000100800 */
[----:B------:R-:W-:-:S03]  /*168b0*/  IMAD.X R196, R196, 0x1, R3, P4 ;  /* 0x00000001c4c47824 */ /* 0x000fc600020e0603 */
[----:B------:R-:W-:Y:S04]  /*168c0*/  STL [R1+0x798], R149 ;  /* 0x0007989501007387 */ /* 0x000fe80000100800 */
[----:B------:R-:W-:Y:S04]  /*168d0*/  STL [R1+0x794], R150 ;  /* 0x0007949601007387 */ /* 0x000fe80000100800 */
[----:B------:R1:W-:Y:S04]  /*168e0*/  STL [R1+0x790], R151 ;  /* 0x0007909701007387 */ /* 0x0003e80000100800 */
[----:B------:R2:W-:Y:S04]  /*168f0*/  STL [R1+0x200], R6 ;  /* 0x0002000601007387 */ /* 0x0005e80000100800 */
[----:B------:R3:W-:Y:S04]  /*16900*/  LDGSTS.E [R8+0x30008], desc[UR16][R10.64], P2 ;  /* 0x300080000a087fae */ /* 0x0007e80009121850 */
[----:B-1----:R-:W4:Y:S04]  /*16910*/  LDL.LU R151, [R1+0x20c] ;  /* 0x00020c0001977983 */ /* 0x002f280000300800 */
[----:B------:R-:W4:Y:S01]  /*16920*/  LDL.LU R150, [R1+0x210] ;  /* 0x0002100001967983 */ /* 0x000f220000300800 */
[----:B---3--:R-:W-:-:S03]  /*16930*/  IMAD.MOV.U32 R10, RZ, RZ, R197 ;  /* 0x000000ffff0a7224 */ /* 0x008fc600078e00c5 */
[----:B------:R-:W3:Y:S01]  /*16940*/  LDL.LU R149, [R1+0x214] ;  /* 0x0002140001957983 */ /* 0x000ee20000300800 */
[----:B------:R-:W-:-:S03]  /*16950*/  IMAD.MOV.U32 R11, RZ, RZ, R196 ;  /* 0x000000ffff0b7224 */ /* 0x000fc600078e00c4 */
[----:B------:R-:W3:Y:S04]  /*16960*/  LDL.LU R148, [R1+0x218] ;  /* 0x0002180001947983 */ /* 0x000ee80000300800 */
[----:B------:R-:W3:Y:S04]  /*16970*/  LDL.LU R12, [R1+0x21c] ;  /* 0x00021c00010c7983 */ /* 0x000ee80000300800 */
[----:B--2---:R-:W2:Y:S04]  /*16980*/  LDL.LU R6, [R1+0x220] ;  /* 0x0002200001067983 */ /* 0x004ea80000300800 */
[----:B------:R1:W-:Y:S04]  /*16990*/  LDGSTS.E [R8+0x3000c], desc[UR16][R10.64], P1 ;  /* 0x3000c0000a087fae */ /* 0x0003e80008921850 */
[----:B------:R-:W3:Y:S04]  /*169a0*/  LDL.LU R10, [R1+0x204] ;  /* 0x00020400010a7983 */ /* 0x000ee80000300800 */
[----:B------:R-:W1:Y:S01]  /*169b0*/  LDL.LU R11, [R1+0x208] ;  /* 0x00020800010b7983 */ /* 0x000e620000300800 */
[----:B------:R-:W-:-:S04]  /*169c0*/  ISETP.GT.AND P1, PT, R5, 0x38, PT ;  /* 0x000000380500780c */ /* 0x000fc80003f24270 */
[----:B------:R-:W-:Y:S02]  /*169d0*/  SEL R9, RZ, 0x4, !P1 ;  /* 0x00000004ff097807 */ /* 0x000fe40004800000 */
[----:B------:R-:W-:Y:S02]  /*169e0*/  ISETP.GT.AND P1, PT, R5, 0x39, PT ;  /* 0x000000390500780c */ /* 0x000fe40003f24270 */
[----:B------:R-:W-:-:S04]  /*169f0*/  SEL R9, R9, RZ, !P0 ;  /* 0x000000ff09097207 */ /* 0x000fc80004000000 */
[----:B------:R-:W-:Y:S02]  /*16a00*/  ISETP.NE.U32.AND P2, PT, R9, RZ, PT ;  /* 0x000000ff0900720c */ /* 0x000fe40003f45070 */
[----:B------:R-:W-:-:S04]  /*16a10*/  SEL R9, RZ, 0x4, !P1 ;  /* 0x00000004ff097807 */ /* 0x000fc80004800000 */
[----:B------:R-:W-:-:S04]  /*16a20*/  SEL R9, R9, RZ, !P0 ;  /* 0x000000ff09097207 */ /* 0x000fc80004000000 */
[----:B------:R-:W-:Y:S02]  /*16a30*/  ISETP.NE.U32.AND P1, PT, R9, RZ, PT ;  /* 0x000000ff0900720c */ /* 0x000fe40003f25070 */
[----:B----4-:R-:W-:-:S05]  /*16a40*/  IADD3 R150, P4, R150, R4, RZ ;  /* 0x0000000496967210 */ /* 0x010fca0007f9e0ff */
[----:B------:R-:W-:Y:S01]  /*16a50*/  IMAD.X R151, R151, 0x1, R3, P4 ;  /* 0x0000000197977824 */ /* 0x000fe200020e0603 */
[----:B-1----:R-:W-:-:S05]  /*16a60*/  IADD3 R11, P3, R11, R4, RZ ;  /* 0x000000040b0b7210 */ /* 0x002fca0007f7e0ff */
[----:B---3--:R-:W-:Y:S01]  /*16a70*/  IMAD.X R10, R10, 0x1, R3, P3 ;  /* 0x000000010a0a7824 */ /* 0x008fe200018e0603 */
[----:B------:R1:W-:Y:S04]  /*16a80*/  STL [R1+0x208], R11 ;  /* 0x0002080b01007387 */ /* 0x0003e80000100800 */
[----:B------:R3:W-:Y:S01]  /*16a90*/  STL [R1+0x204], R10 ;  /* 0x0002040a01007387 */ /* 0x0007e20000100800 */
[----:B-1----:R-:W-:-:S04]  /*16aa0*/  LOP3.LUT R11, R11, R10, RZ, 0x3c, !PT ;  /* 0x0000000a0b0b7212 */ /* 0x002fc800078e3cff */
[----:B---3--:R-:W-:-:S04]  /*16ab0*/  LOP3.LUT R10, R11, R10, RZ, 0x3c, !PT ;  /* 0x0000000a0b0a7212 */ /* 0x008fc800078e3cff */
[----:B------:R-:W-:-:S05]  /*16ac0*/  LOP3.LUT R11, R11, R10, RZ, 0x3c, !PT ;  /* 0x0000000a0b0b7212 */ /* 0x000fca00078e3cff */
[----:B------:R1:W-:Y:S02]  /*16ad0*/  LDGSTS.E [R8+0x34000], desc[UR16][R10.64], P2 ;  /* 0x340000000a087fae */ /* 0x0003e40009121850 */
[----:B-1----:R-:W-:Y:S02]  /*16ae0*/  IMAD.MOV.U32 R10, RZ, RZ, R150 ;  /* 0x000000ffff0a7224 */ /* 0x002fe400078e0096 */
[----:B------:R-:W-:-:S05]  /*16af0*/  IMAD.MOV.U32 R11, RZ, RZ, R151 ;  /* 0x000000ffff0b7224 */ /* 0x000fca00078e0097 */
[----:B------:R1:W-:Y:S01]  /*16b00*/  LDGSTS.E [R8+0x34004], desc[UR16][R10.64], P1 ;  /* 0x340040000a087fae */ /* 0x0003e20008921850 */
[----:B------:R-:W-:-:S04]  /*16b10*/  ISETP.GT.AND P1, PT, R5, 0x3a, PT ;  /* 0x0000003a0500780c */ /* 0x000fc80003f24270 */
[----:B------:R-:W-:Y:S02]  /*16b20*/  SEL R9, RZ, 0x4, !P1 ;  /* 0x00000004ff097807 */ /* 0x000fe40004800000 */
[-C--:B------:R-:W-:Y:S02]  /*16b30*/  IADD3 R148, P3, R148, R4.reuse, RZ ;  /* 0x0000000494947210 */ /* 0x080fe40007f7e0ff */
[----:B------:R-:W-:Y:S02]  /*16b40*/  SEL R9, R9, RZ, !P0 ;  /* 0x000000ff09097207 */ /* 0x000fe40004000000 */
[----:B--2---:R-:W-:Y:S01]  /*16b50*/  IADD3 R6, P4, R6, R4, RZ ;  /* 0x0000000406067210 */ /* 0x004fe20007f9e0ff */
[--C-:B------:R-:W-:Y:S01]  /*16b60*/  IMAD.X R149, R149, 0x1, R3.reuse, P3 ;  /* 0x0000000195957824 */ /* 0x100fe200018e0603 */
[----:B------:R-:W-:Y:S01]  /*16b70*/  ISETP.NE.U32.AND P2, PT, R9, RZ, PT ;  /* 0x000000ff0900720c */ /* 0x000fe20003f45070 */
[----:B------:R-:W-:Y:S02]  /*16b80*/  STL [R1+0x210], R150 ;  /* 0x0002109601007387 */ /* 0x000fe40000100800 */
[----:B------:R-:W-:-:S02]  /*16b90*/  IMAD.X R12, R12, 0x1, R3, P4 ;  /* 0x000000010c0c7824 */ /* 0x000fc400020e0603 */
[----:B------:R-:W-:Y:S01]  /*16ba0*/  STL [R1+0x20c], R151 ;  /* 0x00020c9701007387 */ /* 0x000fe20000100800 */
[----:B-1----:R-:W-:-:S03]  /*16bb0*/  IMAD.MOV.U32 R10, RZ, RZ, R148 ;  /* 0x000000ffff0a7224 */ /* 0x002fc600078e0094 */
[----:B------:R-:W-:Y:S01]  /*16bc0*/  STL [R1+0x218], R148 ;  /* 0x0002189401007387 */ /* 0x000fe20000100800 */
[----:B------:R-:W-:-:S03]  /*16bd0*/  IMAD.MOV.U32 R11, RZ, RZ, R149 ;  /* 0x000000ffff0b7224 */ /* 0x000fc600078e0095 */
[----:B------:R1:W-:Y:S04]  /*16be0*/  STL [R1+0x214], R149 ;  /* 0x0002149501007387 */ /* 0x0003e80000100800 */
[----:B------:R-:W-:Y:S04]  /*16bf0*/  STL [R1+0x220], R6 ;  /* 0x0002200601007387 */ /* 0x000fe80000100800 */
[----:B------:R2:W-:Y:S04]  /*16c00*/  STL [R1+0x21c], R12 ;  /* 0x00021c0c01007387 */ /* 0x0005e80000100800 */
[----:B-1----:R-:W3:Y:S04]  /*16c10*/  LDL.LU R149, [R1+0x224] ;  /* 0x0002240001957983 */ /* 0x002ee80000300800 */
[----:B------:R-:W4:Y:S04]  /*16c20*/  LDL.LU R148, [R1+0x228] ;  /* 0x0002280001947983 */ /* 0x000f280000300800 */
[----:B------:R1:W-:Y:S02]  /*16c30*/  LDGSTS.E [R8+0x34008], desc[UR16][R10.64], P2 ;  /* 0x340080000a087fae */ /* 0x0003e40009121850 */
[----:B-1----:R-:W-:Y:S01]  /*16c40*/  MOV R11, R12 ;  /* 0x0000000c000b7202 */ /* 0x002fe20000000f00 */
[----:B------:R-:W-:Y:S01]  /*16c50*/  IMAD.MOV.U32 R10, RZ, RZ, R6 ;  /* 0x000000ffff0a7224 */ /* 0x000fe200078e0006 */
[----:B--2---:R-:W2:Y:S04]  /*16c60*/  LDL.LU R12, [R1+0x22c] ;  /* 0x00022c00010c7983 */ /* 0x004ea80000300800 */
[----:B------:R-:W2:Y:S01]  /*16c70*/  LDL.LU R6, [R1+0x230] ;  /* 0x0002300001067983 */ /* 0x000ea20000300800 */
[----:B------:R-:W-:-:S04]  /*16c80*/  ISETP.GT.AND P1, PT, R5, 0x3b, PT ;  /* 0x0000003b0500780c */ /* 0x000fc80003f24270 */
[----:B------:R-:W-:-:S04]  /*16c90*/  SEL R9, RZ, 0x4, !P1 ;  /* 0x00000004ff097807 */ /* 0x000fc80004800000 */
[----:B------:R-:W-:-:S04]  /*16ca0*/  SEL R9, R9, RZ, !P0 ;  /* 0x000000ff09097207 */ /* 0x000fc80004000000 */
[----:B------:R-:W-:Y:S02]  /*16cb0*/  ISETP.NE.U32.AND P1, PT, R9, RZ, PT ;  /* 0x000000ff0900720c */ /* 0x000fe40003f25070 */
[----:B------:R-:W-:-:S11]  /*16cc0*/  ISETP.GT.AND P2, PT, R5, 0x1d, PT ;  /* 0x0000001d0500780c */ /* 0x000fd60003f44270 */
        /* <DEDUP_REMOVED lines=47> */
[----:B---3--:R-:W-:Y:S02]  /*16fc0*/  IMAD.X R149, R149, 0x1, R3, P3 ;  /* 0x0000000195957824 */ /* 0x008fe400018e0603 */
[----:B-1----:R-:W-:Y:S02]  /*16fd0*/  IMAD.MOV.U32 R10, RZ, RZ, R148 ;  /* 0x000000ffff0a7224 */ /* 0x002fe400078e0094 */
[----:B------:R-:W-:Y:S01]  /*16fe0*/  IMAD.MOV.U32 R11, RZ, RZ, R149 ;  /* 0x000000ffff0b7224 */ /* 0x000fe200078e0095 */
[----:B------:R-:W-:Y:S04]  /*16ff0*/  STL [R1+0x228], R148 ;  /* 0x0002289401007387 */ /* 0x000fe80000100800 */
[----:B------:R-:W-:Y:S04]  /*17000*/  STL [R1+0x224], R149 ;  /* 0x0002249501007387 */ /* 0x000fe80000100800 */
[----:B------:R1:W-:Y:S01]  /*17010*/  LDGSTS.E [R8+0x34000], desc[UR16][R10.64], P2 ;  /* 0x340000000a087fae */ /* 0x0003e20009121850 */
[----:B--2---:R-:W-:-:S04]  /*17020*/  IADD3 R6, P4, R6, R4, RZ ;  /* 0x0000000406067210 */ /* 0x004fc80007f9e0ff */
[----:B------:R-:W-:Y:S01]  /*17030*/  IADD3.X R12, R12, R3, RZ, P4, !PT ;  /* 0x000000030c0c7210 */ /* 0x000fe200027fe4ff */
[----:B------:R2:W-:Y:S01]  /*17040*/  STL [R1+0x230], R6 ;  /* 0x0002300601007387 */ /* 0x0005e20000100800 */
[----:B-1----:R-:W-:-:S03]  /*17050*/  IMAD.MOV.U32 R10, RZ, RZ, R6 ;  /* 0x000000ffff0a7224 */ /* 0x002fc600078e0006 */
[----:B------:R1:W-:Y:S01]  /*17060*/  STL [R1+0x22c], R12 ;  /* 0x00022c0c01007387 */ /* 0x0003e20000100800 */
[----:B------:R-:W-:-:S03]  /*17070*/  IMAD.MOV.U32 R11, RZ, RZ, R12 ;  /* 0x000000ffff0b7224 */ /* 0x000fc600078e000c */
[----:B------:R-:W3:Y:S04]  /*17080*/  LDL.LU R150, [R1+0x238] ;  /* 0x0002380001967983 */ /* 0x000ee80000300800 */
[----:B--2---:R-:W2:Y:S04]  /*17090*/  LDL.LU R6, [R1+0x240] ;  /* 0x0002400001067983 */ /* 0x004ea80000300800 */
[----:B------:R4:W-:Y:S04]  /*170a0*/  LDGSTS.E [R8+0x34004], desc[UR16][R10.64], P1 ;  /* 0x340040000a087fae */ /* 0x0009e80008921850 */
[----:B------:R-:W4:Y:S04]  /*170b0*/  LDL.LU R11, [R1+0x234] ;  /* 0x00023400010b7983 */ /* 0x000f280000300800 */
[----:B------:R-:W4:Y:S01]  /*170c0*/  LDL.LU R149, [R1+0x23c] ;  /* 0x00023c0001957983 */ /* 0x000f220000300800 */
[----:B-1----:R-:W1:Y:S01]  /*170d0*/  S2R R12, SR_TID.X ;  /* 0x00000000000c7919 */ /* 0x002e620000002100 */
[----:B------:R-:W-:-:S02]  /*170e0*/  ISETP.GT.AND P2, PT, R5, 0x3e, PT ;  /* 0x0000003e0500780c */ /* 0x000fc40003f44270 */
[----:B------:R-:W-:Y:S01]  /*170f0*/  ISETP.GT.AND P3, PT, R5, 0x3f, PT ;  /* 0x0000003f0500780c */ /* 0x000fe20003f64270 */
[----:B------:R-:W4:Y:S04]  /*17100*/  LDL.LU R148, [R1+0x248] ;  /* 0x0002480001947983 */ /* 0x000f280000300800 */
[----:B------:R-:W4:Y:S01]  /*17110*/  LDL.LU R151, [R1+0x264] ;  /* 0x0002640001977983 */ /* 0x000f220000300800 */
[----:B-1----:R-:W-:-:S03]  /*17120*/  LOP3.LUT R9, R12, 0x3f, RZ, 0xc0, !PT ;  /* 0x0000003f0c097812 */ /* 0x002fc600078ec0ff */
[----:B------:R-:W4:Y:S01]  /*17130*/  LDL.LU R12, [R1+0x268] ;  /* 0x00026800010c7983 */ /* 0x000f220000300800 */
[----:B------:R-:W-:Y:S02]  /*17140*/  ISETP.GE.AND P1, PT, R9, R5, PT ;  /* 0x000000050900720c */ /* 0x000fe40003f26270 */
[----:B------:R-:W-:Y:S01]  /*17150*/  SEL R5, RZ, 0x4, !P2 ;  /* 0x00000004ff057807 */ /* 0x000fe20005000000 */
[----:B------:R-:W4:Y:S03]  /*17160*/  LDL.LU R9, [R1+0x244] ;  /* 0x0002440001097983 */ /* 0x000f260000300800 */
[----:B------:R-:W-:-:S04]  /*17170*/  SEL R5, R5, RZ, !P0 ;  /* 0x000000ff05057207 */ /* 0x000fc80004000000 */
[----:B------:R-:W-:Y:S02]  /*17180*/  ISETP.NE.U32.AND P2, PT, R5, RZ, PT ;  /* 0x000000ff0500720c */ /* 0x000fe40003f45070 */
[----:B------:R-:W-:-:S04]  /*17190*/  SEL R5, RZ, 0x4, !P3 ;  /* 0x00000004ff057807 */ /* 0x000fc80005800000 */
[----:B------:R-:W-:-:S04]  /*171a0*/  SEL R5, R5, RZ, !P0 ;  /* 0x000000ff05057207 */ /* 0x000fc80004000000 */
[----:B------:R-:W-:Y:S02]  /*171b0*/  ISETP.NE.U32.AND P3, PT, R5, RZ, PT ;  /* 0x000000ff0500720c */ /* 0x000fe40003f65070 */
[-C--:B---3--:R-:W-:Y:S02]  /*171c0*/  IADD3 R150, P4, R150, R4.reuse, RZ ;  /* 0x0000000496967210 */ /* 0x088fe40007f9e0ff */
[----:B--2---:R-:W-:-:S03]  /*171d0*/  IADD3 R6, P5, R6, R4, RZ ;  /* 0x0000000406067210 */ /* 0x004fc60007fbe0ff */
[----:B----4-:R-:W-:Y:S01]  /*171e0*/  IMAD.MOV.U32 R10, RZ, RZ, R150 ;  /* 0x000000ffff0a7224 */ /* 0x010fe200078e0096 */
[----:B------:R-:W-:Y:S01]  /*171f0*/  STL [R1+0x238], R150 ;  /* 0x0002389601007387 */ /* 0x000fe20000100800 */
[--C-:B------:R-:W-:Y:S02]  /*17200*/  IMAD.X R11, R11, 0x1, R3.reuse, P4 ;  /* 0x000000010b0b7824 */ /* 0x100fe400020e0603 */
[----:B------:R-:W-:-:S03]  /*17210*/  IMAD.X R149, R149, 0x1, R3, P5 ;  /* 0x0000000195957824 */ /* 0x000fc600028e0603 */
[----:B------:R1:W-:Y:S04]  /*17220*/  STL [R1+0x234], R11 ;  /* 0x0002340b01007387 */ /* 0x0003e80000100800 */
[----:B------:R-:W-:Y:S04]  /*17230*/  STL [R1+0x240], R6 ;  /* 0x0002400601007387 */ /* 0x000fe80000100800 */
[----:B------:R1:W-:Y:S04]  /*17240*/  LDGSTS.E [R8+0x34008], desc[UR16][R10.64], P2 ;  /* 0x340080000a087fae */ /* 0x0003e80009121850 */
[----:B------:R2:W-:Y:S01]  /*17250*/  STL [R1+0x23c], R149 ;  /* 0x00023c9501007387 */ /* 0x0005e20000100800 */
[----:B-1----:R-:W-:-:S02]  /*17260*/  IMAD.MOV.U32 R11, RZ, RZ, R149 ;  /* 0x000000ffff0b7224 */ /* 0x002fc400078e0095 */
[----:B------:R-:W-:Y:S01]  /*17270*/  IMAD.MOV.U32 R10, RZ, RZ, R6 ;  /* 0x000000ffff0a7224 */ /* 0x000fe200078e0006 */
[----:B--2---:R-:W2:Y:S04]  /*17280*/  LDL.LU R149, [R1+0x284] ;  /* 0x0002840001957983 */ /* 0x004ea80000300800 */
[----:B------:R-:W3:Y:S04]  /*17290*/  LDL.LU R6, [R1+0x288] ;  /* 0x0002880001067983 */ /* 0x000ee80000300800 */
[----:B------:R-:W4:Y:S04]  /*172a0*/  LDL.LU R150, [R1+0x2a8] ;  /* 0x0002a80001967983 */ /* 0x000f280000300800 */
[----:B------:R1:W-:Y:S01]  /*172b0*/  LDGSTS.E [R8+0x3400c], desc[UR16][R10.64], P3 ;  /* 0x3400c0000a087fae */ /* 0x0003e20009921850 */
[----:B------:R-:W-:-:S03]  /*172c0*/  SEL R5, RZ, 0x4, P1 ;  /* 0x00000004ff057807 */ /* 0x000fc60000800000 */
[----:B------:R-:W2:Y:S01]  /*172d0*/  LDL.LU R10, [R1+0x2a4] ;  /* 0x0002a400010a7983 */ /* 0x000ea20000300800 */
[----:B------:R-:W-:Y:S02]  /*172e0*/  SEL R5, R5, RZ, !P0 ;  /* 0x000000ff05057207 */ /* 0x000fe40004000000 */
[-C--:B------:R-:W-:Y:S01]  /*172f0*/  IADD3 R148, P1, R148, R2.reuse, RZ ;  /* 0x0000000294947210 */ /* 0x080fe20007f3e0ff */
[----:B------:R-:W-:Y:S01]  /*17300*/  ULEA UR4, UR14, UR12, 0x10 ;  /* 0x0000000c0e047291 */ /* 0x000fe2000f8e803f */
[----:B------:R-:W-:Y:S01]  /*17310*/  IADD3 R12, P2, R12, R2, RZ ;  /* 0x000000020c0c7210 */ /* 0x000fe20007f5e0ff */
[----:B------:R-:W0:Y:S01]  /*17320*/  LDGDEPBAR ;  /* 0x00000000000079af */ /* 0x000e220000000000 */
[----:B------:R-:W-:Y:S01]  /*17330*/  ISETP.NE.U32.AND P0, PT, R5, RZ, PT ;  /* 0x000000ff0500720c */ /* 0x000fe20003f05070 */
[--C-:B------:R-:W-:Y:S02]  /*17340*/  IMAD.X R9, R9, 0x1, R0.reuse, P1 ;  /* 0x0000000109097824 */ /* 0x100fe400008e0600 */
[----:B------:R-:W-:Y:S01]  /*17350*/  IMAD.X R151, R151, 0x1, R0, P2 ;  /* 0x0000000197977824 */ /* 0x000fe200010e0600 */
[----:B------:R1:W-:Y:S01]  /*17360*/  STL [R1+0x248], R148 ;  /* 0x0002489401007387 */ /* 0x0003e20000100800 */
[----:B------:R-:W-:-:S02]  /*17370*/  VIADD R5, R13, UR4 ;  /* 0x000000040d057c36 */ /* 0x000fc40008000000 */
[----:B-1----:R-:W-:Y:S01]  /*17380*/  IMAD.MOV.U32 R8, RZ, RZ, R148 ;  /* 0x000000ffff087224 */ /* 0x002fe200078e0094 */
[----:B------:R1:W-:Y:S04]  /*17390*/  STL [R1+0x244], R9 ;  /* 0x0002440901007387 */ /* 0x0003e80000100800 */
[----:B------:R1:W-:Y:S04]  /*173a0*/  STL [R1+0x268], R12 ;  /* 0x0002680c01007387 */ /* 0x0003e80000100800 */
[----:B------:R1:W-:Y:S04]  /*173b0*/  STL [R1+0x264], R151 ;  /* 0x0002649701007387 */ /* 0x0003e80000100800 */
[----:B------:R-:W2:Y:S04]  /*173c0*/  LDL.LU R11, [R1+0x2c8] ;  /* 0x0002c800010b7983 */ /* 0x000ea80000300800 */
[----:B------:R1:W-:Y:S04]  /*173d0*/  LDGSTS.E [R5], desc[UR16][R8.64], P0 ;  /* 0x0000000008057fae */ /* 0x0003e80008121850 */
[----:B------:R-:W2:Y:S01]  /*173e0*/  LDL.LU R148, [R1+0x2e8] ;  /* 0x0002e80001947983 */ /* 0x000ea20000300800 */
[----:B-1----:R-:W-:Y:S01]  /*173f0*/  IMAD.MOV.U32 R8, RZ, RZ, R12 ;  /* 0x000000ffff087224 */ /* 0x002fe200078e000c */
[----:B------:R-:W-:-:S02]  /*17400*/  MOV R9, R151 ;  /* 0x0000009700097202 */ /* 0x000fc40000000f00 */
[----:B------:R-:W2:Y:S04]  /*17410*/  LDL.LU R12, [R1+0x2c4] ;  /* 0x0002c400010c7983 */ /* 0x000ea80000300800 */
[----:B------:R-:W2:Y:S04]  /*17420*/  LDL.LU R151, [R1+0x2e4] ;  /* 0x0002e40001977983 */ /* 0x000ea80000300800 */
[----:B------:R1:W-:Y:S01]  /*17430*/  LDGSTS.E [R5+0x400], desc[UR16][R8.64], P0 ;  /* 0x0040000008057fae */ /* 0x0003e20008121850 */
[-C--:B---3--:R-:W-:Y:S02]  /*17440*/  IADD3 R6, P1, R6, R2.reuse, RZ ;  /* 0x0000000206067210 */ /* 0x088fe40007f3e0ff */
[----:B----4-:R-:W-:-:S03]  /*17450*/  IADD3 R150, P2, R150, R2, RZ ;  /* 0x0000000296967210 */ /* 0x010fc60007f5e0ff */
[----:B--2---:R-:W-:Y:S01]  /*17460*/  IMAD.X R149, R149, 0x1, R0, P1 ;  /* 0x0000000195957824 */ /* 0x004fe200008e0600 */
[----:B------:R2:W-:Y:S01]  /*17470*/  STL [R1+0x288], R6 ;  /* 0x0002880601007387 */ /* 0x0005e20000100800 */
[----:B-1----:R-:W-:Y:S02]  /*17480*/  IMAD.MOV.U32 R8, RZ, RZ, R6 ;  /* 0x000000ffff087224 */ /* 0x002fe400078e0006 */
[----:B------:R-:W-:Y:S01]  /*17490*/  IMAD.MOV.U32 R9, RZ, RZ, R149 ;  /* 0x000000ffff097224 */ /* 0x000fe200078e0095 */
[----:B------:R1:W-:Y:S04]  /*174a0*/  STL [R1+0x284], R149 ;  /* 0x0002849501007387 */ /* 0x0003e80000100800 */
[----:B------:R-:W-:Y:S04]  /*174b0*/  STL [R1+0x2a8], R150 ;  /* 0x0002a89601007387 */ /* 0x000fe80000100800 */
[----:B--2---:R-:W2:Y:S01]  /*174c0*/  LDL.LU R6, [R1+0x308] ;  /* 0x0003080001067983 */ /* 0x004ea20000300800 */
[----:B------:R-:W-:-:S03]  /*174d0*/  IMAD.X R10, R10, 0x1, R0, P2 ;  /* 0x000000010a0a7824 */ /* 0x000fc600010e0600 */
[----:B------:R3:W-:Y:S04]  /*174e0*/  LDGSTS.E [R5+0x800], desc[UR16][R8.64], P0 ;  /* 0x0080000008057fae */ /* 0x0007e80008121850 */
[----:B------:R4:W-:Y:S04]  /*174f0*/  STL [R1+0x2a4], R10 ;  /* 0x0002a40a01007387 */ /* 0x0009e80000100800 */
[----:B-1----:R-:W2:Y:S01]  /*17500*/  LDL.LU R149, [R1+0x328] ;  /* 0x0003280001957983 */ /* 0x002ea20000300800 */
[----:B---3--:R-:W-:-:S03]  /*17510*/  IMAD.MOV.U32 R9, RZ, RZ, R10 ;  /* 0x000000ffff097224 */ /* 0x008fc600078e000a */
[----:B----4-:R-:W3:Y:S01]  /*17520*/  LDL.LU R10, [R1+0x304] ;  /* 0x00030400010a7983 */ /* 0x010ee20000300800 */
[----:B------:R-:W-:-:S03]  /*17530*/  IMAD.MOV.U32 R8, RZ, RZ, R150 ;  /* 0x000000ffff087224 */ /* 0x000fc600078e0096 */
[----:B------:R-:W4:Y:S04]  /*17540*/  LDL.LU R150, [R1+0x324] ;  /* 0x0003240001967983 */ /* 0x000f280000300800 */
[----:B------:R1:W-:Y:S01]  /*17550*/  LDGSTS.E [R5+0xc00], desc[UR16][R8.64], P0 ;  /* 0x00c0000008057fae */ /* 0x0003e20008121850 */
[-C--:B------:R-:W-:Y:S02]  /*17560*/  IADD3 R11, P1, R11, R2.reuse, RZ ;  /* 0x000000020b0b7210 */ /* 0x080fe40007f3e0ff */
[----:B------:R-:W-:-:S03]  /*17570*/  IADD3 R148, P2, R148, R2, RZ ;  /* 0x0000000294947210 */ /* 0x000fc60007f5e0ff */
[----:B------:R1:W-:Y:S02]  /*17580*/  STL [R1+0x2c8], R11 ;  /* 0x0002c80b01007387 */ /* 0x0003e40000100800 */
[----:B-1----:R-:W-:Y:S02]  /*17590*/  IMAD.MOV.U32 R8, RZ, RZ, R11 ;  /* 0x000000ffff087224 */ /* 0x002fe400078e000b */
[--C-:B------:R-:W-:Y:S02]  /*175a0*/  IMAD.X R12, R12, 0x1, R0.reuse, P1 ;  /* 0x000000010c0c7824 */ /* 0x100fe400008e0600 */
[----:B------:R-:W-:-:S03]  /*175b0*/  IMAD.X R151, R151, 0x1, R0, P2 ;  /* 0x0000000197977824 */ /* 0x000fc600010e0600 */
[----:B------:R1:W-:Y:S01]  /*175c0*/  STL [R1+0x2c4], R12 ;  /* 0x0002c40c01007387 */ /* 0x0003e20000100800 */
[----:B------:R-:W-:-:S03]  /*175d0*/  IMAD.MOV.U32 R9, RZ, RZ, R12 ;  /* 0x000000ffff097224 */ /* 0x000fc600078e000c */
[----:B------:R1:W-:Y:S04]  /*175e0*/  STL [R1+0x2e8], R148 ;  /* 0x0002e89401007387 */ /* 0x0003e80000100800 */
[----:B------:R-:W4:Y:S04]  /*175f0*/  LDL.LU R11, [R1+0x348] ;  /* 0x00034800010b7983 */ /* 0x000f280000300800 */
[----:B------:R1:W-:Y:S04]  /*17600*/  STL [R1+0x2e4], R151 ;  /* 0x0002e49701007387 */ /* 0x0003e80000100800 */
[----:B------:R1:W-:Y:S04]  /*17610*/  LDGSTS.E [R5+0x1000], desc[UR16][R8.64], P0 ;  /* 0x0100000008057fae */ /* 0x0003e80008121850 */
[----:B-1----:R-:W4:Y:S01]  /*17620*/  LDL.LU R12, [R1+0x368] ;  /* 0x00036800010c7983 */ /* 0x002f220000300800 */
[----:B------:R-:W-:-:S02]  /*17630*/  IMAD.MOV.U32 R8, RZ, RZ, R148 ;  /* 0x000000ffff087224 */ /* 0x000fc400078e0094 */
[----:B------:R-:W-:Y:S01]  /*17640*/  IMAD.MOV.U32 R9, RZ, RZ, R151 ;  /* 0x000000ffff097224 */ /* 0x000fe200078e0097 */
[----:B------:R-:W4:Y:S04]  /*17650*/  LDL.LU R148, [R1+0x344] ;  /* 0x0003440001947983 */ /* 0x000f280000300800 */
[----:B------:R-:W4:Y:S04]  /*17660*/  LDL.LU R151, [R1+0x364] ;  /* 0x0003640001977983 */ /* 0x000f280000300800 */
[----:B------:R1:W-:Y:S01]  /*17670*/  LDGSTS.E [R5+0x1400], desc[UR16][R8.64], P0 ;  /* 0x0140000008057fae */ /* 0x0003e20008121850 */
[----:B--2---:R-:W-:-:S04]  /*17680*/  IADD3 R6, P1, R6, R2, RZ ;  /* 0x0000000206067210 */ /* 0x004fc80007f3e0ff */
[----:B-1----:R-:W-:Y:S01]  /*17690*/  MOV R8, R6 ;  /* 0x0000000600087202 */ /* 0x002fe20000000f00 */
[----:B------:R1:W-:Y:S01]  /*176a0*/  STL [R1+0x308], R6 ;  /* 0x0003080601007387 */ /* 0x0003e20000100800 */
[----:B------:R-:W-:Y:S01]  /*176b0*/  IADD3 R149, P2, R149, R2, RZ ;  /* 0x0000000295957210 */ /* 0x000fe20007f5e0ff */
[----:B---3--:R-:W-:-:S04]  /*176c0*/  IMAD.X R10, R10, 0x1, R0, P1 ;  /* 0x000000010a0a7824 */ /* 0x008fc800008e0600 */
[----:B----4-:R-:W-:Y:S01]  /*176d0*/  IMAD.X R150, R150, 0x1, R0, P2 ;  /* 0x0000000196967824 */ /* 0x010fe200010e0600 */
[----:B------:R2:W-:Y:S01]  /*176e0*/  STL [R1+0x304], R10 ;  /* 0x0003040a01007387 */ /* 0x0005e20000100800 */
[----:B------:R-:W-:-:S03]  /*176f0*/  IMAD.MOV.U32 R9, RZ, RZ, R10 ;  /* 0x000000ffff097224 */ /* 0x000fc600078e000a */
[----:B------:R3:W-:Y:S04]  /*17700*/  STL [R1+0x328], R149 ;  /* 0x0003289501007387 */ /* 0x0007e80000100800 */
[----:B-1----:R-:W4:Y:S04]  /*17710*/  LDL.LU R6, [R1+0x388] ;  /* 0x0003880001067983 */ /* 0x002f280000300800 */
[----:B------:R1:W-:Y:S04]  /*17720*/  STL [R1+0x324], R150 ;  /* 0x0003249601007387 */ /* 0x0003e80000100800 */
[----:B------:R3:W-:Y:S04]  /*17730*/  LDGSTS.E [R5+0x1800], desc[UR16][R8.64], P0 ;  /* 0x0180000008057fae */ /* 0x0007e80008121850 */
[----:B--2---:R-:W2:Y:S01]  /*17740*/  LDL.LU R10, [R1+0x3a8] ;  /* 0x0003a800010a7983 */ /* 0x004ea20000300800 */
[----:B---3--:R-:W-:-:S03]  /*17750*/  IMAD.MOV.U32 R8, RZ, RZ, R149 ;  /* 0x000000ffff087224 */ /* 0x008fc600078e0095 */
[----:B------:R-:W3:Y:S01]  /*17760*/  LDL.LU R149, [R1+0x384] ;  /* 0x0003840001957983 */ /* 0x000ee20000300800 */
[----:B------:R-:W-:-:S03]  /*17770*/  IMAD.MOV.U32 R9, RZ, RZ, R150 ;  /* 0x000000ffff097224 */ /* 0x000fc600078e0096 */
[----:B-1----:R-:W3:Y:S01]  /*17780*/  LDL.LU R150, [R1+0x3a4] ;  /* 0x0003a40001967983 */ /* 0x002ee20000300800 */
[----:B------:R-:W-:-:S03]  /*17790*/  IADD3 R11, P1, R11, R2, RZ ;  /* 0x000000020b0b7210 */ /* 0x000fc60007f3e0ff */
[----:B------:R1:W-:Y:S04]  /*177a0*/  LDGSTS.E [R5+0x1c00], desc[UR16][R8.64], P0 ;  /* 0x01c0000008057fae */ /* 0x0003e80008121850 */
[----:B------:R1:W-:Y:S01]  /*177b0*/  STL [R1+0x348], R11 ;  /* 0x0003480b01007387 */ /* 0x0003e20000100800 */
[----:B------:R-:W-:Y:S01]  /*177c0*/  IADD3 R12, P2, R12, R2, RZ ;  /* 0x000000020c0c7210 */ /* 0x000fe20007f5e0ff */
[----:B-1----:R-:W-:Y:S02]  /*177d0*/  IMAD.MOV.U32 R8, RZ, RZ, R11 ;  /* 0x000000ffff087224 */ /* 0x002fe400078e000b */
[--C-:B------:R-:W-:Y:S02]  /*177e0*/  IMAD.X R148, R148, 0x1, R0.reuse, P1 ;  /* 0x0000000194947824 */ /* 0x100fe400008e0600 */
[----:B------:R-:W-:-:S03]  /*177f0*/  IMAD.X R151, R151, 0x1, R0, P2 ;  /* 0x0000000197977824 */ /* 0x000fc600010e0600 */
[----:B------:R1:W-:Y:S01]  /*17800*/  STL [R1+0x344], R148 ;  /* 0x0003449401007387 */ /* 0x0003e20000100800 */
[----:B------:R-:W-:-:S03]  /*17810*/  IMAD.MOV.U32 R9, RZ, RZ, R148 ;  /* 0x000000ffff097224 */ /* 0x000fc600078e0094 */
[----:B------:R1:W-:Y:S04]  /*17820*/  STL [R1+0x368], R12 ;  /* 0x0003680c01007387 */ /* 0x0003e80000100800 */
[----:B------:R-:W3:Y:S04]  /*17830*/  LDL.LU R11, [R1+0x3c8] ;  /* 0x0003c800010b7983 */ /* 0x000ee80000300800 */
[----:B------:R1:W-:Y:S04]  /*17840*/  STL [R1+0x364], R151 ;  /* 0x0003649701007387 */ /* 0x0003e80000100800 */
[----:B------:R1:W-:Y:S04]  /*17850*/  LDGSTS.E [R5+0x2000], desc[UR16][R8.64], P0 ;  /* 0x0200000008057fae */ /* 0x0003e80008121850 */
[----:B-1----:R-:W3:Y:S01]  /*17860*/  LDL.LU R148, [R1+0x3e8] ;  /* 0x0003e80001947983 */ /* 0x002ee20000300800 */
[----:B------:R-:W-:-:S02]  /*17870*/  IMAD.MOV.U32 R8, RZ, RZ, R12 ;  /* 0x000000ffff087224 */ /* 0x000fc400078e000c */
[----:B------:R-:W-:Y:S01]  /*17880*/  IMAD.MOV.U32 R9, RZ, RZ, R151 ;  /* 0x000000ffff097224 */ /* 0x000fe200078e0097 */
[----:B------:R-:W3:Y:S04]  /*17890*/  LDL.LU R12, [R1+0x3c4] ;  /* 0x0003c400010c7983 */ /* 0x000ee80000300800 */
[----:B------:R-:W3:Y:S04]  /*178a0*/  LDL.LU R151, [R1+0x3e4] ;  /* 0x0003e40001977983 */ /* 0x000ee80000300800 */
[----:B------:R1:W-:Y:S01]  /*178b0*/  LDGSTS.E [R5+0x2400], desc[UR16][R8.64], P0 ;  /* 0x0240000008057fae */ /* 0x0003e20008121850 */
[----:B----4-:R-:W-:-:S05]  /*178c0*/  IADD3 R6, P1, R6, R2, RZ ;  /* 0x0000000206067210 */ /* 0x010fca0007f3e0ff */
[----:B------:R4:W-:Y:S01]  /*178d0*/  STL [R1+0x388], R6 ;  /* 0x0003880601007387 */ /* 0x0009e20000100800 */
[----:B-1----:R-:W-:Y:S01]  /*178e0*/  IMAD.MOV.U32 R8, RZ, RZ, R6 ;  /* 0x000000ffff087224 */ /* 0x002fe200078e0006 */
[----:B--2---:R-:W-:Y:S01]  /*178f0*/  IADD3 R10, P2, R10, R2, RZ ;  /* 0x000000020a0a7210 */ /* 0x004fe20007f5e0ff */
[----:B---3--:R-:W-:-:S04]  /*17900*/  IMAD.X R149, R149, 0x1, R0, P1 ;  /* 0x0000000195957824 */ /* 0x008fc800008e0600 */
[----:B------:R-:W-:Y:S01]  /*17910*/  IMAD.X R150, R150, 0x1, R0, P2 ;  /* 0x0000000196967824 */ /* 0x000fe200010e0600 */
[----:B------:R1:W-:Y:S01]  /*17920*/  STL [R1+0x384], R149 ;  /* 0x0003849501007387 */ /* 0x0003e20000100800 */
[----:B------:R-:W-:-:S03]  /*17930*/  IMAD.MOV.U32 R9, RZ, RZ, R149 ;  /* 0x000000ffff097224 */ /* 0x000fc600078e0095 */
[----:B------:R2:W-:Y:S04]  /*17940*/  STL [R1+0x3a8], R10 ;  /* 0x0003a80a01007387 */ /* 0x0005e80000100800 */
[----:B----4-:R-:W3:Y:S04]  /*17950*/  LDL.LU R6, [R1+0x408] ;  /* 0x0004080001067983 */ /* 0x010ee80000300800 */
[----:B------:R4:W-:Y:S04]  /*17960*/  STL [R1+0x3a4], R150 ;  /* 0x0003a49601007387 */ /* 0x0009e80000100800 */
[----:B------:R2:W-:Y:S04]  /*17970*/  LDGSTS.E [R5+0x2800], desc[UR16][R8.64], P0 ;  /* 0x0280000008057fae */ /* 0x0005e80008121850 */
[----:B-1----:R-:W3:Y:S01]  /*17980*/  LDL.LU R149, [R1+0x428] ;  /* 0x0004280001957983 */ /* 0x002ee20000300800 */
[----:B--2---:R-:W-:-:S03]  /*17990*/  IMAD.MOV.U32 R8, RZ, RZ, R10 ;  /* 0x000000ffff087224 */ /* 0x004fc600078e000a */
[----:B------:R-:W2:Y:S01]  /*179a0*/  LDL.LU R10, [R1+0x404] ;  /* 0x00040400010a7983 */ /* 0x000ea20000300800 */
[----:B------:R-:W-:-:S03]  /*179b0*/  MOV R9, R150 ;  /* 0x0000009600097202 */ /* 0x000fc60000000f00 */
[----:B----4-:R-:W4:Y:S01]  /*179c0*/  LDL.LU R150, [R1+0x424] ;  /* 0x0004240001967983 */ /* 0x010f220000300800 */
        /* <DEDUP_REMOVED lines=19> */
[----:B---3--:R-:W-:-:S05]  /*17b00*/  IADD3 R6, P1, R6, R2, RZ ;  /* 0x0000000206067210 */ /* 0x008fca0007f3e0ff */
[----:B------:R3:W-:Y:S01]  /*17b10*/  STL [R1+0x408], R6 ;  /* 0x0004080601007387 */ /* 0x0007e20000100800 */
[----:B-1----:R-:W-:Y:S01]  /*17b20*/  IMAD.MOV.U32 R8, RZ, RZ, R6 ;  /* 0x000000ffff087224 */ /* 0x002fe200078e0006 */
[----:B------:R-:W-:Y:S01]  /*17b30*/  IADD3 R149, P2, R149, R2, RZ ;  /* 0x0000000295957210 */ /* 0x000fe20007f5e0ff */
[----:B--2---:R-:W-:-:S04]  /*17b40*/  IMAD.X R10, R10, 0x1, R0, P1 ;  /* 0x000000010a0a7824 */ /* 0x004fc800008e0600 */
[----:B----4-:R-:W-:Y:S01]  /*17b50*/  IMAD.X R150, R150, 0x1, R0, P2 ;  /* 0x0000000196967824 */ /* 0x010fe200010e0600 */
[----:B------:R1:W-:Y:S01]  /*17b60*/  STL [R1+0x404], R10 ;  /* 0x0004040a01007387 */ /* 0x0003e20000100800 */
[----:B------:R-:W-:-:S03]  /*17b70*/  IMAD.MOV.U32 R9, RZ, RZ, R10 ;  /* 0x000000ffff097224 */ /* 0x000fc600078e000a */
[----:B------:R2:W-:Y:S04]  /*17b80*/  STL [R1+0x428], R149 ;  /* 0x0004289501007387 */ /* 0x0005e80000100800 */
[----:B---3--:R-:W3:Y:S04]  /*17b90*/  LDL.LU R6, [R1+0x488] ;  /* 0x0004880001067983 */ /* 0x008ee80000300800 */
[----:B------:R4:W-:Y:S04]  /*17ba0*/  STL [R1+0x424], R150 ;  /* 0x0004249601007387 */ /* 0x0009e80000100800 */
[----:B------:R2:W-:Y:S04]  /*17bb0*/  LDGSTS.E [R5+0x3800], desc[UR16][R8.64], P0 ;  /* 0x0380000008057fae */ /* 0x0005e80008121850 */
[----:B-1----:R-:W3:Y:S01]  /*17bc0*/  LDL.LU R10, [R1+0x4a8] ;  /* 0x0004a800010a7983 */ /* 0x002ee20000300800 */
[----:B--2---:R-:W-:-:S03]  /*17bd0*/  IMAD.MOV.U32 R8, RZ, RZ, R149 ;  /* 0x000000ffff087224 */ /* 0x004fc600078e0095 */
[----:B------:R-:W2:Y:S01]  /*17be0*/  LDL.LU R149, [R1+0x484] ;  /* 0x0004840001957983 */ /* 0x000ea20000300800 */
[----:B------:R-:W-:-:S03]  /*17bf0*/  IMAD.MOV.U32 R9, RZ, RZ, R150 ;  /* 0x000000ffff097224 */ /* 0x000fc600078e0096 */
[----:B----4-:R-:W4:Y:S04]  /*17c00*/  LDL.LU R150, [R1+0x4a4] ;  /* 0x0004a40001967983 */ /* 0x010f280000300800 */
[----:B------:R1:W-:Y:S01]  /*17c10*/  LDGSTS.E [R5+0x3c00], desc[UR16][R8.64], P0 ;  /* 0x03c0000008057fae */ /* 0x0003e20008121850 */
[----:B------:R-:W-:-:S05]  /*17c20*/  IADD3 R11, P1, R11, R2, RZ ;  /* 0x000000020b0b7210 */ /* 0x000fca0007f3e0ff */
[----:B------:R1:W-:Y:S01]  /*17c30*/  STL [R1+0x448], R11 ;  /* 0x0004480b01007387 */ /* 0x0003e20000100800 */
[----:B------:R-:W-:Y:S02]  /*17c40*/  IADD3 R12, P2, R12, R2, RZ ;  /* 0x000000020c0c7210 */ /* 0x000fe40007f5e0ff */
[----:B-1----:R-:W-:Y:S01]  /*17c50*/  MOV R8, R11 ;  /* 0x0000000b00087202 */ /* 0x002fe20000000f00 */
        /* <DEDUP_REMOVED lines=45> */
[----:B------:R-:W-:Y:S01]  /*17f30*/  IMAD.MOV.U32 R8, RZ, RZ, R148 ;  /* 0x000000ffff087224 */ /* 0x000fe200078e0094 */
[----:B------:R-:W-:-:S02]  /*17f40*/  MOV R9, R151 ;  /* 0x0000009700097202 */ /* 0x000fc40000000f00 */
        /* <DEDUP_REMOVED lines=39> */
[----:B---3--:R-:W-:-:S04]  /*181c0*/  IADD3 R6, P1, R6, R2, RZ ;  /* 0x0000000206067210 */ /* 0x008fc80007f3e0ff */
[----:B-1----:R-:W-:Y:S01]  /*181d0*/  MOV R8, R6 ;  /* 0x0000000600087202 */ /* 0x002fe20000000f00 */
[----:B------:R-:W-:Y:S01]  /*181e0*/  STL [R1+0x588], R6 ;  /* 0x0005880601007387 */ /* 0x000fe20000100800 */
[----:B------:R-:W-:Y:S01]  /*181f0*/  IADD3 R10, P2, R10, R2, RZ ;  /* 0x000000020a0a7210 */ /* 0x000fe20007f5e0ff */
[----:B--2---:R-:W-:-:S04]  /*18200*/  IMAD.X R149, R149, 0x1, R0, P1 ;  /* 0x0000000195957824 */ /* 0x004fc800008e0600 */
[----:B----4-:R-:W-:Y:S01]  /*18210*/  IMAD.X R150, R150, 0x1, R0, P2 ;  /* 0x0000000196967824 */ /* 0x010fe200010e0600 */
[----:B------:R1:W-:Y:S01]  /*18220*/  STL [R1+0x584], R149 ;  /* 0x0005849501007387 */ /* 0x0003e20000100800 */
[----:B------:R-:W-:-:S03]  /*18230*/  IMAD.MOV.U32 R9, RZ, RZ, R149 ;  /* 0x000000ffff097224 */ /* 0x000fc600078e0095 */
[----:B------:R-:W-:Y:S04]  /*18240*/  STL [R1+0x5a8], R10 ;  /* 0x0005a80a01007387 */ /* 0x000fe80000100800 */
[----:B------:R2:W-:Y:S04]  /*18250*/  LDGSTS.E [R5+0x6800], desc[UR16][R8.64], P0 ;  /* 0x0680000008057fae */ /* 0x0005e80008121850 */
[----:B-1----:R-:W3:Y:S04]  /*18260*/  LDL.LU R149, [R1+0x608] ;  /* 0x0006080001957983 */ /* 0x002ee80000300800 */
[----:B------:R1:W-:Y:S04]  /*18270*/  STL [R1+0x5a4], R150 ;  /* 0x0005a49601007387 */ /* 0x0003e80000100800 */
[----:B------:R-:W4:Y:S01]  /*18280*/  LDL.LU R6, [R1+0x628] ;  /* 0x0006280001067983 */ /* 0x000f220000300800 */
[----:B--2---:R-:W-:-:S02]  /*18290*/  IMAD.MOV.U32 R9, RZ, RZ, R150 ;  /* 0x000000ffff097224 */ /* 0x004fc400078e0096 */
[----:B------:R-:W-:Y:S01]  /*182a0*/  IMAD.MOV.U32 R8, RZ, RZ, R10 ;  /* 0x000000ffff087224 */ /* 0x000fe200078e000a */
[----:B-1----:R-:W2:Y:S04]  /*182b0*/  LDL.LU R150, [R1+0x604] ;  /* 0x0006040001967983 */ /* 0x002ea80000300800 */
[----:B------:R-:W2:Y:S04]  /*182c0*/  LDL.LU R10, [R1+0x624] ;  /* 0x00062400010a7983 */ /* 0x000ea80000300800 */
[----:B------:R1:W-:Y:S01]  /*182d0*/  LDGSTS.E [R5+0x6c00], desc[UR16][R8.64], P0 ;  /* 0x06c0000008057fae */ /* 0x0003e20008121850 */
[----:B------:R-:W-:-:S05]  /*182e0*/  IADD3 R11, P1, R11, R2, RZ ;  /* 0x000000020b0b7210 */ /* 0x000fca0007f3e0ff */
[----:B-1----:R-:W-:Y:S01]  /*182f0*/  IMAD.MOV.U32 R8, RZ, RZ, R11 ;  /* 0x000000ffff087224 */ /* 0x002fe200078e000b */
[----:B------:R-:W-:Y:S01]  /*18300*/  IADD3 R148, P2, R148, R2, RZ ;  /* 0x0000000294947210 */ /* 0x000fe20007f5e0ff */
[----:B------:R1:W-:Y:S01]  /*18310*/  STL [R1+0x5c8], R11 ;  /* 0x0005c80b01007387 */ /* 0x0003e20000100800 */
[----:B------:R-:W-:-:S04]  /*18320*/  IMAD.X R12, R12, 0x1, R0, P1 ;  /* 0x000000010c0c7824 */ /* 0x000fc800008e0600 */
[----:B------:R-:W-:Y:S02]  /*18330*/  IMAD.MOV.U32 R9, RZ, RZ, R12 ;  /* 0x000000ffff097224 */ /* 0x000fe400078e000c */
[----:B------:R-:W-:Y:S01]  /*18340*/  IMAD.X R151, R151, 0x1, R0, P2 ;  /* 0x0000000197977824 */ /* 0x000fe200010e0600 */
[----:B------:R1:W-:Y:S04]  /*18350*/  STL [R1+0x5c4], R12 ;  /* 0x0005c40c01007387 */ /* 0x0003e80000100800 */
[----:B------:R1:W-:Y:S04]  /*18360*/  LDGSTS.E [R5+0x7000], desc[UR16][R8.64], P0 ;  /* 0x0700000008057fae */ /* 0x0003e80008121850 */
[----:B------:R1:W-:Y:S04]  /*18370*/  STL [R1+0x5e8], R148 ;  /* 0x0005e89401007387 */ /* 0x0003e80000100800 */
[----:B-1----:R-:W2:Y:S01]  /*18380*/  LDL.LU R11, [R1+0x250] ;  /* 0x00025000010b7983 */ /* 0x002ea20000300800 */
[----:B------:R-:W-:-:S02]  /*18390*/  IMAD.MOV.U32 R8, RZ, RZ, R148 ;  /* 0x000000ffff087224 */ /* 0x000fc400078e0094 */
[----:B------:R-:W-:Y:S01]  /*183a0*/  IMAD.MOV.U32 R9, RZ, RZ, R151 ;  /* 0x000000ffff097224 */ /* 0x000fe200078e0097 */
[----:B------:R1:W-:Y:S04]  /*183b0*/  STL [R1+0x5e4], R151 ;  /* 0x0005e49701007387 */ /* 0x0003e80000100800 */
[----:B------:R-:W2:Y:S04]  /*183c0*/  LDL.LU R12, [R1+0x270] ;  /* 0x00027000010c7983 */ /* 0x000ea80000300800 */
[----:B------:R4:W-:Y:S04]  /*183d0*/  LDGSTS.E [R5+0x7400], desc[UR16][R8.64], P0 ;  /* 0x0740000008057fae */ /* 0x0009e80008121850 */
[----:B------:R-:W2:Y:S04]  /*183e0*/  LDL.LU R148, [R1+0x24c] ;  /* 0x00024c0001947983 */ /* 0x000ea80000300800 */
[----:B-1----:R-:W2:Y:S01]  /*183f0*/  LDL.LU R151, [R1+0x26c] ;  /* 0x00026c0001977983 */ /* 0x002ea20000300800 */
[----:B---3--:R-:W-:-:S02]  /*18400*/  IADD3 R149, P1, R149, R2, RZ ;  /* 0x0000000295957210 */ /* 0x008fc40007f3e0ff */
[----:B----4-:R-:W-:-:S03]  /*18410*/  IADD3 R6, P2, R6, R2, RZ ;  /* 0x0000000206067210 */ /* 0x010fc60007f5e0ff */
[----:B------:R-:W-:Y:S02]  /*18420*/  IMAD.MOV.U32 R8, RZ, RZ, R149 ;  /* 0x000000ffff087224 */ /* 0x000fe400078e0095 */
[--C-:B--2---:R-:W-:Y:S01]  /*18430*/  IMAD.X R150, R150, 0x1, R0.reuse, P1 ;  /* 0x0000000196967824 */ /* 0x104fe200008e0600 */
[----:B------:R1:W-:Y:S01]  /*18440*/  STL [R1+0x608], R149 ;  /* 0x0006089501007387 */ /* 0x0003e20000100800 */
[----:B------:R-:W-:Y:S02]  /*18450*/  IMAD.X R10, R10, 0x1, R0, P2 ;  /* 0x000000010a0a7824 */ /* 0x000fe400010e0600 */
[----:B------:R-:W-:Y:S01]  /*18460*/  IMAD.MOV.U32 R9, RZ, RZ, R150 ;  /* 0x000000ffff097224 */ /* 0x000fe200078e0096 */
[----:B------:R-:W-:Y:S04]  /*18470*/  STL [R1+0x604], R150 ;  /* 0x0006049601007387 */ /* 0x000fe80000100800 */
[----:B------:R2:W-:Y:S04]  /*18480*/  STL [R1+0x628], R6 ;  /* 0x0006280601007387 */ /* 0x0005e80000100800 */
[----:B------:R3:W-:Y:S04]  /*18490*/  LDGSTS.E [R5+0x7800], desc[UR16][R8.64], P0 ;  /* 0x0780000008057fae */ /* 0x0007e80008121850 */
[----:B------:R4:W-:Y:S04]  /*184a0*/  STL [R1+0x624], R10 ;  /* 0x0006240a01007387 */ /* 0x0009e80000100800 */
[----:B-1----:R-:W4:Y:S01]  /*184b0*/  LDL.LU R149, [R1+0x28c] ;  /* 0x00028c0001957983 */ /* 0x002f220000300800 */
[----:B---3--:R-:W-:-:S03]  /*184c0*/  IMAD.MOV.U32 R8, RZ, RZ, R6 ;  /* 0x000000ffff087224 */ /* 0x008fc600078e0006 */
[----:B--2---:R-:W2:Y:S01]  /*184d0*/  LDL.LU R6, [R1+0x290] ;  /* 0x0002900001067983 */ /* 0x004ea20000300800 */
[----:B------:R-:W-:-:S03]  /*184e0*/  MOV R9, R10 ;  /* 0x0000000a00097202 */ /* 0x000fc60000000f00 */
[----:B------:R-:W3:Y:S04]  /*184f0*/  LDL.LU R150, [R1+0x2ac] ;  /* 0x0002ac0001967983 */ /* 0x000ee80000300800 */
[----:B----4-:R-:W4:Y:S04]  /*18500*/  LDL.LU R10, [R1+0x2b0] ;  /* 0x0002b000010a7983 */ /* 0x010f280000300800 */
[----:B------:R1:W-:Y:S02]  /*18510*/  LDGSTS.E [R5+0x7c00], desc[UR16][R8.64], P0 ;  /* 0x07c0000008057fae */ /* 0x0003e40008121850 */
[----:B-1----:R-:W-:-:S02]  /*18520*/  LOP3.LUT R5, R13, 0x20, RZ, 0x3c, !PT ;  /* 0x000000200d057812 */ /* 0x002fc400078e3cff */
[----:B------:R-:W-:-:S03]  /*18530*/  IADD3 R11, P1, R11, R2, RZ ;  /* 0x000000020b0b7210 */ /* 0x000fc60007f3e0ff */
[----:B------:R-:W-:Y:S02]  /*18540*/  VIADD R5, R5, UR4 ;  /* 0x0000000405057c36 */ /* 0x000fe40008000000 */
[----:B------:R1:W-:Y:S01]  /*18550*/  STL [R1+0x250], R11 ;  /* 0x0002500b01007387 */ /* 0x0003e20000100800 */
[----:B------:R-:W-:Y:S01]  /*18560*/  IMAD.MOV.U32 R8, RZ, RZ, R11 ;  /* 0x000000ffff087224 */ /* 0x000fe200078e000b */
[----:B------:R-:W-:Y:S01]  /*18570*/  IADD3 R12, P2, R12, R2, RZ ;  /* 0x000000020c0c7210 */ /* 0x000fe20007f5e0ff */
[----:B------:R-:W-:-:S04]  /*18580*/  IMAD.X R148, R148, 0x1, R0, P1 ;  /* 0x0000000194947824 */ /* 0x000fc800008e0600 */
[----:B------:R-:W-:Y:S01]  /*18590*/  STL [R1+0x270], R12 ;  /* 0x0002700c01007387 */ /* 0x000fe20000100800 */
[----:B------:R-:W-:-:S03]  /*185a0*/  IMAD.MOV.U32 R9, RZ, RZ, R148 ;  /* 0x000000ffff097224 */ /* 0x000fc600078e0094 */
[----:B------:R1:W-:Y:S01]  /*185b0*/  STL [R1+0x24c], R148 ;  /* 0x00024c9401007387 */ /* 0x0003e20000100800 */
[----:B------:R-:W-:-:S03]  /*185c0*/  IMAD.X R151, R151, 0x1, R0, P2 ;  /* 0x0000000197977824 */ /* 0x000fc600010e0600 */
[----:B-1----:R-:W3:Y:S04]  /*185d0*/  LDL.LU R11, [R1+0x2d0] ;  /* 0x0002d000010b7983 */ /* 0x002ee80000300800 */
[----:B------:R1:W-:Y:S04]  /*185e0*/  LDGSTS.E [R5+0x100], desc[UR16][R8.64], P0 ;  /* 0x0010000008057fae */ /* 0x0003e80008121850 */
[----:B------:R-:W3:Y:S04]  /*185f0*/  LDL.LU R148, [R1+0x2f0] ;  /* 0x0002f00001947983 */ /* 0x000ee80000300800 */
[----:B------:R1:W-:Y:S02]  /*18600*/  STL [R1+0x26c], R151 ;  /* 0x00026c9701007387 */ /* 0x0003e40000100800 */
[----:B-1----:R-:W-:-:S02]  /*18610*/  IMAD.MOV.U32 R8, RZ, RZ, R12 ;  /* 0x000000ffff087224 */ /* 0x002fc400078e000c */
[----:B------:R-:W-:Y:S01]  /*18620*/  IMAD.MOV.U32 R9, RZ, RZ, R151 ;  /* 0x000000ffff097224 */ /* 0x000fe200078e0097 */
[----:B------:R-:W3:Y:S04]  /*18630*/  LDL.LU R12, [R1+0x2cc] ;  /* 0x0002cc00010c7983 */ /* 0x000ee80000300800 */
[----:B------:R-:W3:Y:S04]  /*18640*/  LDL.LU R151, [R1+0x2ec] ;  /* 0x0002ec0001977983 */ /* 0x000ee80000300800 */
[----:B------:R1:W-:Y:S01]  /*18650*/  LDGSTS.E [R5+0x500], desc[UR16][R8.64], P0 ;  /* 0x0050000008057fae */ /* 0x0003e20008121850 */
[----:B--2---:R-:W-:-:S05]  /*18660*/  IADD3 R6, P1, R6, R2, RZ ;  /* 0x0000000206067210 */ /* 0x004fca0007f3e0ff */
[----:B------:R-:W-:Y:S01]  /*18670*/  IMAD.X R149, R149, 0x1, R0, P1 ;  /* 0x0000000195957824 */ /* 0x000fe200008e0600 */
[----:B----4-:R-:W-:Y:S01]  /*18680*/  IADD3 R10, P2, R10, R2, RZ ;  /* 0x000000020a0a7210 */ /* 0x010fe20007f5e0ff */
[----:B------:R2:W-:Y:S01]  /*18690*/  STL [R1+0x290], R6 ;  /* 0x0002900601007387 */ /* 0x0005e20000100800 */
[----:B-1----:R-:W-:Y:S02]  /*186a0*/  IMAD.MOV.U32 R8, RZ, RZ, R6 ;  /* 0x000000ffff087224 */ /* 0x002fe400078e0006 */
[----:B------:R-:W-:Y:S01]  /*186b0*/  IMAD.MOV.U32 R9, RZ, RZ, R149 ;  /* 0x000000ffff097224 */ /* 0x000fe200078e0095 */
[----:B------:R1:W-:Y:S01]  /*186c0*/  STL [R1+0x28c], R149 ;  /* 0x00028c9501007387 */ /* 0x0003e20000100800 */
[----:B---3--:R-:W-:-:S03]  /*186d0*/  IMAD.X R150, R150, 0x1, R0, P2 ;  /* 0x0000000196967824 */ /* 0x008fc600010e0600 */
[----:B------:R3:W-:Y:S04]  /*186e0*/  STL [R1+0x2b0], R10 ;  /* 0x0002b00a01007387 */ /* 0x0007e80000100800 */
[----:B--2---:R-:W2:Y:S04]  /*186f0*/  LDL.LU R6, [R1+0x310] ;  /* 0x0003100001067983 */ /* 0x004ea80000300800 */
[----:B------:R4:W-:Y:S04]  /*18700*/  STL [R1+0x2ac], R150 ;  /* 0x0002ac9601007387 */ /* 0x0009e80000100800 */
[----:B------:R4:W-:Y:S04]  /*18710*/  LDGSTS.E [R5+0x900], desc[UR16][R8.64], P0 ;  /* 0x0090000008057fae */ /* 0x0009e80008121850 */
[----:B-1----:R-:W2:Y:S01]  /*18720*/  LDL.LU R149, [R1+0x330] ;  /* 0x0003300001957983 */ /* 0x002ea20000300800 */
[----:B----4-:R-:W-:-:S03]  /*18730*/  IMAD.MOV.U32 R8, RZ, RZ, R10 ;  /* 0x000000ffff087224 */ /* 0x010fc600078e000a */
[----:B---3--:R-:W3:Y:S01]  /*18740*/  LDL.LU R10, [R1+0x30c] ;  /* 0x00030c00010a7983 */ /* 0x008ee20000300800 */
[----:B------:R-:W-:-:S03]  /*18750*/  IMAD.MOV.U32 R9, RZ, RZ, R150 ;  /* 0x000000ffff097224 */ /* 0x000fc600078e0096 */
[----:B------:R-:W4:Y:S04]  /*18760*/  LDL.LU R150, [R1+0x32c] ;  /* 0x00032c0001967983 */ /* 0x000f280000300800 */
[----:B------:R1:W-:Y:S01]  /*18770*/  LDGSTS.E [R5+0xd00], desc[UR16][R8.64], P0 ;  /* 0x00d0000008057fae */ /* 0x0003e20008121850 */
[----:B------:R-:W-:-:S05]  /*18780*/  IADD3 R11, P1, R11, R2, RZ ;  /* 0x000000020b0b7210 */ /* 0x000fca0007f3e0ff */
[----:B------:R1:W-:Y:S01]  /*18790*/  STL [R1+0x2d0], R11 ;  /* 0x0002d00b01007387 */ /* 0x0003e20000100800 */
[----:B------:R-:W-:Y:S01]  /*187a0*/  IADD3 R148, P2, R148, R2, RZ ;  /* 0x0000000294947210 */ /* 0x000fe20007f5e0ff */
[----:B-1----:R-:W-:Y:S02]  /*187b0*/  IMAD.MOV.U32 R8, RZ, RZ, R11 ;  /* 0x000000ffff087224 */ /* 0x002fe400078e000b */
[----:B------:R-:W-:Y:S01]  /*187c0*/  IMAD.X R12, R12, 0x1, R0, P1 ;  /* 0x000000010c0c7824 */ /* 0x000fe200008e0600 */
[----:B------:R-:W-:-:S04]  /*187d0*/  IADD3.X R151, R151, R0, RZ, P2, !PT ;  /* 0x0000000097977210 */ /* 0x000fc800017fe4ff */
        /* <DEDUP_REMOVED lines=12> */
[----:B--2---:R-:W-:-:S05]  /*188a0*/  IADD3 R6, P1, R6, R2, RZ ;  /* 0x0000000206067210 */ /* 0x004fca0007f3e0ff */
[----:B------:R2:W-:Y:S01]  /*188b0*/  STL [R1+0x310], R6 ;  /* 0x0003100601007387 */ /* 0x0005e20000100800 */
[----:B-1----:R-:W-:Y:S01]  /*188c0*/  IMAD.MOV.U32 R8, RZ, RZ, R6 ;  /* 0x000000ffff087224 */ /* 0x002fe200078e0006 */
[----:B------:R-:W-:Y:S01]  /*188d0*/  IADD3 R149, P2, R149, R2, RZ ;  /* 0x0000000295957210 */ /* 0x000fe20007f5e0ff */
[----:B---3--:R-:W-:-:S04]  /*188e0*/  IMAD.X R10, R10, 0x1, R0, P1 ;  /* 0x000000010a0a7824 */ /* 0x008fc800008e0600 */
[----:B----4-:R-:W-:Y:S01]  /*188f0*/  IMAD.X R150, R150, 0x1, R0, P2 ;  /* 0x0000000196967824 */ /* 0x010fe200010e0600 */
[----:B------:R1:W-:Y:S01]  /*18900*/  STL [R1+0x30c], R10 ;  /* 0x00030c0a01007387 */ /* 0x0003e20000100800 */
[----:B------:R-:W-:-:S03]  /*18910*/  IMAD.MOV.U32 R9, RZ, RZ, R10 ;  /* 0x000000ffff097224 */ /* 0x000fc600078e000a */
[----:B------:R3:W-:Y:S04]  /*18920*/  STL [R1+0x330], R149 ;  /* 0x0003309501007387 */ /* 0x0007e80000100800 */
[----:B--2---:R-:W2:Y:S04]  /*18930*/  LDL.LU R6, [R1+0x390] ;  /* 0x0003900001067983 */ /* 0x004ea80000300800 */
[----:B------:R4:W-:Y:S04]  /*18940*/  STL [R1+0x32c], R150 ;  /* 0x00032c9601007387 */ /* 0x0009e80000100800 */
[----:B------:R3:W-:Y:S04]  /*18950*/  LDGSTS.E [R5+0x1900], desc[UR16][R8.64], P0 ;  /* 0x0190000008057fae */ /* 0x0007e80008121850 */
[----:B-1----:R-:W2:Y:S01]  /*18960*/  LDL.LU R10, [R1+0x3b0] ;  /* 0x0003b000010a7983 */ /* 0x002ea20000300800 */
[----:B---3--:R-:W-:-:S03]  /*18970*/  IMAD.MOV.U32 R8, RZ, RZ, R149 ;  /* 0x000000ffff087224 */ /* 0x008fc600078e0095 */
[----:B------:R-:W3:Y:S01]  /*18980*/  LDL.LU R149, [R1+0x38c] ;  /* 0x00038c0001957983 */ /* 0x000ee20000300800 */
        /* <DEDUP_REMOVED lines=16> */
[----:B------:R-:W-:Y:S01]  /*18a90*/  MOV R8, R12 ;  /* 0x0000000c00087202 */ /* 0x000fe20000000f00 */
[----:B------:R-:W-:-:S02]  /*18aa0*/  IMAD.MOV.U32 R9, RZ, RZ, R151 ;  /* 0x000000ffff097224 */ /* 0x000fc400078e0097 */
        /* <DEDUP_REMOVED lines=43> */
[----:B---3--:R-:W-:-:S03]  /*18d60*/  IMAD.X R10, R10, 0x1, R0, P1 ;  /* 0x000000010a0a7824 */ /* 0x008fc600008e0600 */
[----:B----4-:R-:W-:Y:S02]  /*18d70*/  IADD3.X R150, R150, R0, RZ, P2, !PT ;  /* 0x0000000096967210 */ /* 0x010fe400017fe4ff */
        /* <DEDUP_REMOVED lines=43> */
[----:B---3--:R-:W-:-:S03]  /*19030*/  MOV R8, R10 ;  /* 0x0000000a00087202 */ /* 0x008fc60000000f00 */
        /* <DEDUP_REMOVED lines=41> */
[----:B------:R1:W-:Y:S02]  /*192d0*/  STL [R1+0x550], R11 ;  /* 0x0005500b01007387 */ /* 0x0003e40000100800 */
[----:B-1----:R-:W-:Y:S01]  /*192e0*/  IMAD.MOV.U32 R8, RZ, RZ, R11 ;  /* 0x000000ffff087224 */ /* 0x002fe200078e000b */
[----:B------:R-:W-:Y:S01]  /*192f0*/  IADD3 R12, P2, R12, R2, RZ ;  /* 0x000000020c0c7210 */ /* 0x000fe20007f5e0ff */
[----:B------:R-:W-:-:S03]  /*19300*/  IMAD.X R148, R148, 0x1, R0, P1 ;  /* 0x0000000194947824 */ /* 0x000fc600008e0600 */
[----:B------:R-:W-:Y:S02]  /*19310*/  IADD3.X R151, R151, R0, RZ, P2, !PT ;  /* 0x0000000097977210 */ /* 0x000fe400017fe4ff */
        /* <DEDUP_REMOVED lines=13> */
[----:B------:R-:W-:Y:S01]  /*193f0*/  STL [R1+0x590], R6 ;  /* 0x0005900601007387 */ /* 0x000fe20000100800 */
[----:B-1----:R-:W-:Y:S01]  /*19400*/  IMAD.MOV.U32 R8, RZ, RZ, R6 ;  /* 0x000000ffff087224 */ /* 0x002fe200078e0006 */
[----:B------:R-:W-:Y:S01]  /*19410*/  IADD3 R10, P2, R10, R2, RZ ;  /* 0x000000020a0a7210 */ /* 0x000fe20007f5e0ff */
[----:B---3--:R-:W-:-:S04]  /*19420*/  IMAD.X R149, R149, 0x1, R0, P1 ;  /* 0x0000000195957824 */ /* 0x008fc800008e0600 */
        /* <DEDUP_REMOVED lines=24> */
[----:B------:R-:W-:Y:S01]  /*195b0*/  MOV R8, R148 ;  /* 0x0000009400087202 */ /* 0x000fe20000000f00 */
[----:B------:R-:W-:-:S02]  /*195c0*/  IMAD.MOV.U32 R9, RZ, RZ, R151 ;  /* 0x000000ffff097224 */ /* 0x000fc400078e0097 */
        /* <DEDUP_REMOVED lines=19> */
[----:B------:R-:W-:-:S03]  /*19700*/  IMAD.MOV.U32 R9, RZ, RZ, R10 ;  /* 0x000000ffff097224 */ /* 0x000fc600078e000a */
[----:B------:R-:W3:Y:S04]  /*19710*/  LDL.LU R150, [R1+0x2b4] ;  /* 0x0002b40001967983 */ /* 0x000ee80000300800 */
[----:B----4-:R-:W4:Y:S04]  /*19720*/  LDL.LU R10, [R1+0x2b8] ;  /* 0x0002b800010a7983 */ /* 0x010f280000300800 */
[----:B------:R1:W-:Y:S02]  /*19730*/  LDGSTS.E [R5+0x7d00], desc[UR16][R8.64], P0 ;  /* 0x07d0000008057fae */ /* 0x0003e40008121850 */
[----:B-1----:R-:W-:-:S02]  /*19740*/  LOP3.LUT R5, R13, 0x40, RZ, 0x3c, !PT ;  /* 0x000000400d057812 */ /* 0x002fc400078e3cff */
[----:B------:R-:W-:-:S03]  /*19750*/  IADD3 R11, P1, R11, R2, RZ ;  /* 0x000000020b0b7210 */ /* 0x000fc60007f3e0ff */
[----:B------:R-:W-:Y:S02]  /*19760*/  VIADD R5, R5, UR4 ;  /* 0x0000000405057c36 */ /* 0x000fe40008000000 */
[----:B------:R1:W-:Y:S01]  /*19770*/  STL [R1+0x258], R11 ;  /* 0x0002580b01007387 */ /* 0x0003e20000100800 */
[----:B------:R-:W-:Y:S01]  /*19780*/  IADD3 R12, P2, R12, R2, RZ ;  /* 0x000000020c0c7210 */ /* 0x000fe20007f5e0ff */
[----:B------:R-:W-:Y:S02]  /*19790*/  IMAD.MOV.U32 R8, RZ, RZ, R11 ;  /* 0x000000ffff087224 */ /* 0x000fe400078e000b */
[----:B------:R-:W-:Y:S02]  /*197a0*/  IMAD.X R148, R148, 0x1, R0, P1 ;  /* 0x0000000194947824 */ /* 0x000fe400008e0600 */
[----:B------:R-:W-:Y:S02]  /*197b0*/  STL [R1+0x278], R12 ;  /* 0x0002780c01007387 */ /* 0x000fe40000100800 */
[----:B------:R-:W-:-:S02]  /*197c0*/  IMAD.MOV.U32 R9, RZ, RZ, R148 ;  /* 0x000000ffff097224 */ /* 0x000fc400078e0094 */
        /* <DEDUP_REMOVED lines=11> */
[----:B--2---:R-:W-:-:S04]  /*19880*/  IADD3 R6, P1, R6, R2, RZ ;  /* 0x0000000206067210 */ /* 0x004fc80007f3e0ff */
[----:B------:R-:W-:Y:S02]  /*19890*/  IADD3.X R149, R149, R0, RZ, P1, !PT ;  /* 0x0000000095957210 */ /* 0x000fe40000ffe4ff */
        /* <DEDUP_REMOVED lines=41> */
[----:B------:R-:W-:-:S03]  /*19b30*/  MOV R9, R10 ;  /* 0x0000000a00097202 */ /* 0x000fc60000000f00 */
        /* <DEDUP_REMOVED lines=49> */
[----:B------:R-:W-:Y:S02]  /*19e50*/  IADD3 R148, P2, R148, R2, RZ ;  /* 0x0000000294947210 */ /* 0x000fe40007f5e0ff */
[----:B------:R-:W-:-:S03]  /*19e60*/  IADD3.X R12, R12, R0, RZ, P1, !PT ;  /* 0x000000000c0c7210 */ /* 0x000fc60000ffe4ff */
[----:B------:R-:W-:Y:S02]  /*19e70*/  IMAD.X R151, R151, 0x1, R0, P2 ;  /* 0x0000000197977824 */ /* 0x000fe400010e0600 */
        /* <DEDUP_REMOVED lines=34> */
[----:B------:R-:W-:-:S04]  /*1a0a0*/  IMAD.X R148, R148, 0x1, R0, P1 ;  /* 0x0000000194947824 */ /* 0x000fc800008e0600 */
[----:B------:R-:W-:Y:S01]  /*1a0b0*/  IMAD.X R151, R151, 0x1, R0, P2 ;  /* 0x0000000197977824 */ /* 0x000fe200010e0600 */
[----:B------:R1:W-:Y:S01]  /*1a0c0*/  STL [R1+0x454], R148 ;  /* 0x0004549401007387 */ /* 0x0003e20000100800 */
[----:B------:R-:W-:-:S03]  /*1a0d0*/  MOV R9, R148 ;  /* 0x0000009400097202 */ /* 0x000fc60000000f00 */
        /* <DEDUP_REMOVED lines=49> */
[----:B------:R-:W-:Y:S02]  /*1a3f0*/  IADD3 R149, P2, R149, R2, RZ ;  /* 0x0000000295957210 */ /* 0x000fe40007f5e0ff */
[----:B---3--:R-:W-:-:S03]  /*1a400*/  IADD3.X R10, R10, R0, RZ, P1, !PT ;  /* 0x000000000a0a7210 */ /* 0x008fc60000ffe4ff */
[----:B----4-:R-:W-:Y:S02]  /*1a410*/  IMAD.X R150, R150, 0x1, R0, P2 ;  /* 0x0000000196967824 */ /* 0x010fe400010e0600 */
        /* <DEDUP_REMOVED lines=37> */
[----:B------:R-:W-:-:S03]  /*1a670*/  MOV R9, R149 ;  /* 0x0000009500097202 */ /* 0x000fc60000000f00 */
        /* <DEDUP_REMOVED lines=12> */
[----:B------:R1:W-:Y:S01]  /*1a740*/  STL [R1+0x5d8], R11 ;  /* 0x0005d80b01007387 */ /* 0x0003e20000100800 */
[----:B------:R-:W-:Y:S01]  /*1a750*/  IADD3 R148, P2, R148, R2, RZ ;  /* 0x0000000294947210 */ /* 0x000fe20007f5e0ff */
[----:B------:R-:W-:-:S04]  /*1a760*/  IMAD.X R12, R12, 0x1, R0, P1 ;  /* 0x000000010c0c7824 */ /* 0x000fc800008e0600 */
[----:B------:R-:W-:Y:S02]  /*1a770*/  IMAD.MOV.U32 R9, RZ, RZ, R12 ;  /* 0x000000ffff097224 */ /* 0x000fe400078e000c */
[----:B------:R-:W-:Y:S01]  /*1a780*/  IMAD.X R151, R151, 0x1, R0, P2 ;  /* 0x0000000197977824 */ /* 0x000fe200010e0600 */
[----:B------:R1:W-:Y:S04]  /*1a790*/  STL [R1+0x5d4], R12 ;  /* 0x0005d40c01007387 */ /* 0x0003e80000100800 */
[----:B------:R1:W-:Y:S04]  /*1a7a0*/  STL [R1+0x5f8], R148 ;  /* 0x0005f89401007387 */ /* 0x0003e80000100800 */
[----:B------:R1:W-:Y:S04]  /*1a7b0*/  LDGSTS.E [R5+0x7200], desc[UR16][R8.64], P0 ;  /* 0x0720000008057fae */ /* 0x0003e80008121850 */
[----:B-1----:R-:W2:Y:S04]  /*1a7c0*/  LDL.LU R11, [R1+0x260] ;  /* 0x00026000010b7983 */ /* 0x002ea80000300800 */
[----:B------:R1:W-:Y:S01]  /*1a7d0*/  STL [R1+0x5f4], R151 ;  /* 0x0005f49701007387 */ /* 0x0003e20000100800 */
[----:B------:R-:W-:-:S03]  /*1a7e0*/  IMAD.MOV.U32 R8, RZ, RZ, R148 ;  /* 0x000000ffff087224 */ /* 0x000fc600078e0094 */
[----:B------:R-:W2:Y:S01]  /*1a7f0*/  LDL.LU R12, [R1+0x280] ;  /* 0x00028000010c7983 */ /* 0x000ea20000300800 */
[----:B------:R-:W-:-:S03]  /*1a800*/  IMAD.MOV.U32 R9, RZ, RZ, R151 ;  /* 0x000000ffff097224 */ /* 0x000fc600078e0097 */
[----:B------:R-:W2:Y:S04]  /*1a810*/  LDL.LU R148, [R1+0x25c] ;  /* 0x00025c0001947983 */ /* 0x000ea80000300800 */
[----:B------:R4:W-:Y:S04]  /*1a820*/  LDGSTS.E [R5+0x7600], desc[UR16][R8.64], P0 ;  /* 0x0760000008057fae */ /* 0x0009e80008121850 */
[----:B-1----:R-:W2:Y:S01]  /*1a830*/  LDL.LU R151, [R1+0x27c] ;  /* 0x00027c0001977983 */ /* 0x002ea20000300800 */
[-C--:B---3--:R-:W-:Y:S02]  /*1a840*/  IADD3 R149, P1, R149, R2.reuse, RZ ;  /* 0x0000000295957210 */ /* 0x088fe40007f3e0ff */
        /* <DEDUP_REMOVED lines=19> */
[----:B------:R-:W-:Y:S01]  /*1a980*/  VIADD R5, R9, UR4 ;  /* 0x0000000409057c36 */ /* 0x000fe20008000000 */
[----:B------:R-:W-:Y:S02]  /*1a990*/  IADD3 R12, P2, R12, R2, RZ ;  /* 0x000000020c0c7210 */ /* 0x000fe40007f5e0ff */
[----:B------:R-:W-:Y:S01]  /*1a9a0*/  IADD3.X R148, R148, R0, RZ, P1, !PT ;  /* 0x0000000094947210 */ /* 0x000fe20000ffe4ff */
[----:B------:R1:W-:Y:S01]  /*1a9b0*/  STL [R1+0x260], R11 ;  /* 0x0002600b01007387 */ /* 0x0003e20000100800 */
[----:B------:R-:W-:-:S03]  /*1a9c0*/  IMAD.MOV.U32 R8, RZ, RZ, R11 ;  /* 0x000000ffff087224 */ /* 0x000fc600078e000b */
[----:B------:R1:W-:Y:S01]  /*1a9d0*/  STL [R1+0x25c], R148 ;  /* 0x00025c9401007387 */ /* 0x0003e20000100800 */
[----:B------:R-:W-:-:S03]  /*1a9e0*/  IMAD.X R151, R151, 0x1, R0, P2 ;  /* 0x0000000197977824 */ /* 0x000fc600010e0600 */
[----:B------:R1:W-:Y:S01]  /*1a9f0*/  STL [R1+0x280], R12 ;  /* 0x0002800c01007387 */ /* 0x0003e20000100800 */
[----:B------:R-:W-:-:S03]  /*1aa00*/  IMAD.MOV.U32 R9, RZ, RZ, R148 ;  /* 0x000000ffff097224 */ /* 0x000fc600078e0094 */
[----:B------:R1:W-:Y:S04]  /*1aa10*/  STL [R1+0x27c], R151 ;  /* 0x00027c9701007387 */ /* 0x0003e80000100800 */
[----:B-1----:R-:W3:Y:S04]  /*1aa20*/  LDL.LU R11, [R1+0x2e0] ;  /* 0x0002e000010b7983 */ /* 0x002ee80000300800 */
[----:B------:R1:W-:Y:S04]  /*1aa30*/  LDGSTS.E [R5+0x300], desc[UR16][R8.64], P0 ;  /* 0x0030000008057fae */ /* 0x0003e80008121850 */
[----:B------:R-:W3:Y:S01]  /*1aa40*/  LDL.LU R148, [R1+0x300] ;  /* 0x0003000001947983 */ /* 0x000ee20000300800 */
        /* <DEDUP_REMOVED lines=103> */
[----:B------:R-:W-:Y:S04]  /*1b0c0*/  STL [R1+0x400], R148 ;  /* 0x0004009401007387 */ /* 0x000fe80000100800 */
[----:B------:R-:W4:Y:S04]  /*1b0d0*/  LDL.LU R11, [R1+0x460] ;  /* 0x00046000010b7983 */ /* 0x000f280000300800 */
[----:B------:R1:W-:Y:S04]  /*1b0e0*/  STL [R1+0x3fc], R151 ;  /* 0x0003fc9701007387 */ /* 0x0003e80000100800 */
[----:B------:R1:W-:Y:S04]  /*1b0f0*/  LDGSTS.E [R5+0x3300], desc[UR16][R8.64], P0 ;  /* 0x0330000008057fae */ /* 0x0003e80008121850 */
[----:B-1----:R-:W4:Y:S01]  /*1b100*/  LDL.LU R12, [R1+0x480] ;  /* 0x00048000010c7983 */ /* 0x002f220000300800 */
[----:B------:R-:W-:-:S02]  /*1b110*/  IMAD.MOV.U32 R8, RZ, RZ, R148 ;  /* 0x000000ffff087224 */ /* 0x000fc400078e0094 */
[----:B------:R-:W-:Y:S02]  /*1b120*/  IMAD.MOV.U32 R9, RZ, RZ, R151 ;  /* 0x000000ffff097224 */ /* 0x000fe400078e0097 */
        /* <DEDUP_REMOVED lines=11> */
[----:B------:R-:W-:Y:S04]  /*1b1e0*/  STL [R1+0x440], R149 ;  /* 0x0004409501007387 */ /* 0x000fe80000100800 */
[----:B-1----:R-:W3:Y:S04]  /*1b1f0*/  LDL.LU R6, [R1+0x4a0] ;  /* 0x0004a00001067983 */ /* 0x002ee80000300800 */
[----:B------:R1:W-:Y:S04]  /*1b200*/  STL [R1+0x43c], R150 ;  /* 0x00043c9601007387 */ /* 0x0003e80000100800 */
[----:B------:R4:W-:Y:S04]  /*1b210*/  LDGSTS.E [R5+0x3b00], desc[UR16][R8.64], P0 ;  /* 0x03b0000008057fae */ /* 0x0009e80008121850 */
[----:B--2---:R-:W2:Y:S01]  /*1b220*/  LDL.LU R10, [R1+0x4c0] ;  /* 0x0004c000010a7983 */ /* 0x004ea20000300800 */
[----:B----4-:R-:W-:-:S03]  /*1b230*/  IMAD.MOV.U32 R9, RZ, RZ, R150 ;  /* 0x000000ffff097224 */ /* 0x010fc600078e0096 */
[----:B-1----:R-:W4:Y:S01]  /*1b240*/  LDL.LU R150, [R1+0x49c] ;  /* 0x00049c0001967983 */ /* 0x002f220000300800 */
[----:B------:R-:W-:-:S03]  /*1b250*/  IMAD.MOV.U32 R8, RZ, RZ, R149 ;  /* 0x000000ffff087224 */ /* 0x000fc600078e0095 */
[----:B------:R-:W4:Y:S04]  /*1b260*/  LDL.LU R149, [R1+0x4bc] ;  /* 0x0004bc0001957983 */ /* 0x000f280000300800 */
        /* <DEDUP_REMOVED lines=22> */
[----:B--2---:R-:W-:Y:S01]  /*1b3d0*/  IADD3 R10, P2, R10, R2, RZ ;  /* 0x000000020a0a7210 */ /* 0x004fe20007f5e0ff */
[----:B----4-:R-:W-:-:S04]  /*1b3e0*/  IMAD.X R150, R150, 0x1, R0, P1 ;  /* 0x0000000196967824 */ /* 0x010fc800008e0600 */
[----:B------:R-:W-:Y:S01]  /*1b3f0*/  IMAD.X R149, R149, 0x1, R0, P2 ;  /* 0x0000000195957824 */ /* 0x000fe200010e0600 */
        /* <DEDUP_REMOVED lines=9> */
[----:B------:R-:W-:-:S03]  /*1b490*/  MOV R9, R149 ;  /* 0x0000009500097202 */ /* 0x000fc60000000f00 */
[----:B----4-:R-:W4:Y:S04]  /*1b4a0*/  LDL.LU R149, [R1+0x53c] ;  /* 0x00053c0001957983 */ /* 0x010f280000300800 */
[----:B------:R1:W-:Y:S01]  /*1b4b0*/  LDGSTS.E [R5+0x4f00], desc[UR16][R8.64], P0 ;  /* 0x04f0000008057fae */ /* 0x0003e20008121850 */
[----:B------:R-:W-:-:S05]  /*1b4c0*/  IADD3 R11, P1, R11, R2, RZ ;  /* 0x000000020b0b7210 */ /* 0x000fca0007f3e0ff */
[----:B-1----:R-:W-:Y:S01]  /*1b4d0*/  IMAD.MOV.U32 R8, RZ, RZ, R11 ;  /* 0x000000ffff087224 */ /* 0x002fe200078e000b */
[----:B------:R-:W-:Y:S01]  /*1b4e0*/  IADD3 R151, P2, R151, R2, RZ ;  /* 0x0000000297977210 */ /* 0x000fe20007f5e0ff */
[----:B------:R-:W-:-:S04]  /*1b4f0*/  IMAD.X R12, R12, 0x1, R0, P1 ;  /* 0x000000010c0c7824 */ /* 0x000fc800008e0600 */
[----:B------:R-:W-:Y:S02]  /*1b500*/  IMAD.MOV.U32 R9, RZ, RZ, R12 ;  /* 0x000000ffff097224 */ /* 0x000fe400078e000c */
[----:B------:R-:W-:-:S03]  /*1b510*/  IMAD.X R148, R148, 0x1, R0, P2 ;  /* 0x0000000194947824 */ /* 0x000fc600010e0600 */
[----:B------:R1:W-:Y:S04]  /*1b520*/  LDGSTS.E [R5+0x5300], desc[UR16][R8.64], P0 ;  /* 0x0530000008057fae */ /* 0x0003e80008121850 */
[----:B------:R-:W-:Y:S04]  /*1b530*/  STL [R1+0x4e0], R11 ;  /* 0x0004e00b01007387 */ /* 0x000fe80000100800 */
[----:B------:R1:W-:Y:S02]  /*1b540*/  STL [R1+0x4dc], R12 ;  /* 0x0004dc0c01007387 */ /* 0x0003e40000100800 */
[----:B-1----:R-:W-:-:S02]  /*1b550*/  IMAD.MOV.U32 R8, RZ, RZ, R151 ;  /* 0x000000ffff087224 */ /* 0x002fc400078e0097 */
[----:B------:R-:W-:Y:S01]  /*1b560*/  IMAD.MOV.U32 R9, RZ, RZ, R148 ;  /* 0x000000ffff097224 */ /* 0x000fe200078e0094 */
[----:B------:R-:W-:Y:S04]  /*1b570*/  STL [R1+0x500], R151 ;  /* 0x0005009701007387 */ /* 0x000fe80000100800 */
[----:B------:R-:W4:Y:S04]  /*1b580*/  LDL.LU R12, [R1+0x560] ;  /* 0x00056000010c7983 */ /* 0x000f280000300800 */
[----:B------:R1:W-:Y:S04]  /*1b590*/  LDGSTS.E [R5+0x5700], desc[UR16][R8.64], P0 ;  /* 0x0570000008057fae */ /* 0x0003e80008121850 */
[----:B------:R1:W-:Y:S04]  /*1b5a0*/  STL [R1+0x4fc], R148 ;  /* 0x0004fc9401007387 */ /* 0x0003e80000100800 */
[----:B------:R-:W4:Y:S04]  /*1b5b0*/  LDL.LU R11, [R1+0x580] ;  /* 0x00058000010b7983 */ /* 0x000f280000300800 */
[----:B-1----:R-:W5:Y:S04]  /*1b5c0*/  LDL.LU R148, [R1+0x79c] ;  /* 0x00079c0001947983 */ /* 0x002f680000300800 */
[----:B------:R-:W4:Y:S01]  /*1b5d0*/  LDL.LU R151, [R1+0x57c] ;  /* 0x00057c0001977983 */ /* 0x000f220000300800 */
[----:B---3--:R-:W-:-:S05]  /*1b5e0*/  IADD3 R6, P1, R6, R2, RZ ;  /* 0x0000000206067210 */ /* 0x008fca0007f3e0ff */
[----:B------:R-:W-:Y:S01]  /*1b5f0*/  IMAD.MOV.U32 R8, RZ, RZ, R6 ;  /* 0x000000ffff087224 */ /* 0x000fe200078e0006 */
[----:B------:R-:W-:Y:S01]  /*1b600*/  IADD3 R150, P2, R150, R2, RZ ;  /* 0x0000000296967210 */ /* 0x000fe20007f5e0ff */
[----:B------:R1:W-:Y:S01]  /*1b610*/  STL [R1+0x520], R6 ;  /* 0x0005200601007387 */ /* 0x0003e20000100800 */
[----:B--2---:R-:W-:-:S04]  /*1b620*/  IMAD.X R10, R10, 0x1, R0, P1 ;  /* 0x000000010a0a7824 */ /* 0x004fc800008e0600 */
[----:B------:R-:W-:Y:S02]  /*1b630*/  IMAD.MOV.U32 R9, RZ, RZ, R10 ;  /* 0x000000ffff097224 */ /* 0x000fe400078e000a */
[----:B----4-:R-:W-:Y:S01]  /*1b640*/  IMAD.X R149, R149, 0x1, R0, P2 ;  /* 0x0000000195957824 */ /* 0x010fe200010e0600 */
[----:B------:R2:W-:Y:S04]  /*1b650*/  STL [R1+0x51c], R10 ;  /* 0x00051c0a01007387 */ /* 0x0005e80000100800 */
[----:B------:R3:W-:Y:S04]  /*1b660*/  LDGSTS.E [R5+0x5b00], desc[UR16][R8.64], P0 ;  /* 0x05b0000008057fae */ /* 0x0007e80008121850 */
[----:B------:R-:W-:Y:S04]  /*1b670*/  STL [R1+0x540], R150 ;  /* 0x0005409601007387 */ /* 0x000fe80000100800 */
[----:B-1----:R-:W4:Y:S01]  /*1b680*/  LDL.LU R6, [R1+0x5a0] ;  /* 0x0005a00001067983 */ /* 0x002f220000300800 */
[----:B---3--:R-:W-:-:S02]  /*1b690*/  IMAD.MOV.U32 R8, RZ, RZ, R150 ;  /* 0x000000ffff087224 */ /* 0x008fc400078e0096 */
[----:B------:R-:W-:Y:S01]  /*1b6a0*/  IMAD.MOV.U32 R9, RZ, RZ, R149 ;  /* 0x000000ffff097224 */ /* 0x000fe200078e0095 */
[----:B------:R1:W-:Y:S04]  /*1b6b0*/  STL [R1+0x53c], R149 ;  /* 0x00053c9501007387 */ /* 0x0003e80000100800 */
[----:B--2---:R-:W2:Y:S04]  /*1b6c0*/  LDL.LU R10, [R1+0x5c0] ;  /* 0x0005c000010a7983 */ /* 0x004ea80000300800 */
[----:B------:R3:W-:Y:S04]  /*1b6d0*/  LDGSTS.E [R5+0x5f00], desc[UR16][R8.64], P0 ;  /* 0x05f0000008057fae */ /* 0x0007e80008121850 */
[----:B-1----:R-:W5:Y:S04]  /*1b6e0*/  LDL.LU R149, [R1+0x798] ;  /* 0x0007980001957983 */ /* 0x002f680000300800 */
[----:B------:R-:W2:Y:S04]  /*1b6f0*/  LDL.LU R150, [R1+0x5bc] ;  /* 0x0005bc0001967983 */ /* 0x000ea80000300800 */
[----:B------:R-:W4:Y:S01]  /*1b700*/  LDL.LU R9, [R1+0x55c] ;  /* 0x00055c0001097983 */ /* 0x000f220000300800 */
[----:B------:R-:W-:-:S04]  /*1b710*/  IADD3 R12, P1, R12, R2, RZ ;  /* 0x000000020c0c7210 */ /* 0x000fc80007f3e0ff */
[----:B---3--:R-:W-:Y:S01]  /*1b720*/  MOV R8, R12 ;  /* 0x0000000c00087202 */ /* 0x008fe20000000f00 */
[----:B------:R1:W-:Y:S01]  /*1b730*/  STL [R1+0x560], R12 ;  /* 0x0005600c01007387 */ /* 0x0003e20000100800 */
[----:B------:R-:W-:-:S05]  /*1b740*/  IADD3 R11, P2, R11, R2, RZ ;  /* 0x000000020b0b7210 */ /* 0x000fca0007f5e0ff */
[--C-:B------:R-:W-:Y:S02]  /*1b750*/  IMAD.X R151, R151, 0x1, R0.reuse, P2 ;  /* 0x0000000197977824 */ /* 0x100fe400010e0600 */
[----:B----4-:R-:W-:-:S05]  /*1b760*/  IMAD.X R9, R9, 0x1, R0, P1 ;  /* 0x0000000109097824 */ /* 0x010fca00008e0600 */
[----:B------:R3:W-:Y:S04]  /*1b770*/  STL [R1+0x55c], R9 ;  /* 0x00055c0901007387 */ /* 0x0007e80000100800 */
[----:B------:R4:W-:Y:S04]  /*1b780*/  LDGSTS.E [R5+0x6300], desc[UR16][R8.64], P0 ;  /* 0x0630000008057fae */ /* 0x0009e80008121850 */
[----:B------:R-:W-:Y:S04]  /*1b790*/  STL [R1+0x580], R11 ;  /* 0x0005800b01007387 */ /* 0x000fe80000100800 */
[----:B-1----:R-:W2:Y:S01]  /*1b7a0*/  LDL.LU R12, [R1+0x600] ;  /* 0x00060000010c7983 */ /* 0x002ea20000300800 */
[----:B----4-:R-:W-:-:S02]  /*1b7b0*/  IMAD.MOV.U32 R8, RZ, RZ, R11 ;  /* 0x000000ffff087224 */ /* 0x010fc400078e000b */
[----:B---3--:R-:W-:Y:S01]  /*1b7c0*/  IMAD.MOV.U32 R9, RZ, RZ, R151 ;  /* 0x000000ffff097224 */ /* 0x008fe200078e0097 */
[----:B------:R1:W-:Y:S04]  /*1b7d0*/  STL [R1+0x57c], R151 ;  /* 0x00057c9701007387 */ /* 0x0003e80000100800 */
[----:B------:R3:W-:Y:S04]  /*1b7e0*/  LDGSTS.E [R5+0x6700], desc[UR16][R8.64], P0 ;  /* 0x0670000008057fae */ /* 0x0007e80008121850 */
[----:B-1----:R-:W4:Y:S04]  /*1b7f0*/  LDL.LU R151, [R1+0x5fc] ;  /* 0x0005fc0001977983 */ /* 0x002f280000300800 */
[----:B------:R-:W4:Y:S04]  /*1b800*/  LDL.LU R11, [R1+0x640] ;  /* 0x00064000010b7983 */ /* 0x000f280000300800 */
[----:B------:R-:W4:Y:S01]  /*1b810*/  LDL.LU R9, [R1+0x59c] ;  /* 0x00059c0001097983 */ /* 0x000f220000300800 */
[----:B------:R-:W-:-:S02]  /*1b820*/  IADD3 R6, P1, R6, R2, RZ ;  /* 0x0000000206067210 */ /* 0x000fc40007f3e0ff */
[----:B--2---:R-:W-:-:S03]  /*1b830*/  IADD3 R10, P2, R10, R2, RZ ;  /* 0x000000020a0a7210 */ /* 0x004fc60007f5e0ff */
[----:B---3--:R-:W-:Y:S02]  /*1b840*/  IMAD.MOV.U32 R8, RZ, RZ, R6 ;  /* 0x000000ffff087224 */ /* 0x008fe400078e0006 */
[--C-:B------:R-:W-:Y:S01]  /*1b850*/  IMAD.X R150, R150, 0x1, R0.reuse, P2 ;  /* 0x0000000196967824 */ /* 0x100fe200010e0600 */
[----:B------:R1:W-:Y:S01]  /*1b860*/  STL [R1+0x5a0], R6 ;  /* 0x0005a00601007387 */ /* 0x0003e20000100800 */
[----:B----4-:R-:W-:-:S05]  /*1b870*/  IMAD.X R9, R9, 0x1, R0, P1 ;  /* 0x0000000109097824 */ /* 0x010fca00008e0600 */
[----:B------:R2:W-:Y:S04]  /*1b880*/  STL [R1+0x59c], R9 ;  /* 0x00059c0901007387 */ /* 0x0005e80000100800 */
[----:B------:R3:W-:Y:S04]  /*1b890*/  LDGSTS.E [R5+0x6b00], desc[UR16][R8.64], P0 ;  /* 0x06b0000008057fae */ /* 0x0007e80008121850 */
[----:B------:R-:W-:Y:S04]  /*1b8a0*/  STL [R1+0x5c0], R10 ;  /* 0x0005c00a01007387 */ /* 0x000fe80000100800 */
[----:B-1----:R-:W4:Y:S01]  /*1b8b0*/  LDL.LU R6, [R1+0x63c] ;  /* 0x00063c0001067983 */ /* 0x002f220000300800 */
[----:B---3--:R-:W-:-:S02]  /*1b8c0*/  IMAD.MOV.U32 R8, RZ, RZ, R10 ;  /* 0x000000ffff087224 */ /* 0x008fc400078e000a */
[----:B--2---:R-:W-:Y:S01]  /*1b8d0*/  IMAD.MOV.U32 R9, RZ, RZ, R150 ;  /* 0x000000ffff097224 */ /* 0x004fe200078e0096 */
[----:B------:R1:W-:Y:S04]  /*1b8e0*/  STL [R1+0x5bc], R150 ;  /* 0x0005bc9601007387 */ /* 0x0003e80000100800 */
[----:B------:R2:W-:Y:S04]  /*1b8f0*/  LDGSTS.E [R5+0x6f00], desc[UR16][R8.64], P0 ;  /* 0x06f0000008057fae */ /* 0x0005e80008121850 */
[----:B-1----:R-:W5:Y:S04]  /*1b900*/  LDL.LU R150, [R1+0x794] ;  /* 0x0007940001967983 */ /* 0x002f680000300800 */
[----:B------:R-:W3:Y:S04]  /*1b910*/  LDL R10, [R1+0x644] ;  /* 0x00064400010a7983 */ /* 0x000ee80000100800 */
[----:B------:R-:W4:Y:S04]  /*1b920*/  LDL.LU R8, [R1+0x5dc] ;  /* 0x0005dc0001087983 */ /* 0x000f280000300800 */
[----:B------:R-:W2:Y:S01]  /*1b930*/  LDL.LU R9, [R1+0x5e0] ;  /* 0x0005e00001097983 */ /* 0x000ea20000300800 */
[----:B------:R-:W-:-:S05]  /*1b940*/  IADD3 R12, P2, R12, R2, RZ ;  /* 0x000000020c0c7210 */ /* 0x000fca0007f5e0ff */
[----:B------:R-:W-:Y:S01]  /*1b950*/  IMAD.X R151, R151, 0x1, R0, P2 ;  /* 0x0000000197977824 */ /* 0x000fe200010e0600 */
[----:B--2---:R-:W-:-:S05]  /*1b960*/  IADD3 R9, P1, R9, R2, RZ ;  /* 0x0000000209097210 */ /* 0x004fca0007f3e0ff */
[----:B----4-:R-:W-:Y:S01]  /*1b970*/  IMAD.X R8, R8, 0x1, R0, P1 ;  /* 0x0000000108087824 */ /* 0x010fe200008e0600 */
[----:B------:R1:W-:Y:S04]  /*1b980*/  STL [R1+0x5e0], R9 ;  /* 0x0005e00901007387 */ /* 0x0003e80000100800 */
[----:B------:R2:W-:Y:S01]  /*1b990*/  STL [R1+0x5dc], R8 ;  /* 0x0005dc0801007387 */ /* 0x0005e20000100800 */
[----:B-1----:R-:W-:-:S04]  /*1b9a0*/  LOP3.LUT R9, R9, R8, RZ, 0x3c, !PT ;  /* 0x0000000809097212 */ /* 0x002fc800078e3cff */
[----:B--2---:R-:W-:-:S04]  /*1b9b0*/  LOP3.LUT R8, R9, R8, RZ, 0x3c, !PT ;  /* 0x0000000809087212 */ /* 0x004fc800078e3cff */
[----:B------:R-:W-:Y:S01]  /*1b9c0*/  LOP3.LUT R9, R9, R8, RZ, 0x3c, !PT ;  /* 0x0000000809097212 */ /* 0x000fe200078e3cff */
[----:B------:R-:W-:Y:S04]  /*1b9d0*/  STL [R1+0x600], R12 ;  /* 0x0006000c01007387 */ /* 0x000fe80000100800 */
[----:B------:R1:W-:Y:S04]  /*1b9e0*/  LDGSTS.E [R5+0x7300], desc[UR16][R8.64], P0 ;  /* 0x0730000008057fae */ /* 0x0003e80008121850 */
[----:B------:R2:W-:Y:S01]  /*1b9f0*/  STL [R1+0x5fc], R151 ;  /* 0x0005fc9701007387 */ /* 0x0005e20000100800 */
[----:B-1----:R-:W-:-:S02]  /*1ba00*/  IMAD.MOV.U32 R8, RZ, RZ, R12 ;  /* 0x000000ffff087224 */ /* 0x002fc400078e000c */
[----:B------:R-:W-:Y:S02]  /*1ba10*/  IMAD.MOV.U32 R9, RZ, RZ, R151 ;  /* 0x000000ffff097224 */ /* 0x000fe400078e0097 */
[----:B--2---:R-:W5:Y:S04]  /*1ba20*/  LDL.LU R151, [R1+0x790] ;  /* 0x0007900001977983 */ /* 0x004f680000300800 */
[----:B------:R-:W2:Y:S04]  /*1ba30*/  LDL.LU R12, [R1+0x78c] ;  /* 0x00078c00010c7983 */ /* 0x000ea80000300800 */
[----:B------:R1:W-:Y:S04]  /*1ba40*/  LDGSTS.E [R5+0x7700], desc[UR16][R8.64], P0 ;  /* 0x0770000008057fae */ /* 0x0003e80008121850 */
[----:B------:R-:W4:Y:S04]  /*1ba50*/  LDL.LU R8, [R1+0x61c] ;  /* 0x00061c0001087983 */ /* 0x000f280000300800 */
[----:B------:R-:W1:Y:S01]  /*1ba60*/  LDL.LU R9, [R1+0x620] ;  /* 0x0006200001097983 */ /* 0x000e620000300800 */
[----:B------:R-:W-:-:S05]  /*1ba70*/  IADD3 R11, P2, R11, R2, RZ ;  /* 0x000000020b0b7210 */ /* 0x000fca0007f5e0ff */
[----:B------:R-:W-:Y:S01]  /*1ba80*/  IMAD.X R6, R6, 0x1, R0, P2 ;  /* 0x0000000106067824 */ /* 0x000fe200010e0600 */
[----:B-1----:R-:W-:-:S05]  /*1ba90*/  IADD3 R9, P1, R9, R2, RZ ;  /* 0x0000000209097210 */ /* 0x002fca0007f3e0ff */
[----:B----4-:R-:W-:Y:S01]  /*1baa0*/  IMAD.X R8, R8, 0x1, R0, P1 ;  /* 0x0000000108087824 */ /* 0x010fe200008e0600 */
[----:B------:R1:W-:Y:S04]  /*1bab0*/  STL [R1+0x620], R9 ;  /* 0x0006200901007387 */ /* 0x0003e80000100800 */
[----:B------:R4:W-:Y:S01]  /*1bac0*/  STL [R1+0x61c], R8 ;  /* 0x00061c0801007387 */ /* 0x0009e20000100800 */
[----:B-1----:R-:W-:-:S04]  /*1bad0*/  LOP3.LUT R9, R9, R8, RZ, 0x3c, !PT ;  /* 0x0000000809097212 */ /* 0x002fc800078e3cff */
[----:B----4-:R-:W-:-:S04]  /*1bae0*/  LOP3.LUT R8, R9, R8, RZ, 0x3c, !PT ;  /* 0x0000000809087212 */ /* 0x010fc800078e3cff */
[----:B------:R-:W-:Y:S01]  /*1baf0*/  LOP3.LUT R9, R9, R8, RZ, 0x3c, !PT ;  /* 0x0000000809097212 */ /* 0x000fe200078e3cff */
[----:B------:R-:W-:Y:S04]  /*1bb00*/  STL [R1+0x640], R11 ;  /* 0x0006400b01007387 */ /* 0x000fe80000100800 */
[----:B------:R1:W-:Y:S04]  /*1bb10*/  LDGSTS.E [R5+0x7b00], desc[UR16][R8.64], P0 ;  /* 0x07b0000008057fae */ /* 0x0003e80008121850 */
[----:B------:R4:W-:Y:S01]  /*1bb20*/  STL [R1+0x63c], R6 ;  /* 0x00063c0601007387 */ /* 0x0009e20000100800 */
[----:B-1----:R-:W-:-:S03]  /*1bb30*/  MOV R9, R6 ;  /* 0x0000000600097202 */ /* 0x002fc60000000f00 */
[----:B----4-:R1:W5:Y:S01]  /*1bb40*/  LDL.LU R6, [R1+0x788] ;  /* 0x0007880001067983 */ /* 0x0103620000300800 */
[----:B------:R-:W-:Y:S02]  /*1bb50*/  IMAD.MOV.U32 R8, RZ, RZ, R11 ;  /* 0x000000ffff087224 */ /* 0x000fe400078e000b */
[----:B--2---:R-:W-:-:S03]  /*1bb60*/  VIADD R12, R12, 0x1 ;  /* 0x000000010c0c7836 */ /* 0x004fc60000000000 */
[----:B------:R1:W-:Y:S02]  /*1bb70*/  LDGSTS.E [R5+0x7f00], desc[UR16][R8.64], P0 ;  /* 0x07f0000008057fae */ /* 0x0003e40008121850 */
[----:B---3--:R-:W-:Y:S02]  /*1bb80*/  ISETP.NE.U32.AND P0, PT, R12, R10, PT ;  /* 0x0000000a0c00720c */ /* 0x008fe40003f05070 */
[----:B------:R-:W0:Y:S11]  /*1bb90*/  LDGDEPBAR ;  /* 0x00000000000079af */ /* 0x000e360000000000 */
[----:B-1----:R-:W-:Y:S05]  /*1bba0*/  @P0 BRA `(.L_x_1) ;  /* 0xffffff7400e80947 */ /* 0x002fea000383ffff */
.L_x_0:
[----:B------:R-:W2:Y:S01]  /*1bbb0*/  LDL.LU R9, [R1+0x648] ;  /* 0x0006480001097983 */ /* 0x000ea20000300800 */
[----:B------:R-:W-:-:S04]  /*1bbc0*/  DEPBAR.LE SB0, 0x0 ;  /* 0x000080000000791a */ /* 0x000fc80000000000 */
[----:B------:R-:W3:Y:S01]  /*1bbd0*/  LDL.LU R8, [R1+0x64c] ;  /* 0x00064c0001087983 */ /* 0x000ee20000300800 */
[----:B------:R-:W1:Y:S01]  /*1bbe0*/  S2R R10, SR_TID.X ;  /* 0x00000000000a7919 */ /* 0x000e620000002100 */
[----:B------:R-:W4:Y:S01]  /*1bbf0*/  S2R R252, SR_TID.X ;  /* 0x0000000000fc7919 */ /* 0x000f220000002100 */
[----:B------:R-:W-:Y:S01]  /*1bc00*/  IMAD.MOV.U32 R14, RZ, RZ, R24 ;  /* 0x000000ffff0e7224 */ /* 0x000fe200078e0018 */
[----:B------:R-:W-:Y:S01]  /*1bc10*/  ULDC UR4, c[0x0][0x22c] ;  /* 0x00008b0000047ab9 */ /* 0x000fe20000000800 */
[----:B------:R-:W-:Y:S01]  /*1bc20*/  IMAD.MOV.U32 R15, RZ, RZ, R26 ;  /* 0x000000ffff0f7224 */ /* 0x000fe200078e001a */
[----:B------:R-:W2:Y:S01]  /*1bc30*/  LDL.LU R5, [R1+0x780] ;  /* 0x0007800001057983 */ /* 0x000ea20000300800 */
[----:B------:R-:W-:Y:S01]  /*1bc40*/  IMAD.MOV.U32 R11, RZ, RZ, R27 ;  /* 0x000000ffff0b7224 */ /* 0x000fe200078e001b */
[----:B------:R-:W-:Y:S01]  /*1bc50*/  ULDC UR5, c[0x0][0x22c] ;  /* 0x00008b0000057ab9 */ /* 0x000fe20000000800 */
[----:B------:R-:W-:Y:S01]  /*1bc60*/  IMAD.MOV.U32 R22, RZ, RZ, R41 ;  /* 0x000000ffff167224 */ /* 0x000fe200078e0029 */
[----:B------:R-:W3:Y:S01]  /*1bc70*/  LDL.LU R12, [R1] ;  /* 0x00000000010c7983 */ /* 0x000ee20000300800 */
[----:B------:R-:W-:-:S02]  /*1bc80*/  IMAD.MOV.U32 R23, RZ, RZ, R43 ;  /* 0x000000ffff177224 */ /* 0x000fc400078e002b */
[----:B------:R-:W-:Y:S01]  /*1bc90*/  IMAD.MOV.U32 R154, RZ, RZ, R61 ;  /* 0x000000ffff9a7224 */ /* 0x000fe200078e003d */
[----:B------:R-:W3:Y:S01]  /*1bca0*/  LDL.LU R13, [R1+0x8] ;  /* 0x00000800010d7983 */ /* 0x000ee20000300800 */
[----:B------:R-:W-:Y:S02]  /*1bcb0*/  IMAD.MOV.U32 R155, RZ, RZ, R63 ;  /* 0x000000ffff9b7224 */ /* 0x000fe400078e003f */
[----:B------:R-:W-:Y:S02]  /*1bcc0*/  IMAD.MOV.U32 R158, RZ, RZ, R65 ;  /* 0x000000ffff9e7224 */ /* 0x000fe400078e0041 */
[----:B------:R-:W-:Y:S02]  /*1bcd0*/  IMAD.MOV.U32 R159, RZ, RZ, R67 ;  /* 0x000000ffff9f7224 */ /* 0x000fe400078e0043 */
[----:B------:R-:W-:Y:S02]  /*1bce0*/  IMAD.MOV.U32 R162, RZ, RZ, R69 ;  /* 0x000000ffffa27224 */ /* 0x000fe400078e0045 */
        /* <DEDUP_REMOVED lines=24> */
[----:B-1----:R-:W-:Y:S02]  /*1be70*/  IMAD.SHL.U32 R2, R10, 0x10, RZ ;  /* 0x000000100a027824 */ /* 0x002fe400078e00ff */
[----:B------:R-:W-:Y:S02]  /*1be80*/  IMAD.MOV.U32 R210, RZ, RZ, R117 ;  /* 0x000000ffffd27224 */ /* 0x000fe400078e0075 */
[----:B------:R-:W-:Y:S02]  /*1be90*/  IMAD.MOV.U32 R214, RZ, RZ, R121 ;  /* 0x000000ffffd67224 */ /* 0x000fe400078e0079 */
[----:B------:R-:W-:-:S02]  /*1bea0*/  IMAD.MOV.U32 R215, RZ, RZ, R123 ;  /* 0x000000ffffd77224 */ /* 0x000fc400078e007b */
[----:B------:R-:W-:Y:S02]  /*1beb0*/  IMAD.MOV.U32 R218, RZ, RZ, R125 ;  /* 0x000000ffffda7224 */ /* 0x000fe400078e007d */
[----:B------:R-:W-:Y:S02]  /*1bec0*/  IMAD.MOV.U32 R219, RZ, RZ, R127 ;  /* 0x000000ffffdb7224 */ /* 0x000fe400078e007f */
[----:B------:R-:W-:Y:S02]  /*1bed0*/  IMAD.MOV.U32 R222, RZ, RZ, R129 ;  /* 0x000000ffffde7224 */ /* 0x000fe400078e0081 */
[----:B------:R-:W-:Y:S01]  /*1bee0*/  IMAD.MOV.U32 R223, RZ, RZ, R131 ;  /* 0x000000ffffdf7224 */ /* 0x000fe200078e0083 */
[----:B------:R-:W-:Y:S01]  /*1bef0*/  MOV R226, R133 ;  /* 0x0000008500e27202 */ /* 0x000fe20000000f00 */
[----:B------:R-:W-:Y:S01]  /*1bf00*/  IMAD.SHL.U32 R0, R10, 0x40, RZ ;  /* 0x000000400a007824 */ /* 0x000fe200078e00ff */
[----:B------:R-:W-:Y:S01]  /*1bf10*/  LOP3.LUT R2, R2, 0xf0, RZ, 0xc0, !PT ;  /* 0x000000f002027812 */ /* 0x000fe200078ec0ff */
[----:B------:R-:W-:Y:S01]  /*1bf20*/  IMAD.SHL.U32 R3, R10, 0x8, RZ ;  /* 0x000000080a037824 */ /* 0x000fe200078e00ff */
[----:B------:R-:W-:-:S02]  /*1bf30*/  ULDC.64 UR6, c[0x0][0x220] ;  /* 0x0000880000067ab9 */ /* 0x000fc40000000a00 */
[----:B------:R-:W-:-:S04]  /*1bf40*/  LOP3.LUT R0, R0, 0x400, RZ, 0xc0, !PT ;  /* 0x0000040000007812 */ /* 0x000fc800078ec0ff */
[----:B------:R-:W-:Y:S02]  /*1bf50*/  IADD3 R0, R0, UR12, R2 ;  /* 0x0000000c00007c10 */ /* 0x000fe4000fffe002 */
[----:B------:R-:W-:-:S05]  /*1bf60*/  LOP3.LUT R2, R3, 0x300, RZ, 0xc0, !PT ;  /* 0x0000030003027812 */ /* 0x000fca00078ec0ff */
[----:B------:R-:W-:Y:S01]  /*1bf70*/  IMAD.IADD R0, R2, 0x1, R0 ;  /* 0x0000000102007824 */ /* 0x000fe200078e0200 */
[----:B------:R-:W-:Y:S01]  /*1bf80*/  BAR.SYNC.DEFER_BLOCKING 0x0 ;  /* 0x0000000000007b1d */ /* 0x000fe20000010000 */
[----:B----4-:R-:W-:-:S04]  /*1bf90*/  LOP3.LUT R252, R252, 0x7f, RZ, 0xc0, !PT ;  /* 0x0000007ffcfc7812 */ /* 0x010fc800078ec0ff */
[----:B------:R-:W-:Y:S02]  /*1bfa0*/  LEA R252, R252, UR12, 0x4 ;  /* 0x0000000cfcfc7c11 */ /* 0x000fe4000f8e20ff */
[----:B--2---:R-:W-:-:S04]  /*1bfb0*/  ISETP.GE.AND P0, PT, R5, R9, PT ;  /* 0x000000090500720c */ /* 0x004fc80003f06270 */
[----:B---3-5:R-:W-:Y:S02]  /*1bfc0*/  ISETP.LT.AND P5, PT, R6, R8, !P0 ;  /* 0x000000080600720c */ /* 0x028fe400047a1270 */
[----:B------:R-:W2:Y:S04]  /*1bfd0*/  LDL.LU R8, [R1+0x4] ;  /* 0x0000040001087983 */ /* 0x000ea80000300800 */
[----:B------:R-:W2:Y:S04]  /*1bfe0*/  LDL.LU R9, [R1+0xc] ;  /* 0x00000c0001097983 */ /* 0x000ea80000300800 */
[----:B------:R-:W-:Y:S01]  /*1bff0*/  STSM.16.M88.4 [R0], R12 ;  /* 0x0000000c00007844 */ /* 0x000fe20000000200 */
[----:B------:R-:W-:Y:S06]  /*1c000*/  BAR.SYNC.DEFER_BLOCKING 0x0 ;  /* 0x0000000000007b1d */ /* 0x000fec0000010000 */
[----:B------:R-:W1:Y:S04]  /*1c010*/  LDS.128 R12, [R252] ;  /* 0x00000000fc0c7984 */ /* 0x000e680000000c00 */
[----:B-1----:R1:W-:Y:S04]  /*1c020*/  STL.64 [R1+0x200], R12 ;  /* 0x0002000c01007387 */ /* 0x0023e80000100a00 */
[----:B------:R3:W-:Y:S04]  /*1c030*/  STL.64 [R1+0x208], R14 ;  /* 0x0002080e01007387 */ /* 0x0007e80000100a00 */
[----:B-1----:R-:W4:Y:S04]  /*1c040*/  LDL.LU R12, [R1+0x10] ;  /* 0x00001000010c7983 */ /* 0x002f280000300800 */
[----:B------:R-:W4:Y:S01]  /*1c050*/  LDL.LU R13, [R1+0x18] ;  /* 0x00001800010d7983 */ /* 0x000f220000300800 */
[----:B------:R-:W-:Y:S01]  /*1c060*/  IMAD.MOV.U32 R10, RZ, RZ, R25 ;  /* 0x000000ffff0a7224 */ /* 0x000fe200078e0019 */
[----:B------:R-:W-:Y:S01]  /*1c070*/  BAR.SYNC.DEFER_BLOCKING 0x0 ;  /* 0x0000000000007b1d */ /* 0x000fe20000010000 */
[----:B---3--:R-:W-:Y:S01]  /*1c080*/  IMAD.MOV.U32 R14, RZ, RZ, R28 ;  /* 0x000000ffff0e7224 */ /* 0x008fe200078e001c */
[----:B------:R-:W-:-:S04]  /*1c090*/  MOV R15, R30 ;  /* 0x0000001e000f7202 */ /* 0x000fc80000000f00 */
[----:B--2---:R1:W-:Y:S02]  /*1c0a0*/  STSM.16.M88.4 [R0], R8 ;  /* 0x0000000800007844 */ /* 0x0043e40000000200 */
[----:B------:R-:W-:Y:S06]  /*1c0b0*/  BAR.SYNC.DEFER_BLOCKING 0x0 ;  /* 0x0000000000007b1d */ /* 0x000fec0000010000 */
[----:B-1----:R-:W2:Y:S04]  /*1c0c0*/  LDL.LU R8, [R1+0x14] ;  /* 0x0000140001087983 */ /* 0x002ea80000300800 */
[----:B------:R-:W2:Y:S04]  /*1c0d0*/  LDL.LU R9, [R1+0x1c] ;  /* 0x00001c0001097983 */ /* 0x000ea80000300800 */
[----:B------:R-:W1:Y:S01]  /*1c0e0*/  LDS.128 R16, [R252] ;  /* 0x00000000fc107984 */ /* 0x000e620000000c00 */
[----:B------:R-:W-:Y:S06]  /*1c0f0*/  BAR.SYNC.DEFER_BLOCKING 0x0 ;  /* 0x0000000000007b1d */ /* 0x000fec0000010000 */
[----:B----4-:R-:W-:Y:S02]  /*1c100*/  STSM.16.M88.4 [R0], R12 ;  /* 0x0000000c00007844 */ /* 0x010fe40000000200 */
[----:B------:R-:W-:Y:S06]  /*1c110*/  BAR.SYNC.DEFER_BLOCKING 0x0 ;  /* 0x0000000000007b1d */ /* 0x000fec0000010000 */
[----:B------:R-:W3:Y:S04]  /*1c120*/  LDS.128 R12, [R252] ;  /* 0x00000000fc0c7984 */ /* 0x000ee80000000c00 */
[----:B-1----:R-:W-:Y:S04]  /*1c130*/  STL.64 [R1], R16 ;  /* 0x0000001001007387 */ /* 0x002fe80000100a00 */
[----:B------:R-:W-:Y:S01]  /*1c140*/  STL.64 [R1+0x8], R18 ;  /* 0x0000081201007387 */ /* 0x000fe20000100a00 */
[----:B------:R-:W-:Y:S06]  /*1c150*/  BAR.SYNC.DEFER_BLOCKING 0x0 ;  /* 0x0000000000007b1d */ /* 0x000fec0000010000 */
[----:B---3--:R1:W-:Y:S04]  /*1c160*/  STL.64 [R1+0x10], R12 ;  /* 0x0000100c01007387 */ /* 0x0083e80000100a00 */
[----:B------:R-:W-:Y:S04]  /*1c170*/  STL.64 [R1+0x18], R14 ;  /* 0x0000180e01007387 */ /* 0x000fe80000100a00 */
[----:B-1----:R-:W3:Y:S04]  /*1c180*/  LDL.LU R12, [R1+0x20] ;  /* 0x00002000010c7983 */ /* 0x002ee80000300800 */
[----:B------:R-:W3:Y:S01]  /*1c190*/  LDL.LU R13, [R1+0x28] ;  /* 0x00002800010d7983 */ /* 0x000ee20000300800 */
[----:B------:R-:W-:-:S02]  /*1c1a0*/  IMAD.MOV.U32 R10, RZ, RZ, R29 ;  /* 0x000000ffff0a7224 */ /* 0x000fc400078e001d */
[----:B------:R-:W-:-:S05]  /*1c1b0*/  IMAD.MOV.U32 R11, RZ, RZ, R31 ;  /* 0x000000ffff0b7224 */ /* 0x000fca00078e001f */
[----:B--2---:R1:W-:Y:S01]  /*1c1c0*/  STSM.16.M88.4 [R0], R8 ;  /* 0x0000000800007844 */ /* 0x0043e20000000200 */
[----:B------:R-:W-:Y:S06]  /*1c1d0*/  BAR.SYNC.DEFER_BLOCKING 0x0 ;  /* 0x0000000000007b1d */ /* 0x000fec0000010000 */
[----:B-1----:R-:W2:Y:S04]  /*1c1e0*/  LDL.LU R8, [R1+0x24] ;  /* 0x0000240001087983 */ /* 0x002ea80000300800 */
[----:B------:R-:W2:Y:S04]  /*1c1f0*/  LDL.LU R9, [R1+0x2c] ;  /* 0x00002c0001097983 */ /* 0x000ea80000300800 */
[----:B------:R-:W1:Y:S01]  /*1c200*/  LDS.128 R248, [R252] ;  /* 0x00000000fcf87984 */ /* 0x000e620000000c00 */
[----:B------:R-:W-:-:S02]  /*1c210*/  IMAD.MOV.U32 R14, RZ, RZ, R32 ;  /* 0x000000ffff0e7224 */ /* 0x000fc400078e0020 */
[----:B------:R-:W-:Y:S01]  /*1c220*/  IMAD.MOV.U32 R15, RZ, RZ, R34 ;  /* 0x000000ffff0f7224 */ /* 0x000fe200078e0022 */
[----:B------:R-:W-:Y:S01]  /*1c230*/  BAR.SYNC.DEFER_BLOCKING 0x0 ;  /* 0x0000000000007b1d */ /* 0x000fe20000010000 */
[----:B------:R-:W-:Y:S02]  /*1c240*/  IMAD.MOV.U32 R10, RZ, RZ, R33 ;  /* 0x000000ffff0a7224 */ /* 0x000fe400078e0021 */
[----:B------:R-:W-:-:S03]  /*1c250*/  IMAD.MOV.U32 R11, RZ, RZ, R35 ;  /* 0x000000ffff0b7224 */ /* 0x000fc600078e0023 */
[----:B-1----:R-:W-:Y:S04]  /*1c260*/  STL [R1+0x78c], R250 ;  /* 0x00078cfa01007387 */ /* 0x002fe80000100800 */
[----:B------:R-:W-:Y:S04]  /*1c270*/  STL [R1+0x788], R251 ;  /* 0x000788fb01007387 */ /* 0x000fe80000100800 */
[----:B---3--:R-:W-:Y:S01]  /*1c280*/  STSM.16.M88.4 [R0], R12 ;  /* 0x0000000c00007844 */ /* 0x008fe20000000200 */
[----:B------:R-:W-:Y:S06]  /*1c290*/  BAR.SYNC.DEFER_BLOCKING 0x0 ;  /* 0x0000000000007b1d */ /* 0x000fec0000010000 */
[----:B------:R-:W1:Y:S02]  /*1c2a0*/  LDS.128 R244, [R252] ;  /* 0x00000000fcf47984 */ /* 0x000e640000000c00 */
[----:B------:R-:W-:Y:S06]  /*1c2b0*/  BAR.SYNC.DEFER_BLOCKING 0x0 ;  /* 0x0000000000007b1d */ /* 0x000fec0000010000 */
[----:B--2---:R2:W-:Y:S02]  /*1c2c0*/  STSM.16.M88.4 [R0], R8 ;  /* 0x0000000800007844 */ /* 0x0045e40000000200 */
[----:B------:R-:W-:Y:S06]  /*1c2d0*/  BAR.SYNC.DEFER_BLOCKING 0x0 ;  /* 0x0000000000007b1d */ /* 0x000fec0000010000 */
[----:B--2---:R-:W2:Y:S04]  /*1c2e0*/  LDL.LU R8, [R1+0x30] ;  /* 0x0000300001087983 */ /* 0x004ea80000300800 */
[----:B------:R-:W2:Y:S04]  /*1c2f0*/  LDL.LU R9, [R1+0x38] ;  /* 0x0000380001097983 */ /* 0x000ea80000300800 */
[----:B------:R-:W3:Y:S04]  /*1c300*/  LDL.LU R12, [R1+0x34] ;  /* 0x00003400010c7983 */ /* 0x000ee80000300800 */
[----:B------:R-:W3:Y:S04]  /*1c310*/  LDL.LU R13, [R1+0x3c] ;  /* 0x00003c00010d7983 */ /* 0x000ee80000300800 */
[----:B------:R-:W4:Y:S01]  /*1c320*/  LDS.128 R16, [R252] ;  /* 0x00000000fc107984 */ /* 0x000f220000000c00 */
[----:B------:R-:W-:-:S02]  /*1c330*/  IMAD.MOV.U32 R10, RZ, RZ, R36 ;  /* 0x000000ffff0a7224 */ /* 0x000fc400078e0024 */
[----:B------:R-:W-:Y:S01]  /*1c340*/  IMAD.MOV.U32 R11, RZ, RZ, R38 ;  /* 0x000000ffff0b7224 */ /* 0x000fe200078e0026 */
[----:B------:R-:W-:Y:S01]  /*1c350*/  BAR.SYNC.DEFER_BLOCKING 0x0 ;  /* 0x0000000000007b1d */ /* 0x000fe20000010000 */
[----:B------:R-:W-:Y:S02]  /*1c360*/  IMAD.MOV.U32 R14, RZ, RZ, R37 ;  /* 0x000000ffff0e7224 */ /* 0x000fe400078e0025 */
[----:B------:R-:W-:-:S03]  /*1c370*/  IMAD.MOV.U32 R15, RZ, RZ, R39 ;  /* 0x000000ffff0f7224 */ /* 0x000fc600078e0027 */
[----:B--2---:R-:W-:Y:S02]  /*1c380*/  STSM.16.M88.4 [R0], R8 ;  /* 0x0000000800007844 */ /* 0x004fe40000000200 */
[----:B------:R-:W-:Y:S06]  /*1c390*/  BAR.SYNC.DEFER_BLOCKING 0x0 ;  /* 0x0000000000007b1d */ /* 0x000fec0000010000 */
[----:B------:R-:W2:Y:S02]  /*1c3a0*/  LDS.128 R8, [R252] ;  /* 0x00000000fc087984 */ /* 0x000ea40000000c00 */
[----:B------:R-:W-:Y:S06]  /*1c3b0*/  BAR.SYNC.DEFER_BLOCKING 0x0 ;  /* 0x0000000000007b1d */ /* 0x000fec0000010000 */
[----:B---3--:R3:W-:Y:S02]  /*1c3c0*/  STSM.16.M88.4 [R0], R12 ;  /* 0x0000000c00007844 */ /* 0x0087e40000000200 */
[----:B------:R-:W-:Y:S06]  /*1c3d0*/  BAR.SYNC.DEFER_BLOCKING 0x0 ;  /* 0x0000000000007b1d */ /* 0x000fec0000010000 */
[----:B---3--:R-:W3:Y:S04]  /*1c3e0*/  LDL.LU R12, [R1+0x40] ;  /* 0x00004000010c7983 */ /* 0x008ee80000300800 */
[----:B------:R-:W3:Y:S04]  /*1c3f0*/  LDL.LU R13, [R1+0x48] ;  /* 0x00004800010d7983 */ /* 0x000ee80000300800 */
[----:B------:R-:W4:Y:S04]  /*1c400*/  LDL.LU R20, [R1+0x44] ;  /* 0x0000440001147983 */ /* 0x000f280000300800 */
[----:B------:R-:W4:Y:S04]  /*1c410*/  LDL.LU R21, [R1+0x4c] ;  /* 0x00004c0001157983 */ /* 0x000f280000300800 */
[----:B------:R-:W2:Y:S01]  /*1c420*/  LDS.128 R24, [R252] ;  /* 0x00000000fc187984 */ /* 0x000ea20000000c00 */
[----:B------:R-:W-:-:S02]  /*1c430*/  IMAD.MOV.U32 R14, RZ, RZ, R40 ;  /* 0x000000ffff0e7224 */ /* 0x000fc400078e0028 */
[----:B------:R-:W-:Y:S01]  /*1c440*/  IMAD.MOV.U32 R15, RZ, RZ, R42 ;  /* 0x000000ffff0f7224 */ /* 0x000fe200078e002a */
[----:B------:R-:W-:Y:S06]  /*1c450*/  BAR.SYNC.DEFER_BLOCKING 0x0 ;  /* 0x0000000000007b1d */ /* 0x000fec0000010000 */
[----:B---3--:R-:W-:Y:S02]  /*1c460*/  STSM.16.M88.4 [R0], R12 ;  /* 0x0000000c00007844 */ /* 0x008fe40000000200 */
[----:B------:R-:W-:Y:S06]  /*1c470*/  BAR.SYNC.DEFER_BLOCKING 0x0 ;  /* 0x0000000000007b1d */ /* 0x000fec0000010000 */
[----:B------:R-:W3:Y:S02]  /*1c480*/  LDS.128 R12, [R252] ;  /* 0x00000000fc0c7984 */ /* 0x000ee40000000c00 */
[----:B------:R-:W-:Y:S06]  /*1c490*/  BAR.SYNC.DEFER_BLOCKING 0x0 ;  /* 0x0000000000007b1d */ /* 0x000fec0000010000 */
[----:B----4-:R4:W-:Y:S02]  /*1c4a0*/  STSM.16.M88.4 [R0], R20 ;  /* 0x0000001400007844 */ /* 0x0109e40000000200 */
[----:B------:R-:W-:Y:S06]  /*1c4b0*/  BAR.SYNC.DEFER_BLOCKING 0x0 ;  /* 0x0000000000007b1d */ /* 0x000fec0000010000 */
[----:B----4-:R-:W4:Y:S04]  /*1c4c0*/  LDL.LU R20, [R1+0x50] ;  /* 0x0000500001147983 */ /* 0x010f280000300800 */
[----:B------:R-:W4:Y:S04]  /*1c4d0*/  LDL.LU R21, [R1+0x58] ;  /* 0x0000580001157983 */ /* 0x000f280000300800 */
[----:B------:R-:W2:Y:S04]  /*1c4e0*/  LDL.LU R28, [R1+0x54] ;  /* 0x00005400011c7983 */ /* 0x000ea80000300800 */
[----:B------:R-:W2:Y:S04]  /*1c4f0*/  LDL.LU R29, [R1+0x5c] ;  /* 0x00005c00011d7983 */ /* 0x000ea80000300800 */
[----:B------:R-:W3:Y:S01]  /*1c500*/  LDS.128 R32, [R252] ;  /* 0x00000000fc207984 */ /* 0x000ee20000000c00 */
[----:B------:R-:W-:Y:S01]  /*1c510*/  MOV R22, R44 ;  /* 0x0000002c00167202 */ /* 0x000fe20000000f00 */
[----:B------:R-:W-:Y:S01]  /*1c520*/  IMAD.MOV.U32 R23, RZ, RZ, R46 ;  /* 0x000000ffff177224 */ /* 0x000fe200078e002e */
[----:B------:R-:W-:Y:S01]  /*1c530*/  BAR.SYNC.DEFER_BLOCKING 0x0 ;  /* 0x0000000000007b1d */ /* 0x000fe20000010000 */
[----:B------:R-:W-:-:S02]  /*1c540*/  IMAD.MOV.U32 R30, RZ, RZ, R45 ;  /* 0x000000ffff1e7224 */ /* 0x000fc400078e002d */
[----:B------:R-:W-:-:S03]  /*1c550*/  IMAD.MOV.U32 R31, RZ, RZ, R47 ;  /* 0x000000ffff1f7224 */ /* 0x000fc600078e002f */
[----:B----4-:R-:W-:Y:S02]  /*1c560*/  STSM.16.M88.4 [R0], R20 ;  /* 0x0000001400007844 */ /* 0x010fe40000000200 */
[----:B------:R-:W-:Y:S06]  /*1c570*/  BAR.SYNC.DEFER_BLOCKING 0x0 ;  /* 0x0000000000007b1d */ /* 0x000fec0000010000 */
[----:B------:R-:W4:Y:S02]  /*1c580*/  LDS.128 R20, [R252] ;  /* 0x00000000fc147984 */ /* 0x000f240000000c00 */
        /* <DEDUP_REMOVED lines=26> */
[----:B------:R-:W-:Y:S01]  /*1c730*/  BAR.SYNC.DEFER_BLOCKING 0x0 ;  /* 0x0000000000007b1d */ /* 0x000fe20000010000 */
[----:B------:R-:W-:Y:S02]  /*1c740*/  IMAD.MOV.U32 R46, RZ, RZ, R53 ;  /* 0x000000ffff2e7224 */ /* 0x000fe400078e0035 */
[----:B------:R-:W-:-:S03]  /*1c750*/  IMAD.MOV.U32 R47, RZ, RZ, R55 ;  /* 0x000000ffff2f7224 */ /* 0x000fc600078e0037 */
[----:B---3--:R-:W-:Y:S02]  /*1c760*/  STSM.16.M88.4 [R0], R36 ;  /* 0x0000002400007844 */ /* 0x008fe40000000200 */
[----:B------:R-:W-:Y:S06]  /*1c770*/  BAR.SYNC.DEFER_BLOCKING 0x0 ;  /* 0x0000000000007b1d */ /* 0x000fec0000010000 */
[----:B------:R-:W3:Y:S02]  /*1c780*/  LDS.128 R36, [R252] ;  /* 0x00000000fc247984 */ /* 0x000ee40000000c00 */
[----:B------:R-:W-:Y:S06]  /*1c790*/  BAR.SYNC.DEFER_BLOCKING 0x0 ;  /* 0x0000000000007b1d */ /* 0x000fec0000010000 */
[----:B----4-:R4:W-:Y:S04]  /*1c7a0*/  STSM.16.M88.4 [R0], R44 ;  /* 0x0000002c00007844 */ /* 0x0109e80000000200 */
[----:B----4-:R-:W4:Y:S04]  /*1c7b0*/  LDL.LU R44, [R1+0x80] ;  /* 0x00008000012c7983 */ /* 0x010f280000300800 */
[----:B------:R-:W4:Y:S04]  /*1c7c0*/  LDL.LU R45, [R1+0x88] ;  /* 0x00008800012d7983 */ /* 0x000f280000300800 */
[----:B------:R-:W2:Y:S04]  /*1c7d0*/  LDL.LU R52, [R1+0x84] ;  /* 0x0000840001347983 */ /* 0x000ea80000300800 */
[----:B------:R-:W2:Y:S01]  /*1c7e0*/  LDL.LU R53, [R1+0x8c] ;  /* 0x00008c0001357983 */ /* 0x000ea20000300800 */
[----:B------:R-:W-:Y:S01]  /*1c7f0*/  IMAD.MOV.U32 R46, RZ, RZ, R56 ;  /* 0x000000ffff2e7224 */ /* 0x000fe200078e0038 */
[----:B------:R-:W-:Y:S01]  /*1c800*/  MOV R55, R59 ;  /* 0x0000003b00377202 */ /* 0x000fe20000000f00 */
[----:B------:R-:W-:Y:S01]  /*1c810*/  IMAD.MOV.U32 R47, RZ, RZ, R58 ;  /* 0x000000ffff2f7224 */ /* 0x000fe200078e003a */
[----:B------:R-:W-:Y:S01]  /*1c820*/  BAR.SYNC.DEFER_BLOCKING 0x0 ;  /* 0x0000000000007b1d */ /* 0x000fe20000010000 */
[----:B------:R-:W-:-:S05]  /*1c830*/  IMAD.MOV.U32 R54, RZ, RZ, R57 ;  /* 0x000000ffff367224 */ /* 0x000fca00078e0039 */
[----:B------:R-:W3:Y:S02]  /*1c840*/  LDS.128 R56, [R252] ;  /* 0x00000000fc387984 */ /* 0x000ee40000000c00 */
[----:B------:R-:W-:Y:S06]  /*1c850*/  BAR.SYNC.DEFER_BLOCKING 0x0 ;  /* 0x0000000000007b1d */ /* 0x000fec0000010000 */
[----:B----4-:R-:W-:Y:S02]  /*1c860*/  STSM.16.M88.4 [R0], R44 ;  /* 0x0000002c00007844 */ /* 0x010fe40000000200 */
[----:B------:R-:W-:Y:S06]  /*1c870*/  BAR.SYNC.DEFER_BLOCKING 0x0 ;  /* 0x0000000000007b1d */ /* 0x000fec0000010000 */
[----:B------:R-:W4:Y:S02]  /*1c880*/  LDS.128 R44, [R252] ;  /* 0x00000000fc2c7984 */ /* 0x000f240000000c00 */
[----:B------:R-:W-:Y:S06]  /*1c890*/  BAR.SYNC.DEFER_BLOCKING 0x0 ;  /* 0x0000000000007b1d */ /* 0x000fec0000010000 */
[----:B--2---:R2:W-:Y:S04]  /*1c8a0*/  STSM.16.M88.4 [R0], R52 ;  /* 0x0000003400007844 */ /* 0x0045e80000000200 */
[----:B--2---:R-:W2:Y:S04]  /*1c8b0*/  LDL.LU R52, [R1+0x90] ;  /* 0x0000900001347983 */ /* 0x004ea80000300800 */
[----:B------:R-:W2:Y:S04]  /*1c8c0*/  LDL.LU R53, [R1+0x98] ;  /* 0x0000980001357983 */ /* 0x000ea80000300800 */
[----:B------:R-:W3:Y:S04]  /*1c8d0*/  LDL.LU R152, [R1+0x94] ;  /* 0x0000940001987983 */ /* 0x000ee80000300800 */
[----:B------:R-:W3:Y:S01]  /*1c8e0*/  LDL.LU R153, [R1+0x9c] ;  /* 0x00009c0001997983 */ /* 0x000ee20000300800 */
[----:B------:R-:W-:Y:S01]  /*1c8f0*/  BAR.SYNC.DEFER_BLOCKING 0x0 ;  /* 0x0000000000007b1d */ /* 0x000fe20000010000 */
[----:B------:R-:W-:-:S02]  /*1c900*/  IMAD.MOV.U32 R54, RZ, RZ, R60 ;  /* 0x000000ffff367224 */ /* 0x000fc400078e003c */
[----:B------:R-:W-:-:S03]  /*1c910*/  IMAD.MOV.U32 R55, RZ, RZ, R62 ;  /* 0x000000ffff377224 */ /* 0x000fc600078e003e */
[----:B------:R-:W4:Y:S02]  /*1c920*/  LDS.128 R60, [R252] ;  /* 0x00000000fc3c7984 */ /* 0x000f240000000c00 */
[----:B------:R-:W-:Y:S06]  /*1c930*/  BAR.SYNC.DEFER_BLOCKING 0x0 ;  /* 0x0000000000007b1d */ /* 0x000fec0000010000 */
[----:B--2---:R-:W-:Y:S02]  /*1c940*/  STSM.16.M88.4 [R0], R52 ;  /* 0x0000003400007844 */ /* 0x004fe40000000200 */
[----:B------:R-:W-:Y:S06]  /*1c950*/  BAR.SYNC.DEFER_BLOCKING 0x0 ;  /* 0x0000000000007b1d */ /* 0x000fec0000010000 */
[----:B------:R-:W2:Y:S02]  /*1c960*/  LDS.128 R52, [R252] ;  /* 0x00000000fc347984 */ /* 0x000ea40000000c00 */
[----:B------:R-:W-:Y:S06]  /*1c970*/  BAR.SYNC.DEFER_BLOCKING 0x0 ;  /* 0x0000000000007b1d */ /* 0x000fec0000010000 */
[----:B---3--:R3:W-:Y:S04]  /*1c980*/  STSM.16.M88.4 [R0], R152 ;  /* 0x0000009800007844 */ /* 0x0087e80000000200 */
[----:B---3--:R-:W3:Y:S04]  /*1c990*/  LDL.LU R152, [R1+0xa0] ;  /* 0x0000a00001987983 */ /* 0x008ee80000300800 */
[----:B------:R-:W3:Y:S04]  /*1c9a0*/  LDL.LU R153, [R1+0xa8] ;  /* 0x0000a80001997983 */ /* 0x000ee80000300800 */
[----:B------:R-:W4:Y:S04]  /*1c9b0*/  LDL.LU R156, [R1+0xa4] ;  /* 0x0000a400019c7983 */ /* 0x000f280000300800 */
[----:B------:R-:W4:Y:S01]  /*1c9c0*/  LDL.LU R157, [R1+0xac] ;  /* 0x0000ac00019d7983 */ /* 0x000f220000300800 */
[----:B------:R-:W-:Y:S01]  /*1c9d0*/  BAR.SYNC.DEFER_BLOCKING 0x0 ;  /* 0x0000000000007b1d */ /* 0x000fe20000010000 */
[----:B------:R-:W-:-:S02]  /*1c9e0*/  IMAD.MOV.U32 R154, RZ, RZ, R64 ;  /* 0x000000ffff9a7224 */ /* 0x000fc400078e0040 */
[----:B------:R-:W-:-:S03]  /*1c9f0*/  IMAD.MOV.U32 R155, RZ, RZ, R66 ;  /* 0x000000ffff9b7224 */ /* 0x000fc600078e0042 */
[----:B------:R-:W2:Y:S02]  /*1ca00*/  LDS.128 R64, [R252] ;  /* 0x00000000fc407984 */ /* 0x000ea40000000c00 */
[----:B------:R-:W-:Y:S06]  /*1ca10*/  BAR.SYNC.DEFER_BLOCKING 0x0 ;  /* 0x0000000000007b1d */ /* 0x000fec0000010000 */
        /* <DEDUP_REMOVED lines=9> */
[----:B------:R-:W-:Y:S01]  /*1cab0*/  BAR.SYNC.DEFER_BLOCKING 0x0 ;  /* 0x0000000000007b1d */ /* 0x000fe20000010000 */
[----:B------:R-:W-:-:S02]  /*1cac0*/  IMAD.MOV.U32 R158, RZ, RZ, R68 ;  /* 0x000000ffff9e7224 */ /* 0x000fc400078e0044 */
[----:B------:R-:W-:-:S03]  /*1cad0*/  IMAD.MOV.U32 R159, RZ, RZ, R70 ;  /* 0x000000ffff9f7224 */ /* 0x000fc600078e0046 */
        /* <DEDUP_REMOVED lines=68> */
[----:B------:R-:W-:Y:S01]  /*1cf20*/  IMAD.MOV.U32 R178, RZ, RZ, R88 ;  /* 0x000000ffffb27224 */ /* 0x000fe200078e0058 */
[----:B------:R-:W-:-:S04]  /*1cf30*/  MOV R179, R90 ;  /* 0x0000005a00b37202 */ /* 0x000fc80000000f00 */
        /* <DEDUP_REMOVED lines=54> */
[----:B------:R-:W-:Y:S01]  /*1d2a0*/  MOV R194, R104 ;  /* 0x0000006800c27202 */ /* 0x000fe20000000f00 */
[----:B------:R-:W-:-:S04]  /*1d2b0*/  IMAD.MOV.U32 R195, RZ, RZ, R106 ;  /* 0x000000ffffc37224 */ /* 0x000fc800078e006a */
        /* <DEDUP_REMOVED lines=95> */
[----:B------:R-:W-:-:S02]  /*1d8b0*/  IMAD.MOV.U32 R222, RZ, RZ, R132 ;  /* 0x000000ffffde7224 */ /* 0x000fc400078e0084 */
[----:B------:R-:W-:Y:S01]  /*1d8c0*/  IMAD.MOV.U32 R223, RZ, RZ, R134 ;  /* 0x000000ffffdf7224 */ /* 0x000fe200078e0086 */
[----:B------:R-:W-:Y:S01]  /*1d8d0*/  BAR.SYNC.DEFER_BLOCKING 0x0 ;  /* 0x0000000000007b1d */ /* 0x000fe20000010000 */
[----:B------:R-:W-:-:S05]  /*1d8e0*/  IMAD.MOV.U32 R227, RZ, RZ, R135 ;  /* 0x000000ffffe37224 */ /* 0x000fca00078e0087 */
        /* <DEDUP_REMOVED lines=11> */
[----:B------:R-:W-:-:S02]  /*1d9a0*/  IMAD.MOV.U32 R226, RZ, RZ, R136 ;  /* 0x000000ffffe27224 */ /* 0x000fc400078e0088 */
[----:B------:R-:W-:Y:S01]  /*1d9b0*/  IMAD.MOV.U32 R227, RZ, RZ, R138 ;  /* 0x000000ffffe37224 */ /* 0x000fe200078e008a */
[----:B------:R-:W-:Y:S01]  /*1d9c0*/  BAR.SYNC.DEFER_BLOCKING 0x0 ;  /* 0x0000000000007b1d */ /* 0x000fe20000010000 */
[----:B------:R-:W-:Y:S02]  /*1d9d0*/  IMAD.MOV.U32 R230, RZ, RZ, R137 ;  /* 0x000000ffffe67224 */ /* 0x000fe400078e0089 */
        /* <DEDUP_REMOVED lines=12> */
[----:B------:R-:W-:-:S02]  /*1daa0*/  IMAD.MOV.U32 R230, RZ, RZ, R140 ;  /* 0x000000ffffe67224 */ /* 0x000fc400078e008c */
[----:B------:R-:W-:Y:S01]  /*1dab0*/  IMAD.MOV.U32 R231, RZ, RZ, R142 ;  /* 0x000000ffffe77224 */ /* 0x000fe200078e008e */
[----:B------:R-:W-:Y:S01]  /*1dac0*/  BAR.SYNC.DEFER_BLOCKING 0x0 ;  /* 0x0000000000007b1d */ /* 0x000fe20000010000 */
[----:B------:R-:W-:Y:S02]  /*1dad0*/  IMAD.MOV.U32 R234, RZ, RZ, R141 ;  /* 0x000000ffffea7224 */ /* 0x000fe400078e008d */
        /* <DEDUP_REMOVED lines=15> */
[----:B------:R-:W-:Y:S02]  /*1dbd0*/  IMAD.MOV.U32 R238, RZ, RZ, R145 ;  /* 0x000000ffffee7224 */ /* 0x000fe400078e0091 */
[----:B------:R-:W-:-:S03]  /*1dbe0*/  IMAD.MOV.U32 R239, RZ, RZ, R147 ;  /* 0x000000ffffef7224 */ /* 0x000fc600078e0093 */
[----:B------:R-:W4:Y:S02]  /*1dbf0*/  LDS.128 R144, [R252] ;  /* 0x00000000fc907984 */ /* 0x000f240000000c00 */
[----:B------:R-:W-:Y:S06]  /*1dc00*/  BAR.SYNC.DEFER_BLOCKING 0x0 ;  /* 0x0000000000007b1d */ /* 0x000fec0000010000 */
[----:B--2---:R-:W-:Y:S02]  /*1dc10*/  STSM.16.M88.4 [R0], R232 ;  /* 0x000000e800007844 */ /* 0x004fe40000000200 */
[----:B------:R-:W-:Y:S06]  /*1dc20*/  BAR.SYNC.DEFER_BLOCKING 0x0 ;  /* 0x0000000000007b1d */ /* 0x000fec0000010000 */
[----:B------:R-:W2:Y:S02]  /*1dc30*/  LDS.128 R232, [R252] ;  /* 0x00000000fce87984 */ /* 0x000ea40000000c00 */
[----:B------:R-:W-:Y:S06]  /*1dc40*/  BAR.SYNC.DEFER_BLOCKING 0x0 ;  /* 0x0000000000007b1d */ /* 0x000fec0000010000 */
[----:B---3--:R3:W-:Y:S02]  /*1dc50*/  STSM.16.M88.4 [R0], R236 ;  /* 0x000000ec00007844 */ /* 0x0087e40000000200 */
[----:B------:R-:W-:Y:S06]  /*1dc60*/  BAR.SYNC.DEFER_BLOCKING 0x0 ;  /* 0x0000000000007b1d */ /* 0x000fec0000010000 */
[----:B---3--:R-:W3:Y:S04]  /*1dc70*/  LDL.LU R236, [R1+0x1f0] ;  /* 0x0001f00001ec7983 */ /* 0x008ee80000300800 */
[----:B------:R-:W4:Y:S04]  /*1dc80*/  LDL.LU R250, [R1] ;  /* 0x0000000001fa7983 */ /* 0x000f280000300800 */
[----:B------:R-:W3:Y:S04]  /*1dc90*/  LDL.LU R237, [R1+0x1f8] ;  /* 0x0001f80001ed7983 */ /* 0x000ee80000300800 */
[----:B------:R-:W2:Y:S01]  /*1dca0*/  LDS.128 R240, [R252] ;  /* 0x00000000fcf07984 */ /* 0x000ea20000000c00 */
[----:B------:R-:W-:Y:S01]  /*1dcb0*/  IMAD.MOV.U32 R238, RZ, RZ, R148 ;  /* 0x000000ffffee7224 */ /* 0x000fe200078e0094 */
[----:B------:R-:W-:Y:S01]  /*1dcc0*/  MOV R239, R150 ;  /* 0x0000009600ef7202 */ /* 0x000fe20000000f00 */
[----:B------:R-:W-:Y:S06]  /*1dcd0*/  BAR.SYNC.DEFER_BLOCKING 0x0 ;  /* 0x0000000000007b1d */ /* 0x000fec0000010000 */
[----:B---3--:R3:W-:Y:S04]  /*1dce0*/  STSM.16.M88.4 [R0], R236 ;  /* 0x000000ec00007844 */ /* 0x0087e80000000200 */
[----:B---3--:R-:W3:Y:S04]  /*1dcf0*/  LDL.LU R236, [R1+0x1f4] ;  /* 0x0001f40001ec7983 */ /* 0x008ee80000300800 */
[----:B------:R-:W3:Y:S01]  /*1dd00*/  LDL.LU R237, [R1+0x1fc] ;  /* 0x0001fc0001ed7983 */ /* 0x000ee20000300800 */
[----:B------:R-:W-:-:S02]  /*1dd10*/  IMAD.MOV.U32 R238, RZ, RZ, R149 ;  /* 0x000000ffffee7224 */ /* 0x000fc400078e0095 */
[----:B------:R-:W-:Y:S01]  /*1dd20*/  IMAD.MOV.U32 R239, RZ, RZ, R151 ;  /* 0x000000ffffef7224 */ /* 0x000fe200078e0097 */
[----:B------:R-:W-:Y:S06]  /*1dd30*/  BAR.SYNC.DEFER_BLOCKING 0x0 ;  /* 0x0000000000007b1d */ /* 0x000fec0000010000 */
[----:B------:R-:W2:Y:S04]  /*1dd40*/  LDL.LU R251, [R1+0x8] ;  /* 0x0000080001fb7983 */ /* 0x000ea80000300800 */
[----:B------:R-:W1:Y:S01]  /*1dd50*/  LDS.128 R148, [R252] ;  /* 0x00000000fc947984 */ /* 0x000e620000000c00 */
[----:B------:R-:W-:Y:S01]  /*1dd60*/  BAR.SYNC.DEFER_BLOCKING 0x0 ;  /* 0x0000000000007b1d */ /* 0x000fe20000010000 */
[----:B------:R-:W-:-:S05]  /*1dd70*/  VIADD R2, R6, 0x1 ;  /* 0x0000000106027836 */ /* 0x000fca0000000000 */
[----:B---3--:R3:W-:Y:S04]  /*1dd80*/  STSM.16.M88.4 [R0], R236 ;  /* 0x000000ec00007844 */ /* 0x0087e80000000200 */
[----:B---3--:R-:W3:Y:S01]  /*1dd90*/  LDL.LU R0, [R1+0x200] ;  /* 0x0002000001007983 */ /* 0x008ee20000300800 */
[----:B------:R-:W-:Y:S01]  /*1dda0*/  VIADD R3, R6, 0x2 ;  /* 0x0000000206037836 */ /* 0x000fe20000000000 */
[----:B------:R-:W-:Y:S01]  /*1ddb0*/  BAR.SYNC.DEFER_BLOCKING 0x0 ;  /* 0x0000000000007b1d */ /* 0x000fe20000010000 */
[----:B------:R-:W-:Y:S01]  /*1ddc0*/  ISETP.LT.AND P4, PT, R2, UR4, !P0 ;  /* 0x0000000402007c0c */ /* 0x000fe2000c781270 */
[C---:B------:R-:W-:Y:S02]  /*1ddd0*/  VIADD R2, R6.reuse, 0x3 ;  /* 0x0000000306027836 */ /* 0x040fe40000000000 */
[----:B------:R-:W-:Y:S01]  /*1dde0*/  ISETP.LT.AND P3, PT, R3, UR5, !P0 ;  /* 0x0000000503007c0c */ /* 0x000fe2000c761270 */
[----:B------:R-:W-:Y:S01]  /*1ddf0*/  VIADD R3, R6, 0x4 ;  /* 0x0000000406037836 */ /* 0x000fe20000000000 */
[----:B------:R-:W-:Y:S01]  /*1de00*/  ULDC UR4, c[0x0][0x22c] ;  /* 0x00008b0000047ab9 */ /* 0x000fe20000000800 */
[----:B------:R-:W-:Y:S01]  /*1de10*/  ULDC UR5, c[0x0][0x22c] ;  /* 0x00008b0000057ab9 */ /* 0x000fe20000000800 */
[----:B------:R-:W-:Y:S01]  /*1de20*/  ISETP.LT.AND P2, PT, R2, UR4, !P0 ;  /* 0x0000000402007c0c */ /* 0x000fe2000c741270 */
[----:B------:R-:W-:Y:S01]  /*1de30*/  ULDC UR4, c[0x0][0x244] ;  /* 0x0000910000047ab9 */ /* 0x000fe20000000800 */
[----:B------:R-:W-:Y:S01]  /*1de40*/  ISETP.LT.AND P1, PT, R3, UR5, !P0 ;  /* 0x0000000503007c0c */ /* 0x000fe2000c721270 */
[----:B------:R-:W-:Y:S01]  /*1de50*/  IMAD R3, R5, UR4, RZ ;  /* 0x0000000405037c24 */ /* 0x000fe2000f8e02ff */
[----:B------:R-:W-:Y:S01]  /*1de60*/  ULDC UR5, c[0x0][0x248] ;  /* 0x0000920000057ab9 */ /* 0x000fe20000000800 */
[----:B------:R-:W2:Y:S01]  /*1de70*/  LDL.LU R238, [R1+0x4] ;  /* 0x0000040001ee7983 */ /* 0x000ea20000300800 */
[----:B------:R-:W-:Y:S01]  /*1de80*/  IMAD R5, R6, UR5, RZ ;  /* 0x0000000506057c24 */ /* 0x000fe2000f8e02ff */
[----:B------:R-:W-:Y:S01]  /*1de90*/  ULDC UR4, c[0x0][0x22c] ;  /* 0x00008b0000047ab9 */ /* 0x000fe20000000800 */
[----:B------:R-:W-:Y:S01]  /*1dea0*/  LEA R2, P6, R3, UR6, 0x2 ;  /* 0x0000000603027c11 */ /* 0x000fe2000f8c10ff */
[----:B------:R-:W2:Y:S01]  /*1deb0*/  LDL.LU R239, [R1+0xc] ;  /* 0x00000c0001ef7983 */ /* 0x000ea20000300800 */
[----:B------:R-:W-:Y:S01]  /*1dec0*/  VIADD R7, R5, UR5 ;  /* 0x0000000505077c36 */ /* 0x000fe20008000000 */
[----:B------:R-:W-:Y:S01]  /*1ded0*/  ULDC UR6, c[0x0][0x248] ;  /* 0x0000920000067ab9 */ /* 0x000fe20000000800 */
[----:B------:R-:W-:Y:S01]  /*1dee0*/  LEA.HI.X.SX32 R3, R3, UR7, 0x2, P6 ;  /* 0x0000000703037c11 */ /* 0x000fe2000b0f16ff */
[----:B------:R-:W-:Y:S01]  /*1def0*/  ULDC UR7, c[0x0][0x22c] ;  /* 0x00008b0000077ab9 */ /* 0x000fe20000000800 */
[----:B------:R-:W-:-:S04]  /*1df00*/  LEA R4, P6, R5, R2, 0x2 ;  /* 0x0000000205047211 */ /* 0x000fc800078c10ff */
[----:B------:R-:W-:Y:S02]  /*1df10*/  LEA.HI.X.SX32 R5, R5, R3, 0x2, P6 ;  /* 0x0000000305057211 */ /* 0x000fe400030f16ff */
[----:B------:R-:W-:-:S04]  /*1df20*/  LEA R236, P6, R7, R2, 0x2 ;  /* 0x0000000207ec7211 */ /* 0x000fc800078c10ff */
[C---:B------:R-:W-:Y:S01]  /*1df30*/  LEA.HI.X.SX32 R237, R7.reuse, R3, 0x2, P6 ;  /* 0x0000000307ed7211 */ /* 0x040fe200030f16ff */
[----:B---3--:R-:W-:Y:S04]  /*1df40*/  @P5 STG.E desc[UR16][R4.64], R0 ;  /* 0x0000000004005986 */ /* 0x008fe8000c101910 */
[----:B----4-:R3:W-:Y:S04]  /*1df50*/  @P4 STG.E desc[UR16][R236.64], R250 ;  /* 0x000000faec004986 */ /* 0x0107e8000c101910 */
[----:B---3--:R-:W3:Y:S04]  /*1df60*/  LDL.LU R250, [R1+0x78c] ;  /* 0x00078c0001fa7983 */ /* 0x008ee80000300800 */
[----:B------:R-:W4:Y:S01]  /*1df70*/  LDL.LU R237, [R1+0x204] ;  /* 0x0002040001ed7983 */ /* 0x000f220000300800 */
[----:B------:R-:W-:-:S02]  /*1df80*/  VIADD R0, R7, UR5 ;  /* 0x0000000507007c36 */ /* 0x000fc40008000000 */
[----:B------:R-:W-:-:S03]  /*1df90*/  VIADD R5, R6, 0x5 ;  /* 0x0000000506057836 */ /* 0x000fc60000000000 */
[----:B------:R-:W-:Y:S02]  /*1dfa0*/  LEA R4, P6, R0, R2, 0x2 ;  /* 0x0000000200047211 */ /* 0x000fe400078c10ff */
[----:B------:R-:W-:Y:S01]  /*1dfb0*/  ISETP.LT.AND P5, PT, R5, UR4, !P0 ;  /* 0x0000000405007c0c */ /* 0x000fe2000c7a1270 */
[----:B------:R-:W-:Y:S01]  /*1dfc0*/  VIADD R7, R6, 0x6 ;  /* 0x0000000606077836 */ /* 0x000fe20000000000 */
[C---:B------:R-:W-:Y:S01]  /*1dfd0*/  LEA.HI.X.SX32 R5, R0.reuse, R3, 0x2, P6 ;  /* 0x0000000300057211 */ /* 0x040fe200030f16ff */
[----:B------:R-:W-:Y:S01]  /*1dfe0*/  VIADD R0, R0, UR5 ;  /* 0x0000000500007c36 */ /* 0x000fe20008000000 */
[----:B------:R-:W-:-:S03]  /*1dff0*/  ULDC UR4, c[0x0][0x22c] ;  /* 0x00008b0000047ab9 */ /* 0x000fc60000000800 */
[----:B----4-:R4:W-:Y:S01]  /*1e000*/  @P3 STG.E desc[UR16][R4.64], R237 ;  /* 0x000000ed04003986 */ /* 0x0109e2000c101910 */
[----:B------:R-:W-:-:S04]  /*1e010*/  LEA R236, P3, R0, R2, 0x2 ;  /* 0x0000000200ec7211 */ /* 0x000fc800078610ff */
[----:B----4-:R-:W-:-:S05]  /*1e020*/  LEA.HI.X.SX32 R237, R0, R3, 0x2, P3 ;  /* 0x0000000300ed7211 */ /* 0x010fca00018f16ff */
[----:B--2---:R2:W-:Y:S04]  /*1e030*/  @P2 STG.E desc[UR16][R236.64], R238 ;  /* 0x000000eeec002986 */ /* 0x0045e8000c101910 */
[----:B--2---:R-:W2:Y:S01]  /*1e040*/  LDL.LU R237, [R1+0x208] ;  /* 0x0002080001ed7983 */ /* 0x004ea20000300800 */
[----:B------:R-:W-:Y:S01]  /*1e050*/  VIADD R4, R6, 0x7 ;  /* 0x0000000706047836 */ /* 0x000fe20000000000 */
[----:B------:R-:W-:Y:S01]  /*1e060*/  ISETP.LT.AND P4, PT, R7, UR4, !P0 ;  /* 0x0000000407007c0c */ /* 0x000fe2000c781270 */
[----:B------:R-:W-:Y:S01]  /*1e070*/  VIADD R5, R0, UR5 ;  /* 0x0000000500057c36 */ /* 0x000fe20008000000 */
[----:B------:R-:W-:Y:S01]  /*1e080*/  ULDC UR4, c[0x0][0x22c] ;  /* 0x00008b0000047ab9 */ /* 0x000fe20000000800 */
[----:B------:R-:W-:Y:S01]  /*1e090*/  VIADD R0, R6, 0x8 ;  /* 0x0000000806007836 */ /* 0x000fe20000000000 */
[----:B------:R-:W-:Y:S01]  /*1e0a0*/  ISETP.LT.AND P3, PT, R4, UR4, !P0 ;  /* 0x0000000404007c0c */ /* 0x000fe2000c761270 */
[----:B------:R-:W-:Y:S01]  /*1e0b0*/  ULDC UR4, c[0x0][0x22c] ;  /* 0x00008b0000047ab9 */ /* 0x000fe20000000800 */
[----:B------:R-:W-:-:S02]  /*1e0c0*/  LEA R4, P6, R5, R2, 0x2 ;  /* 0x0000000205047211 */ /* 0x000fc400078c10ff */
[----:B------:R-:W-:Y:S01]  /*1e0d0*/  ISETP.LT.AND P2, PT, R0, UR4, !P0 ;  /* 0x0000000400007c0c */ /* 0x000fe2000c741270 */
[C---:B------:R-:W-:Y:S01]  /*1e0e0*/  VIADD R0, R5.reuse, UR5 ;  /* 0x0000000505007c36 */ /* 0x040fe20008000000 */
[----:B------:R-:W-:Y:S01]  /*1e0f0*/  LEA.HI.X.SX32 R5, R5, R3, 0x2, P6 ;  /* 0x0000000305057211 */ /* 0x000fe200030f16ff */
[----:B------:R-:W-:Y:S01]  /*1e100*/  VIADD R7, R6, 0x9 ;  /* 0x0000000906077836 */ /* 0x000fe20000000000 */
[----:B------:R-:W-:Y:S01]  /*1e110*/  ULDC UR4, c[0x0][0x22c] ;  /* 0x00008b0000047ab9 */ /* 0x000fe20000000800 */
[C---:B------:R-:W-:Y:S01]  /*1e120*/  VIADD R238, R0.reuse, UR5 ;  /* 0x0000000500ee7c36 */ /* 0x040fe20008000000 */
[----:B------:R-:W-:Y:S01]  /*1e130*/  LEA R236, P6, R0, R2, 0x2 ;  /* 0x0000000200ec7211 */ /* 0x000fe200078c10ff */
[----:B--2---:R2:W-:Y:S01]  /*1e140*/  @P1 STG.E desc[UR16][R4.64], R237 ;  /* 0x000000ed04001986 */ /* 0x0045e2000c101910 */
[----:B------:R-:W-:Y:S01]  /*1e150*/  ISETP.LT.AND P1, PT, R7, UR4, !P0 ;  /* 0x0000000407007c0c */ /* 0x000fe2000c721270 */
[----:B------:R-:W-:Y:S01]  /*1e160*/  ULDC UR4, c[0x0][0x22c] ;  /* 0x00008b0000047ab9 */ /* 0x000fe20000000800 */
[----:B------:R-:W-:-:S02]  /*1e170*/  IADD3 R7, R238, UR5, RZ ;  /* 0x00000005ee077c10 */ /* 0x000fc4000fffe0ff */
[----:B--2---:R-:W-:Y:S02]  /*1e180*/  LEA.HI.X.SX32 R237, R0, R3, 0x2, P6 ;  /* 0x0000000300ed7211 */ /* 0x004fe400030f16ff */
[----:B------:R-:W-:-:S04]  /*1e190*/  LEA R4, P6, R238, R2, 0x2 ;  /* 0x00000002ee047211 */ /* 0x000fc800078c10ff */
[-C--:B------:R-:W-:Y:S02]  /*1e1a0*/  LEA.HI.X.SX32 R5, R238, R3.reuse, 0x2, P6 ;  /* 0x00000003ee057211 */ /* 0x080fe400030f16ff */
[----:B------:R-:W2:Y:S04]  /*1e1b0*/  LDL.LU R238, [R1+0x20c] ;  /* 0x00020c0001ee7983 */ /* 0x000ea80000300800 */
[----:B------:R4:W-:Y:S02]  /*1e1c0*/  @P5 STG.E desc[UR16][R236.64], R251 ;  /* 0x000000fbec005986 */ /* 0x0009e4000c101910 */
[C---:B----4-:R-:W-:Y:S02]  /*1e1d0*/  LEA R236, P6, R7.reuse, R2, 0x2 ;  /* 0x0000000207ec7211 */ /* 0x050fe400078c10ff */
[----:B------:R-:W4:Y:S02]  /*1e1e0*/  LDL.LU R251, [R1+0x788] ;  /* 0x0007880001fb7983 */ /* 0x000f240000300800 */
[----:B------:R-:W-:-:S02]  /*1e1f0*/  LEA.HI.X.SX32 R237, R7, R3, 0x2, P6 ;  /* 0x0000000307ed7211 */ /* 0x000fc400030f16ff */
[----:B--2---:R2:W-:Y:S04]  /*1e200*/  @P4 STG.E desc[UR16][R4.64], R238 ;  /* 0x000000ee04004986 */ /* 0x0045e8000c101910 */
[----:B------:R1:W-:Y:S04]  /*1e210*/  @P3 STG.E desc[UR16][R236.64], R239 ;  /* 0x000000efec003986 */ /* 0x0003e8000c101910 */
[----:B--2---:R-:W2:Y:S04]  /*1e220*/  LDL.LU R238, [R1+0x14] ;  /* 0x0000140001ee7983 */ /* 0x004ea80000300800 */
[----:B-1----:R-:W3:Y:S01]  /*1e230*/  LDL.LU R237, [R1+0x10] ;  /* 0x0000100001ed7983 */ /* 0x002ee20000300800 */
[----:B------:R-:W-:-:S02]  /*1e240*/  VIADD R0, R6, 0xa ;  /* 0x0000000a06007836 */ /* 0x000fc40000000000 */
[----:B------:R-:W-:Y:S01]  /*1e250*/  VIADD R5, R6, 0xb ;  /* 0x0000000b06057836 */ /* 0x000fe20000000000 */
[----:B------:R-:W4:Y:S02]  /*1e260*/  LDL.LU R239, [R1+0x1c] ;  /* 0x00001c0001ef7983 */ /* 0x000f240000300800 */
[----:B------:R-:W-:Y:S01]  /*1e270*/  ISETP.LT.AND P5, PT, R0, UR4, !P0 ;  /* 0x0000000400007c0c */ /* 0x000fe2000c7a1270 */
[----:B------:R-:W-:Y:S01]  /*1e280*/  VIADD R0, R7, UR5 ;  /* 0x0000000507007c36 */ /* 0x000fe20008000000 */
[----:B------:R-:W-:-:S04]  /*1e290*/  ULDC UR4, c[0x0][0x22c] ;  /* 0x00008b0000047ab9 */ /* 0x000fc80000000800 */
[----:B------:R-:W-:Y:S02]  /*1e2a0*/  LEA R4, P6, R0, R2, 0x2 ;  /* 0x0000000200047211 */ /* 0x000fe400078c10ff */
[----:B------:R-:W-:Y:S01]  /*1e2b0*/  ISETP.LT.AND P4, PT, R5, UR4, !P0 ;  /* 0x0000000405007c0c */ /* 0x000fe2000c781270 */
[----:B------:R-:W-:Y:S01]  /*1e2c0*/  VIADD R7, R6, 0xc ;  /* 0x0000000c06077836 */ /* 0x000fe20000000000 */
[C---:B------:R-:W-:Y:S01]  /*1e2d0*/  LEA.HI.X.SX32 R5, R0.reuse, R3, 0x2, P6 ;  /* 0x0000000300057211 */ /* 0x040fe200030f16ff */
[----:B------:R-:W-:Y:S01]  /*1e2e0*/  VIADD R0, R0, UR5 ;  /* 0x0000000500007c36 */ /* 0x000fe20008000000 */
[----:B------:R-:W-:-:S03]  /*1e2f0*/  ULDC UR4, c[0x0][0x22c] ;  /* 0x00008b0000047ab9 */ /* 0x000fc60000000800 */
[----:B---3--:R1:W-:Y:S01]  /*1e300*/  @P2 STG.E desc[UR16][R4.64], R237 ;  /* 0x000000ed04002986 */ /* 0x0083e2000c101910 */
[----:B------:R-:W-:-:S04]  /*1e310*/  LEA R236, P2, R0, R2, 0x2 ;  /* 0x0000000200ec7211 */ /* 0x000fc800078410ff */
[----:B-1----:R-:W-:-:S05]  /*1e320*/  LEA.HI.X.SX32 R237, R0, R3, 0x2, P2 ;  /* 0x0000000300ed7211 */ /* 0x002fca00010f16ff */
[----:B------:R1:W-:Y:S04]  /*1e330*/  @P1 STG.E desc[UR16][R236.64], R248 ;  /* 0x000000f8ec001986 */ /* 0x0003e8000c101910 */
[----:B-1----:R-:W3:Y:S01]  /*1e340*/  LDL.LU R248, [R1+0x18] ;  /* 0x0000180001f87983 */ /* 0x002ee20000300800 */
[----:B------:R-:W-:Y:S01]  /*1e350*/  ISETP.LT.AND P3, PT, R7, UR4, !P0 ;  /* 0x0000000407007c0c */ /* 0x000fe2000c761270 */
[----:B------:R-:W-:Y:S01]  /*1e360*/  VIADD R5, R0, UR5 ;  /* 0x0000000500057c36 */ /* 0x000fe20008000000 */
[----:B------:R-:W-:Y:S01]  /*1e370*/  ULDC UR4, c[0x0][0x22c] ;  /* 0x00008b0000047ab9 */ /* 0x000fe20000000800 */
[----:B------:R-:W-:-:S03]  /*1e380*/  VIADD R7, R6, 0xd ;  /* 0x0000000d06077836 */ /* 0x000fc60000000000 */
[-C--:B------:R-:W-:Y:S01]  /*1e390*/  LEA R4, P6, R5, R2.reuse, 0x2 ;  /* 0x0000000205047211 */ /* 0x080fe200078c10ff */
[C---:B------:R-:W-:Y:S01]  /*1e3a0*/  VIADD R0, R6.reuse, 0xe ;  /* 0x0000000e06007836 */ /* 0x040fe20000000000 */
[----:B------:R-:W-:Y:S01]  /*1e3b0*/  ISETP.LT.AND P2, PT, R7, UR4, !P0 ;  /* 0x0000000407007c0c */ /* 0x000fe2000c741270 */
[C---:B------:R-:W-:Y:S01]  /*1e3c0*/  VIADD R7, R5.reuse, UR5 ;  /* 0x0000000505077c36 */ /* 0x040fe20008000000 */
[-C--:B------:R-:W-:Y:S01]  /*1e3d0*/  LEA.HI.X.SX32 R5, R5, R3.reuse, 0x2, P6 ;  /* 0x0000000305057211 */ /* 0x080fe200030f16ff */
[----:B------:R-:W-:Y:S01]  /*1e3e0*/  ULDC UR4, c[0x0][0x22c] ;  /* 0x00008b0000047ab9 */ /* 0x000fe20000000800 */
[----:B------:R-:W-:Y:S01]  /*1e3f0*/  VIADD R237, R6, 0xf ;  /* 0x0000000f06ed7836 */ /* 0x000fe20000000000 */
[----:B------:R-:W-:Y:S01]  /*1e400*/  ISETP.LT.AND P1, PT, R0, UR4, !P0 ;  /* 0x0000000400007c0c */ /* 0x000fe2000c721270 */
[----:B------:R-:W-:Y:S01]  /*1e410*/  ULDC UR4, c[0x0][0x22c] ;  /* 0x00008b0000047ab9 */ /* 0x000fe20000000800 */
[C---:B------:R-:W-:Y:S01]  /*1e420*/  LEA R236, P6, R7.reuse, R2, 0x2 ;  /* 0x0000000207ec7211 */ /* 0x040fe200078c10ff */
[----:B------:R-:W-:Y:S01]  /*1e430*/  VIADD R0, R7, UR5 ;  /* 0x0000000507007c36 */ /* 0x000fe20008000000 */
[----:B--2---:R1:W-:Y:S01]  /*1e440*/  @P5 STG.E desc[UR16][R4.64], R238 ;  /* 0x000000ee04005986 */ /* 0x0043e2000c101910 */
[----:B------:R-:W-:Y:S01]  /*1e450*/  ISETP.LT.AND P5, PT, R237, UR4, !P0 ;  /* 0x00000004ed007c0c */ /* 0x000fe2000c7a1270 */
[----:B------:R-:W-:Y:S01]  /*1e460*/  ULDC UR4, c[0x0][0x22c] ;  /* 0x00008b0000047ab9 */ /* 0x000fe20000000800 */
[----:B------:R-:W-:Y:S01]  /*1e470*/  LEA.HI.X.SX32 R237, R7, R3, 0x2, P6 ;  /* 0x0000000307ed7211 */ /* 0x000fe200030f16ff */
[----:B------:R-:W-:-:S04]  /*1e480*/  VIADD R7, R0, UR5 ;  /* 0x0000000500077c36 */ /* 0x000fc80008000000 */
[----:B------:R2:W-:Y:S01]  /*1e490*/  @P4 STG.E desc[UR16][R236.64], R249 ;  /* 0x000000f9ec004986 */ /* 0x0005e2000c101910 */
[----:B-1----:R-:W-:Y:S01]  /*1e4a0*/  VIADD R238, R6, 0x10 ;  /* 0x0000001006ee7836 */ /* 0x002fe20000000000 */
[----:B------:R-:W-:-:S04]  /*1e4b0*/  LEA R4, P6, R0, R2, 0x2 ;  /* 0x0000000200047211 */ /* 0x000fc800078c10ff */
[-C--:B------:R-:W-:Y:S02]  /*1e4c0*/  LEA.HI.X.SX32 R5, R0, R3.reuse, 0x2, P6 ;  /* 0x0000000300057211 */ /* 0x080fe400030f16ff */
[----:B------:R-:W-:Y:S01]  /*1e4d0*/  ISETP.LT.AND P4, PT, R238, UR4, !P0 ;  /* 0x00000004ee007c0c */ /* 0x000fe2000c781270 */
[C---:B------:R-:W-:Y:S01]  /*1e4e0*/  VIADD R238, R7.reuse, UR5 ;  /* 0x0000000507ee7c36 */ /* 0x040fe20008000000 */
[CC--:B--2---:R-:W-:Y:S01]  /*1e4f0*/  LEA R236, P6, R7.reuse, R2.reuse, 0x2 ;  /* 0x0000000207ec7211 */ /* 0x0c4fe200078c10ff */
[----:B------:R-:W-:Y:S01]  /*1e500*/  VIADD R0, R6, 0x11 ;  /* 0x0000001106007836 */ /* 0x000fe20000000000 */
[----:B------:R-:W-:Y:S02]  /*1e510*/  ULDC UR4, c[0x0][0x22c] ;  /* 0x00008b0000047ab9 */ /* 0x000fe40000000800 */
[----:B------:R-:W-:Y:S01]  /*1e520*/  LEA.HI.X.SX32 R237, R7, R3, 0x2, P6 ;  /* 0x0000000307ed7211 */ /* 0x000fe200030f16ff */
[----:B---3--:R1:W-:Y:S01]  /*1e530*/  @P3 STG.E desc[UR16][R4.64], R248 ;  /* 0x000000f804003986 */ /* 0x0083e2000c101910 */
[----:B------:R-:W-:Y:S01]  /*1e540*/  ISETP.LT.AND P3, PT, R0, UR4, !P0 ;  /* 0x0000000400007c0c */ /* 0x000fe2000c761270 */
[----:B------:R-:W-:Y:S01]  /*1e550*/  ULDC UR4, c[0x0][0x22c] ;  /* 0x00008b0000047ab9 */ /* 0x000fe20000000800 */
[----:B------:R-:W-:Y:S01]  /*1e560*/  IADD3 R0, R6, 0x12, RZ ;  /* 0x0000001206007810 */ /* 0x000fe20007ffe0ff */
[----:B------:R-:W-:Y:S01]  /*1e570*/  @P2 STG.E desc[UR16][R236.64], R250 ;  /* 0x000000faec002986 */ /* 0x000fe2000c101910 */
[----:B-1----:R-:W-:-:S04]  /*1e580*/  LEA R4, P6, R238, R2, 0x2 ;  /* 0x00000002ee047211 */ /* 0x002fc800078c10ff */
[CC--:B------:R-:W-:Y:S01]  /*1e590*/  LEA.HI.X.SX32 R5, R238.reuse, R3.reuse, 0x2, P6 ;  /* 0x00000003ee057211 */ /* 0x0c0fe200030f16ff */
[----:B------:R-:W-:Y:S01]  /*1e5a0*/  VIADD R238, R238, UR5 ;  /* 0x00000005eeee7c36 */ /* 0x000fe20008000000 */
[----:B------:R-:W-:Y:S01]  /*1e5b0*/  ISETP.LT.AND P2, PT, R0, UR4, !P0 ;  /* 0x0000000400007c0c */ /* 0x000fe2000c741270 */
[----:B------:R-:W-:Y:S01]  /*1e5c0*/  VIADD R0, R6, 0x13 ;  /* 0x0000001306007836 */ /* 0x000fe20000000000 */
[----:B------:R-:W-:Y:S01]  /*1e5d0*/  ULDC UR4, c[0x0][0x22c] ;  /* 0x00008b0000047ab9 */ /* 0x000fe20000000800 */
[----:B----4-:R1:W-:Y:S01]  /*1e5e0*/  @P1 STG.E desc[UR16][R4.64], R239 ;  /* 0x000000ef04001986 */ /* 0x0103e2000c101910 */
[C---:B------:R-:W-:Y:S01]  /*1e5f0*/  LEA R248, P1, R238.reuse, R2, 0x2 ;  /* 0x00000002eef87211 */ /* 0x040fe200078210ff */
[C---:B------:R-:W-:Y:S01]  /*1e600*/  VIADD R7, R238.reuse, UR5 ;  /* 0x00000005ee077c36 */ /* 0x040fe20008000000 */
[----:B------:R-:W-:Y:S02]  /*1e610*/  ULDC UR5, c[0x0][0x22c] ;  /* 0x00008b0000057ab9 */ /* 0x000fe40000000800 */
[----:B------:R-:W-:-:S02]  /*1e620*/  LEA.HI.X.SX32 R249, R238, R3, 0x2, P1 ;  /* 0x00000003eef97211 */ /* 0x000fc400008f16ff */
[----:B------:R-:W-:Y:S01]  /*1e630*/  ISETP.LT.AND P1, PT, R0, UR4, !P0 ;  /* 0x0000000400007c0c */ /* 0x000fe2000c721270 */
[----:B------:R-:W-:Y:S01]  /*1e640*/  VIADD R0, R6, 0x14 ;  /* 0x0000001406007836 */ /* 0x000fe20000000000 */
[C---:B------:R-:W-:Y:S01]  /*1e650*/  LEA R238, P6, R7.reuse, R2, 0x2 ;  /* 0x0000000207ee7211 */ /* 0x040fe200078c10ff */
[----:B------:R-:W-:Y:S01]  /*1e660*/  ULDC UR4, c[0x0][0x22c] ;  /* 0x00008b0000047ab9 */ /* 0x000fe20000000800 */
[----:B------:R-:W-:Y:S02]  /*1e670*/  @P5 STG.E desc[UR16][R248.64], R251 ;  /* 0x000000fbf8005986 */ /* 0x000fe4000c101910 */
[----:B------:R-:W-:Y:S01]  /*1e680*/  ISETP.LT.AND P5, PT, R0, UR4, !P0 ;  /* 0x0000000400007c0c */ /* 0x000fe2000c7a1270 */
[----:B------:R-:W-:Y:S01]  /*1e690*/  ULDC UR4, c[0x0][0x248] ;  /* 0x0000920000047ab9 */ /* 0x000fe20000000800 */
[C---:B-1----:R-:W-:Y:S01]  /*1e6a0*/  LEA.HI.X.SX32 R239, R7.reuse, R3, 0x2, P6 ;  /* 0x0000000307ef7211 */ /* 0x042fe200030f16ff */
[----:B------:R-:W-:Y:S01]  /*1e6b0*/  VIADD R7, R7, UR4 ;  /* 0x0000000407077c36 */ /* 0x000fe20008000000 */
[----:B------:R-:W-:Y:S01]  /*1e6c0*/  ULDC UR4, c[0x0][0x248] ;  /* 0x0000920000047ab9 */ /* 0x000fe20000000800 */
[----:B------:R-:W-:-:S02]  /*1e6d0*/  VIADD R0, R6, 0x15 ;  /* 0x0000001506007836 */ /* 0x000fc40000000000 */
[C---:B------:R-:W-:Y:S01]  /*1e6e0*/  VIADD R5, R7.reuse, UR4 ;  /* 0x0000000407057c36 */ /* 0x040fe20008000000 */
[CC--:B------:R-:W-:Y:S01]  /*1e6f0*/  LEA R236, P6, R7.reuse, R2.reuse, 0x2 ;  /* 0x0000000207ec7211 */ /* 0x0c0fe200078c10ff */
[----:B------:R-:W-:Y:S01]  /*1e700*/  ULDC UR4, c[0x0][0x248] ;  /* 0x0000920000047ab9 */ /* 0x000fe20000000800 */
[----:B------:R1:W-:Y:S02]  /*1e710*/  @P4 STG.E desc[UR16][R238.64], R244 ;  /* 0x000000f4ee004986 */ /* 0x0003e4000c101910 */
[-C--:B------:R-:W-:Y:S01]  /*1e720*/  LEA.HI.X.SX32 R237, R7, R3.reuse, 0x2, P6 ;  /* 0x0000000307ed7211 */ /* 0x080fe200030f16ff */
[C---:B------:R-:W-:Y:S01]  /*1e730*/  VIADD R7, R5.reuse, UR4 ;  /* 0x0000000405077c36 */ /* 0x040fe20008000000 */
[CC--:B------:R-:W-:Y:S01]  /*1e740*/  LEA R4, P6, R5.reuse, R2.reuse, 0x2 ;  /* 0x0000000205047211 */ /* 0x0c0fe200078c10ff */
[----:B------:R-:W-:Y:S01]  /*1e750*/  ULDC UR4, c[0x0][0x248] ;  /* 0x0000920000047ab9 */ /* 0x000fe20000000800 */
[----:B------:R-:W-:Y:S01]  /*1e760*/  ISETP.LT.AND P4, PT, R0, UR5, !P0 ;  /* 0x0000000500007c0c */ /* 0x000fe2000c781270 */
[----:B------:R-:W-:Y:S01]  /*1e770*/  VIADD R0, R6, 0x16 ;  /* 0x0000001606007836 */ /* 0x000fe20000000000 */
[----:B------:R-:W-:Y:S01]  /*1e780*/  LEA.HI.X.SX32 R5, R5, R3, 0x2, P6 ;  /* 0x0000000305057211 */ /* 0x000fe200030f16ff */
[----:B------:R-:W-:Y:S01]  /*1e790*/  ULDC UR5, c[0x0][0x22c] ;  /* 0x00008b0000057ab9 */ /* 0x000fe20000000800 */
[----:B------:R2:W-:Y:S01]  /*1e7a0*/  @P3 STG.E desc[UR16][R236.64], R16 ;  /* 0x00000010ec003986 */ /* 0x0005e2000c101910 */
[----:B-1----:R-:W-:-:S02]  /*1e7b0*/  LEA R238, P6, R7, R2, 0x2 ;  /* 0x0000000207ee7211 */ /* 0x002fc400078c10ff */
[----:B------:R-:W-:Y:S01]  /*1e7c0*/  ISETP.LT.AND P3, PT, R0, UR5, !P0 ;  /* 0x0000000500007c0c */ /* 0x000fe2000c761270 */
[----:B------:R-:W-:Y:S01]  /*1e7d0*/  VIADD R0, R6, 0x17 ;  /* 0x0000001706007836 */ /* 0x000fe20000000000 */
[CC--:B------:R-:W-:Y:S01]  /*1e7e0*/  LEA.HI.X.SX32 R239, R7.reuse, R3.reuse, 0x2, P6 ;  /* 0x0000000307ef7211 */ /* 0x0c0fe200030f16ff */
[----:B------:R-:W-:Y:S01]  /*1e7f0*/  VIADD R7, R7, UR4 ;  /* 0x0000000407077c36 */ /* 0x000fe20008000000 */
[----:B------:R-:W-:Y:S01]  /*1e800*/  ULDC UR5, c[0x0][0x22c] ;  /* 0x00008b0000057ab9 */ /* 0x000fe20000000800 */
[----:B------:R1:W-:Y:S01]  /*1e810*/  @P2 STG.E desc[UR16][R4.64], R245 ;  /* 0x000000f504002986 */ /* 0x0003e2000c101910 */
[----:B------:R-:W-:Y:S01]  /*1e820*/  ISETP.LT.AND P2, PT, R0, UR5, !P0 ;  /* 0x0000000500007c0c */ /* 0x000fe2000c741270 */
[----:B------:R-:W-:Y:S01]  /*1e830*/  ULDC UR4, c[0x0][0x248] ;  /* 0x0000920000047ab9 */ /* 0x000fe20000000800 */
[----:B------:R-:W-:Y:S01]  /*1e840*/  VIADD R0, R6, 0x18 ;  /* 0x0000001806007836 */ /* 0x000fe20000000000 */
[----:B------:R3:W-:Y:S01]  /*1e850*/  @P1 STG.E desc[UR16][R238.64], R17 ;  /* 0x00000011ee001986 */ /* 0x0007e2000c101910 */
[C---:B--2---:R-:W-:Y:S01]  /*1e860*/  LEA R236, P1, R7.reuse, R2, 0x2 ;  /* 0x0000000207ec7211 */ /* 0x044fe200078210ff */
[C---:B------:R-:W-:Y:S01]  /*1e870*/  VIADD R16, R7.reuse, UR4 ;  /* 0x0000000407107c36 */ /* 0x040fe20008000000 */
[----:B------:R-:W-:Y:S01]  /*1e880*/  ULDC UR4, c[0x0][0x22c] ;  /* 0x00008b0000047ab9 */ /* 0x000fe20000000800 */
[----:B------:R-:W-:Y:S01]  /*1e890*/  ULDC UR5, c[0x0][0x22c] ;  /* 0x00008b0000057ab9 */ /* 0x000fe20000000800 */
[----:B------:R-:W-:-:S02]  /*1e8a0*/  LEA.HI.X.SX32 R237, R7, R3, 0x2, P1 ;  /* 0x0000000307ed7211 */ /* 0x000fc400008f16ff */
[----:B------:R-:W-:Y:S01]  /*1e8b0*/  ISETP.LT.AND P1, PT, R0, UR4, !P0 ;  /* 0x0000000400007c0c */ /* 0x000fe2000c721270 */
[----:B------:R-:W-:Y:S01]  /*1e8c0*/  VIADD R0, R6, 0x19 ;  /* 0x0000001906007836 */ /* 0x000fe20000000000 */
[----:B------:R-:W-:Y:S01]  /*1e8d0*/  LEA R244, P6, R16, R2, 0x2 ;  /* 0x0000000210f47211 */ /* 0x000fe200078c10ff */
[----:B------:R-:W-:Y:S01]  /*1e8e0*/  ULDC UR4, c[0x0][0x22c] ;  /* 0x00008b0000047ab9 */ /* 0x000fe20000000800 */
[----:B------:R-:W-:Y:S02]  /*1e8f0*/  @P5 STG.E desc[UR16][R236.64], R246 ;  /* 0x000000f6ec005986 */ /* 0x000fe4000c101910 */
[----:B------:R-:W-:Y:S01]  /*1e900*/  ISETP.LT.AND P5, PT, R0, UR4, !P0 ;  /* 0x0000000400007c0c */ /* 0x000fe2000c7a1270 */
[----:B------:R-:W-:Y:S01]  /*1e910*/  ULDC UR4, c[0x0][0x248] ;  /* 0x0000920000047ab9 */ /* 0x000fe20000000800 */
[C---:B-1----:R-:W-:Y:S02]  /*1e920*/  LEA.HI.X.SX32 R245, R16.reuse, R3, 0x2, P6 ;  /* 0x0000000310f57211 */ /* 0x042fe400030f16ff */
[----:B------:R-:W-:Y:S01]  /*1e930*/  IADD3 R16, R16, UR4, RZ ;  /* 0x0000000410107c10 */ /* 0x000fe2000fffe0ff */
[----:B------:R-:W-:Y:S01]  /*1e940*/  ULDC UR4, c[0x0][0x248] ;  /* 0x0000920000047ab9 */ /* 0x000fe20000000800 */
[----:B------:R-:W-:-:S02]  /*1e950*/  VIADD R0, R6, 0x1a ;  /* 0x0000001a06007836 */ /* 0x000fc40000000000 */
[CC--:B------:R-:W-:Y:S01]  /*1e960*/  LEA R4, P6, R16.reuse, R2.reuse, 0x2 ;  /* 0x0000000210047211 */ /* 0x0c0fe200078c10ff */
[C---:B------:R-:W-:Y:S01]  /*1e970*/  VIADD R7, R16.reuse, UR4 ;  /* 0x0000000410077c36 */ /* 0x040fe20008000000 */
[----:B------:R-:W-:Y:S01]  /*1e980*/  ULDC UR4, c[0x0][0x248] ;  /* 0x0000920000047ab9 */ /* 0x000fe20000000800 */
[----:B------:R1:W-:Y:S01]  /*1e990*/  @P4 STG.E desc[UR16][R244.64], R18 ;  /* 0x00000012f4004986 */ /* 0x0003e2000c101910 */
[-C--:B------:R-:W-:Y:S02]  /*1e9a0*/  LEA.HI.X.SX32 R5, R16, R3.reuse, 0x2, P6 ;  /* 0x0000000310057211 */ /* 0x080fe400030f16ff */
[C---:B------:R-:W-:Y:S02]  /*1e9b0*/  LEA R16, P6, R7.reuse, R2, 0x2 ;  /* 0x0000000207107211 */ /* 0x040fe400078c10ff */
[----:B------:R-:W-:Y:S01]  /*1e9c0*/  ISETP.LT.AND P4, PT, R0, UR5, !P0 ;  /* 0x0000000500007c0c */ /* 0x000fe2000c781270 */
[----:B------:R-:W-:Y:S01]  /*1e9d0*/  VIADD R0, R6, 0x1b ;  /* 0x0000001b06007836 */ /* 0x000fe20000000000 */
[C---:B---3--:R-:W-:Y:S01]  /*1e9e0*/  LEA.HI.X.SX32 R17, R7.reuse, R3, 0x2, P6 ;  /* 0x0000000307117211 */ /* 0x048fe200030f16ff */
[----:B------:R-:W-:Y:S01]  /*1e9f0*/  ULDC UR5, c[0x0][0x22c] ;  /* 0x00008b0000057ab9 */ /* 0x000fe20000000800 */
[----:B-1----:R-:W-:Y:S01]  /*1ea00*/  VIADD R18, R7, UR4 ;  /* 0x0000000407127c36 */ /* 0x002fe20008000000 */
[----:B------:R1:W-:Y:S01]  /*1ea10*/  @P3 STG.E desc[UR16][R4.64], R247 ;  /* 0x000000f704003986 */ /* 0x0003e2000c101910 */
[----:B------:R-:W-:Y:S01]  /*1ea20*/  ISETP.LT.AND P3, PT, R0, UR5, !P0 ;  /* 0x0000000500007c0c */ /* 0x000fe2000c761270 */
[----:B------:R-:W-:-:S02]  /*1ea30*/  ULDC UR4, c[0x0][0x248] ;  /* 0x0000920000047ab9 */ /* 0x000fc40000000800 */
[-C--:B------:R-:W-:Y:S01]  /*1ea40*/  LEA R236, P6, R18, R2.reuse, 0x2 ;  /* 0x0000000212ec7211 */ /* 0x080fe200078c10ff */
[----:B------:R-:W-:Y:S01]  /*1ea50*/  VIADD R0, R6, 0x1c ;  /* 0x0000001c06007836 */ /* 0x000fe20000000000 */
[----:B------:R-:W-:Y:S02]  /*1ea60*/  ULDC UR5, c[0x0][0x22c] ;  /* 0x00008b0000057ab9 */ /* 0x000fe40000000800 */
[CC--:B------:R-:W-:Y:S01]  /*1ea70*/  LEA.HI.X.SX32 R237, R18.reuse, R3.reuse, 0x2, P6 ;  /* 0x0000000312ed7211 */ /* 0x0c0fe200030f16ff */
[----:B------:R-:W-:Y:S01]  /*1ea80*/  VIADD R18, R18, UR4 ;  /* 0x0000000412127c36 */ /* 0x000fe20008000000 */
[----:B------:R2:W-:Y:S01]  /*1ea90*/  @P2 STG.E desc[UR16][R16.64], R19 ;  /* 0x0000001310002986 */ /* 0x0005e2000c101910 */
[----:B------:R-:W-:Y:S01]  /*1eaa0*/  ISETP.LT.AND P2, PT, R0, UR5, !P0 ;  /* 0x0000000500007c0c */ /* 0x000fe2000c741270 */
[----:B------:R-:W-:Y:S01]  /*1eab0*/  ULDC UR4, c[0x0][0x248] ;  /* 0x0000920000047ab9 */ /* 0x000fe20000000800 */
[----:B------:R-:W-:Y:S01]  /*1eac0*/  VIADD R0, R6, 0x1d ;  /* 0x0000001d06007836 */ /* 0x000fe20000000000 */
[----:B------:R3:W-:Y:S01]  /*1ead0*/  @P1 STG.E desc[UR16][R236.64], R8 ;  /* 0x00000008ec001986 */ /* 0x0007e2000c101910 */
[C---:B-1----:R-:W-:Y:S01]  /*1eae0*/  LEA R4, P1, R18.reuse, R2, 0x2 ;  /* 0x0000000212047211 */ /* 0x042fe200078210ff */
[C---:B------:R-:W-:Y:S01]  /*1eaf0*/  VIADD R7, R18.reuse, UR4 ;  /* 0x0000000412077c36 */ /* 0x040fe20008000000 */
[----:B------:R-:W-:Y:S01]  /*1eb00*/  ULDC UR4, c[0x0][0x22c] ;  /* 0x00008b0000047ab9 */ /* 0x000fe20000000800 */
[----:B------:R-:W-:Y:S01]  /*1eb10*/  ULDC UR5, c[0x0][0x22c] ;  /* 0x00008b0000057ab9 */ /* 0x000fe20000000800 */
[----:B------:R-:W-:-:S02]  /*1eb20*/  LEA.HI.X.SX32 R5, R18, R3, 0x2, P1 ;  /* 0x0000000312057211 */ /* 0x000fc400008f16ff */
[----:B------:R-:W-:Y:S01]  /*1eb30*/  ISETP.LT.AND P1, PT, R0, UR4, !P0 ;  /* 0x0000000400007c0c */ /* 0x000fe2000c721270 */
[----:B------:R-:W-:Y:S01]  /*1eb40*/  VIADD R0, R6, 0x1e ;  /* 0x0000001e06007836 */ /* 0x000fe20000000000 */
[C---:B--2---:R-:W-:Y:S01]  /*1eb50*/  LEA R16, P6, R7.reuse, R2, 0x2 ;  /* 0x0000000207107211 */ /* 0x044fe200078c10ff */
[----:B------:R-:W-:Y:S01]  /*1eb60*/  ULDC UR4, c[0x0][0x22c] ;  /* 0x00008b0000047ab9 */ /* 0x000fe20000000800 */
[----:B------:R1:W-:Y:S02]  /*1eb70*/  @P5 STG.E desc[UR16][R4.64], R24 ;  /* 0x0000001804005986 */ /* 0x0003e4000c101910 */
[----:B------:R-:W-:Y:S01]  /*1eb80*/  ISETP.LT.AND P5, PT, R0, UR4, !P0 ;  /* 0x0000000400007c0c */ /* 0x000fe2000c7a1270 */
[----:B------:R-:W-:Y:S01]  /*1eb90*/  ULDC UR4, c[0x0][0x248] ;  /* 0x0000920000047ab9 */ /* 0x000fe20000000800 */
[C---:B------:R-:W-:Y:S01]  /*1eba0*/  LEA.HI.X.SX32 R17, R7.reuse, R3, 0x2, P6 ;  /* 0x0000000307117211 */ /* 0x040fe200030f16ff */
[----:B------:R-:W-:Y:S01]  /*1ebb0*/  VIADD R7, R7, UR4 ;  /* 0x0000000407077c36 */ /* 0x000fe20008000000 */
[----:B------:R-:W-:-:S03]  /*1ebc0*/  ULDC UR4, c[0x0][0x248] ;  /* 0x0000920000047ab9 */ /* 0x000fc60000000800 */
[C---:B---3--:R-:W-:Y:S01]  /*1ebd0*/  VIADD R8, R7.reuse, UR4 ;  /* 0x0000000407087c36 */ /* 0x048fe20008000000 */
[CC--:B------:R-:W-:Y:S01]  /*1ebe0*/  LEA R18, P6, R7.reuse, R2.reuse, 0x2 ;  /* 0x0000000207127211 */ /* 0x0c0fe200078c10ff */
[----:B------:R-:W-:Y:S01]  /*1ebf0*/  VIADD R0, R6, 0x1f ;  /* 0x0000001f06007836 */ /* 0x000fe20000000000 */
[----:B------:R-:W-:Y:S02]  /*1ec00*/  ULDC UR4, c[0x0][0x248] ;  /* 0x0000920000047ab9 */ /* 0x000fe40000000800 */
[-C--:B------:R-:W-:Y:S01]  /*1ec10*/  LEA.HI.X.SX32 R19, R7, R3.reuse, 0x2, P6 ;  /* 0x0000000307137211 */ /* 0x080fe200030f16ff */
[C---:B------:R-:W-:Y:S01]  /*1ec20*/  VIADD R7, R8.reuse, UR4 ;  /* 0x0000000408077c36 */ /* 0x040fe20008000000 */
[-C--:B-1----:R-:W-:Y:S01]  /*1ec30*/  LEA R4, P6, R8, R2.reuse, 0x2 ;  /* 0x0000000208047211 */ /* 0x082fe200078c10ff */
[----:B------:R1:W-:Y:S01]  /*1ec40*/  @P4 STG.E desc[UR16][R16.64], R9 ;  /* 0x0000000910004986 */ /* 0x0003e2000c101910 */
[----:B------:R-:W-:Y:S01]  /*1ec50*/  ISETP.LT.AND P4, PT, R0, UR5, !P0 ;  /* 0x0000000500007c0c */ /* 0x000fe2000c781270 */
[----:B------:R-:W-:Y:S01]  /*1ec60*/  VIADD R0, R6, 0x20 ;  /* 0x0000002006007836 */ /* 0x000fe20000000000 */
[----:B------:R-:W-:Y:S01]  /*1ec70*/  LEA.HI.X.SX32 R5, R8, R3, 0x2, P6 ;  /* 0x0000000308057211 */ /* 0x000fe200030f16ff */
[----:B------:R-:W-:Y:S01]  /*1ec80*/  ULDC UR5, c[0x0][0x22c] ;  /* 0x00008b0000057ab9 */ /* 0x000fe20000000800 */
[----:B------:R-:W-:Y:S01]  /*1ec90*/  LEA R8, P6, R7, R2, 0x2 ;  /* 0x0000000207087211 */ /* 0x000fe200078c10ff */
[----:B------:R2:W-:Y:S01]  /*1eca0*/  @P3 STG.E desc[UR16][R18.64], R25 ;  /* 0x0000001912003986 */ /* 0x0005e2000c101910 */
[----:B------:R-:W-:Y:S01]  /*1ecb0*/  ULDC UR4, c[0x0][0x248] ;  /* 0x0000920000047ab9 */ /* 0x000fe20000000800 */
[----:B------:R-:W-:Y:S01]  /*1ecc0*/  ISETP.LT.AND P3, PT, R0, UR5, !P0 ;  /* 0x0000000500007c0c */ /* 0x000fe2000c761270 */
[----:B------:R-:W-:Y:S01]  /*1ecd0*/  ULDC UR5, c[0x0][0x22c] ;  /* 0x00008b0000057ab9 */ /* 0x000fe20000000800 */
[----:B------:R-:W-:-:S02]  /*1ece0*/  IADD3 R0, R6, 0x21, RZ ;  /* 0x0000002106007810 */ /* 0x000fc40007ffe0ff */
[CC--:B-1----:R-:W-:Y:S01]  /*1ecf0*/  LEA.HI.X.SX32 R9, R7.reuse, R3.reuse, 0x2, P6 ;  /* 0x0000000307097211 */ /* 0x0c2fe200030f16ff */
[----:B------:R-:W-:Y:S01]  /*1ed00*/  VIADD R7, R7, UR4 ;  /* 0x0000000407077c36 */ /* 0x000fe20008000000 */
[----:B------:R1:W-:Y:S01]  /*1ed10*/  @P2 STG.E desc[UR16][R4.64], R10 ;  /* 0x0000000a04002986 */ /* 0x0003e2000c101910 */
[----:B------:R-:W-:Y:S01]  /*1ed20*/  ISETP.LT.AND P2, PT, R0, UR5, !P0 ;  /* 0x0000000500007c0c */ /* 0x000fe2000c741270 */
[----:B------:R-:W-:Y:S01]  /*1ed30*/  ULDC UR4, c[0x0][0x248] ;  /* 0x0000920000047ab9 */ /* 0x000fe20000000800 */
[----:B------:R-:W-:Y:S01]  /*1ed40*/  VIADD R0, R6, 0x22 ;  /* 0x0000002206007836 */ /* 0x000fe20000000000 */
[----:B------:R3:W-:Y:S01]  /*1ed50*/  @P1 STG.E desc[UR16][R8.64], R26 ;  /* 0x0000001a08001986 */ /* 0x0007e2000c101910 */
[C---:B------:R-:W-:Y:S01]  /*1ed60*/  LEA R16, P1, R7.reuse, R2, 0x2 ;  /* 0x0000000207107211 */ /* 0x040fe200078210ff */
[C---:B--2---:R-:W-:Y:S01]  /*1ed70*/  VIADD R18, R7.reuse, UR4 ;  /* 0x0000000407127c36 */ /* 0x044fe20008000000 */
[----:B------:R-:W-:Y:S01]  /*1ed80*/  ULDC UR4, c[0x0][0x22c] ;  /* 0x00008b0000047ab9 */ /* 0x000fe20000000800 */
[----:B------:R-:W-:Y:S01]  /*1ed90*/  ULDC UR5, c[0x0][0x22c] ;  /* 0x00008b0000057ab9 */ /* 0x000fe20000000800 */
[----:B------:R-:W-:-:S02]  /*1eda0*/  LEA.HI.X.SX32 R17, R7, R3, 0x2, P1 ;  /* 0x0000000307117211 */ /* 0x000fc400008f16ff */
[----:B------:R-:W-:Y:S01]  /*1edb0*/  ISETP.LT.AND P1, PT, R0, UR4, !P0 ;  /* 0x0000000400007c0c */ /* 0x000fe2000c721270 */
[----:B------:R-:W-:Y:S01]  /*1edc0*/  VIADD R0, R6, 0x23 ;  /* 0x0000002306007836 */ /* 0x000fe20000000000 */
[----:B-1----:R-:W-:Y:S01]  /*1edd0*/  LEA R4, P6, R18, R2, 0x2 ;  /* 0x0000000212047211 */ /* 0x002fe200078c10ff */
[----:B------:R-:W-:Y:S01]  /*1ede0*/  ULDC UR4, c[0x0][0x22c] ;  /* 0x00008b0000047ab9 */ /* 0x000fe20000000800 */
[----:B------:R1:W-:Y:S02]  /*1edf0*/  @P5 STG.E desc[UR16][R16.64], R11 ;  /* 0x0000000b10005986 */ /* 0x0003e4000c101910 */
[----:B------:R-:W-:Y:S01]  /*1ee00*/  ISETP.LT.AND P5, PT, R0, UR4, !P0 ;  /* 0x0000000400007c0c */ /* 0x000fe2000c7a1270 */
[----:B------:R-:W-:Y:S01]  /*1ee10*/  ULDC UR4, c[0x0][0x248] ;  /* 0x0000920000047ab9 */ /* 0x000fe20000000800 */
[C---:B------:R-:W-:Y:S01]  /*1ee20*/  LEA.HI.X.SX32 R5, R18.reuse, R3, 0x2, P6 ;  /* 0x0000000312057211 */ /* 0x040fe200030f16ff */
[----:B------:R-:W-:Y:S01]  /*1ee30*/  VIADD R18, R18, UR4 ;  /* 0x0000000412127c36 */ /* 0x000fe20008000000 */
[----:B------:R-:W-:Y:S01]  /*1ee40*/  ULDC UR4, c[0x0][0x248] ;  /* 0x0000920000047ab9 */ /* 0x000fe20000000800 */
[----:B------:R-:W-:-:S02]  /*1ee50*/  VIADD R0, R6, 0x24 ;  /* 0x0000002406007836 */ /* 0x000fc40000000000 */
[C---:B------:R-:W-:Y:S01]  /*1ee60*/  VIADD R7, R18.reuse, UR4 ;  /* 0x0000000412077c36 */ /* 0x040fe20008000000 */
[CC--:B---3--:R-:W-:Y:S01]  /*1ee70*/  LEA R8, P6, R18.reuse, R2.reuse, 0x2 ;  /* 0x0000000212087211 */ /* 0x0c8fe200078c10ff */
[----:B------:R-:W-:Y:S01]  /*1ee80*/  ULDC UR4, c[0x0][0x248] ;  /* 0x0000920000047ab9 */ /* 0x000fe20000000800 */
[----:B------:R2:W-:Y:S01]  /*1ee90*/  @P4 STG.E desc[UR16][R4.64], R27 ;  /* 0x0000001b04004986 */ /* 0x0005e2000c101910 */
[C---:B-1----:R-:W-:Y:S01]  /*1eea0*/  VIADD R16, R7.reuse, UR4 ;  /* 0x0000000407107c36 */ /* 0x042fe20008000000 */
[-C--:B------:R-:W-:Y:S01]  /*1eeb0*/  LEA.HI.X.SX32 R9, R18, R3.reuse, 0x2, P6 ;  /* 0x0000000312097211 */ /* 0x080fe200030f16ff */
[----:B------:R-:W-:Y:S01]  /*1eec0*/  ULDC UR4, c[0x0][0x248] ;  /* 0x0000920000047ab9 */ /* 0x000fe20000000800 */
[CC--:B------:R-:W-:Y:S02]  /*1eed0*/  LEA R10, P6, R7.reuse, R2.reuse, 0x2 ;  /* 0x00000002070a7211 */ /* 0x0c0fe400078c10ff */
[----:B------:R-:W-:Y:S01]  /*1eee0*/  ISETP.LT.AND P4, PT, R0, UR5, !P0 ;  /* 0x0000000500007c0c */ /* 0x000fe2000c781270 */
[----:B------:R-:W-:Y:S01]  /*1eef0*/  VIADD R0, R6, 0x25 ;  /* 0x0000002506007836 */ /* 0x000fe20000000000 */
[----:B------:R-:W-:Y:S01]  /*1ef00*/  LEA.HI.X.SX32 R11, R7, R3, 0x2, P6 ;  /* 0x00000003070b7211 */ /* 0x000fe200030f16ff */
[----:B------:R-:W-:Y:S01]  /*1ef10*/  ULDC UR5, c[0x0][0x22c] ;  /* 0x00008b0000057ab9 */ /* 0x000fe20000000800 */
[----:B------:R1:W-:Y:S01]  /*1ef20*/  @P3 STG.E desc[UR16][R8.64], R12 ;  /* 0x0000000c08003986 */ /* 0x0003e2000c101910 */
[----:B--2---:R-:W-:-:S02]  /*1ef30*/  LEA R4, P6, R16, R2, 0x2 ;  /* 0x0000000210047211 */ /* 0x004fc400078c10ff */
        /* <DEDUP_REMOVED lines=23> */
[----:B------:R-:W2:Y:S01]  /*1f0b0*/  LDS.128 R16, [R252] ;  /* 0x00000000fc107984 */ /* 0x000ea20000000c00 */
[----:B------:R-:W-:Y:S01]  /*1f0c0*/  IADD3 R7, R7, UR4, RZ ;  /* 0x0000000407077c10 */ /* 0x000fe2000fffe0ff */
[----:B------:R-:W-:Y:S01]  /*1f0d0*/  ULDC UR4, c[0x0][0x248] ;  /* 0x0000920000047ab9 */ /* 0x000fe20000000800 */
[----:B------:R-:W-:-:S02]  /*1f0e0*/  VIADD R0, R6, 0x29 ;  /* 0x0000002906007836 */ /* 0x000fc40000000000 */
[CC--:B---3--:R-:W-:Y:S01]  /*1f0f0*/  LEA R4, P6, R7.reuse, R2.reuse, 0x2 ;  /* 0x0000000207047211 */ /* 0x0c8fe200078c10ff */
[C---:B------:R-:W-:Y:S01]  /*1f100*/  VIADD R12, R7.reuse, UR4 ;  /* 0x00000004070c7c36 */ /* 0x040fe20008000000 */
        /* <DEDUP_REMOVED lines=9> */
[----:B------:R3:W-:Y:S01]  /*1f1a0*/  @P3 STG.E desc[UR16][R4.64], R34 ;  /* 0x0000002204003986 */ /* 0x0007e2000c101910 */
[----:B------:R-:W-:Y:S01]  /*1f1b0*/  ULDC UR4, c[0x0][0x248] ;  /* 0x0000920000047ab9 */ /* 0x000fe20000000800 */
[----:B------:R-:W-:Y:S01]  /*1f1c0*/  ISETP.LT.AND P3, PT, R0, UR5, !P0 ;  /* 0x0000000500007c0c */ /* 0x000fe2000c761270 */
[----:B------:R-:W-:Y:S01]  /*1f1d0*/  VIADD R0, R6, 0x2b ;  /* 0x0000002b06007836 */ /* 0x000fe20000000000 */
[----:B------:R-:W-:Y:S01]  /*1f1e0*/  ULDC UR5, c[0x0][0x22c] ;  /* 0x00008b0000057ab9 */ /* 0x000fe20000000800 */
[----:B-1----:R-:W-:-:S04]  /*1f1f0*/  LEA R10, P6, R7, R2, 0x2 ;  /* 0x00000002070a7211 */ /* 0x002fc800078c10ff */
[CC--:B------:R-:W-:Y:S01]  /*1f200*/  LEA.HI.X.SX32 R11, R7.reuse, R3.reuse, 0x2, P6 ;  /* 0x00000003070b7211 */ /* 0x0c0fe200030f16ff */
[----:B------:R-:W-:Y:S01]  /*1f210*/  VIADD R7, R7, UR4 ;  /* 0x0000000407077c36 */ /* 0x000fe20008000000 */
[----:B------:R1:W-:Y:S01]  /*1f220*/  @P2 STG.E desc[UR16][R8.64], R15 ;  /* 0x0000000f08002986 */ /* 0x0003e2000c101910 */
[----:B------:R-:W-:Y:S01]  /*1f230*/  ISETP.LT.AND P2, PT, R0, UR5, !P0 ;  /* 0x0000000500007c0c */ /* 0x000fe2000c741270 */
[----:B------:R-:W-:Y:S01]  /*1f240*/  ULDC UR4, c[0x0][0x248] ;  /* 0x0000920000047ab9 */ /* 0x000fe20000000800 */
[----:B------:R-:W-:Y:S01]  /*1f250*/  VIADD R0, R6, 0x2c ;  /* 0x0000002c06007836 */ /* 0x000fe20000000000 */
[----:B------:R4:W-:Y:S01]  /*1f260*/  @P1 STG.E desc[UR16][R10.64], R35 ;  /* 0x000000230a001986 */ /* 0x0009e2000c101910 */
[C---:B---3--:R-:W-:Y:S01]  /*1f270*/  LEA R4, P1, R7.reuse, R2, 0x2 ;  /* 0x0000000207047211 */ /* 0x048fe200078210ff */
[C---:B------:R-:W-:Y:S01]  /*1f280*/  VIADD R12, R7.reuse, UR4 ;  /* 0x00000004070c7c36 */ /* 0x040fe20008000000 */
        /* <DEDUP_REMOVED lines=12> */
[----:B------:R-:W-:-:S03]  /*1f350*/  ULDC UR4, c[0x0][0x248] ;  /* 0x0000920000047ab9 */ /* 0x000fc60000000800 */
[C---:B------:R-:W-:Y:S01]  /*1f360*/  VIADD R7, R12.reuse, UR4 ;  /* 0x000000040c077c36 */ /* 0x040fe20008000000 */
[-C--:B----4-:R-:W-:Y:S01]  /*1f370*/  LEA R10, P6, R12, R2.reuse, 0x2 ;  /* 0x000000020c0a7211 */ /* 0x090fe200078c10ff */
[----:B------:R-:W-:Y:S01]  /*1f380*/  VIADD R0, R6, 0x2e ;  /* 0x0000002e06007836 */ /* 0x000fe20000000000 */
[----:B------:R-:W-:Y:S02]  /*1f390*/  ULDC UR4, c[0x0][0x248] ;  /* 0x0000920000047ab9 */ /* 0x000fe40000000800 */
[-C--:B------:R-:W-:Y:S01]  /*1f3a0*/  LEA.HI.X.SX32 R11, R12, R3.reuse, 0x2, P6 ;  /* 0x000000030c0b7211 */ /* 0x080fe200030f16ff */
[C---:B------:R-:W-:Y:S01]  /*1f3b0*/  VIADD R12, R7.reuse, UR4 ;  /* 0x00000004070c7c36 */ /* 0x040fe20008000000 */
[CC--:B-1----:R-:W-:Y:S01]  /*1f3c0*/  LEA R4, P6, R7.reuse, R2.reuse, 0x2 ;  /* 0x0000000207047211 */ /* 0x0c2fe200078c10ff */
        /* <DEDUP_REMOVED lines=8> */
[----:B------:R-:W-:Y:S01]  /*1f450*/  ULDC UR5, c[0x0][0x22c] ;  /* 0x00008b0000057ab9 */ /* 0x000fe20000000800 */
[----:B-1----:R-:W-:-:S02]  /*1f460*/  LEA R8, P6, R12, R2, 0x2 ;  /* 0x000000020c087211 */ /* 0x002fc400078c10ff */
[----:B------:R-:W-:Y:S02]  /*1f470*/  IADD3 R0, R6, 0x30, RZ ;  /* 0x0000003006007810 */ /* 0x000fe40007ffe0ff */
        /* <DEDUP_REMOVED lines=14> */
[C---:B-1----:R-:W-:Y:S01]  /*1f560*/  LEA R4, P6, R7.reuse, R2, 0x2 ;  /* 0x0000000207047211 */ /* 0x042fe200078c10ff */
        /* <DEDUP_REMOVED lines=9> */
[CC--:B----4-:R-:W-:Y:S01]  /*1f600*/  LEA R8, P6, R7.reuse, R2.reuse, 0x2 ;  /* 0x0000000207087211 */ /* 0x0d0fe200078c10ff */
[----:B------:R-:W-:Y:S01]  /*1f610*/  ULDC UR4, c[0x0][0x248] ;  /* 0x0000920000047ab9 */ /* 0x000fe20000000800 */
[----:B------:R3:W-:Y:S02]  /*1f620*/  @P4 STG.E desc[UR16][R4.64], R23 ;  /* 0x0000001704004986 */ /* 0x0007e4000c101910 */
[-C--:B------:R-:W-:Y:S01]  /*1f630*/  LEA.HI.X.SX32 R9, R7, R3.reuse, 0x2, P6 ;  /* 0x0000000307097211 */ /* 0x080fe200030f16ff */
[C---:B------:R-:W-:Y:S01]  /*1f640*/  VIADD R7, R12.reuse, UR4 ;  /* 0x000000040c077c36 */ /* 0x040fe20008000000 */
[-C--:B-1----:R-:W-:Y:S01]  /*1f650*/  LEA R10, P6, R12, R2.reuse, 0x2 ;  /* 0x000000020c0a7211 */ /* 0x082fe200078c10ff */
[----:B------:R-:W-:Y:S01]  /*1f660*/  ULDC UR4, c[0x0][0x248] ;  /* 0x0000920000047ab9 */ /* 0x000fe20000000800 */
[----:B------:R-:W-:Y:S01]  /*1f670*/  ISETP.LT.AND P4, PT, R0, UR5, !P0 ;  /* 0x0000000500007c0c */ /* 0x000fe2000c781270 */
[----:B------:R-:W-:Y:S01]  /*1f680*/  VIADD R0, R6, 0x34 ;  /* 0x0000003406007836 */ /* 0x000fe20000000000 */
[----:B------:R-:W-:Y:S01]  /*1f690*/  LEA.HI.X.SX32 R11, R12, R3, 0x2, P6 ;  /* 0x000000030c0b7211 */ /* 0x000fe200030f16ff */
[----:B------:R-:W-:Y:S01]  /*1f6a0*/  ULDC UR5, c[0x0][0x22c] ;  /* 0x00008b0000057ab9 */ /* 0x000fe20000000800 */
[----:B------:R1:W-:Y:S01]  /*1f6b0*/  @P3 STG.E desc[UR16][R8.64], R43 ;  /* 0x0000002b08003986 */ /* 0x0003e2000c101910 */
[----:B---3--:R-:W-:-:S02]  /*1f6c0*/  LEA R4, P6, R7, R2, 0x2 ;  /* 0x0000000207047211 */ /* 0x008fc400078c10ff */
        /* <DEDUP_REMOVED lines=17> */
[----:B---3--:R-:W-:Y:S01]  /*1f7e0*/  LEA R10, P6, R12, R2, 0x2 ;  /* 0x000000020c0a7211 */ /* 0x008fe200078c10ff */
[----:B------:R-:W-:Y:S01]  /*1f7f0*/  ULDC UR4, c[0x0][0x22c] ;  /* 0x00008b0000047ab9 */ /* 0x000fe20000000800 */
[----:B------:R1:W-:Y:S02]  /*1f800*/  @P5 STG.E desc[UR16][R8.64], R29 ;  /* 0x0000001d08005986 */ /* 0x0003e4000c101910 */
[----:B------:R-:W-:Y:S01]  /*1f810*/  ISETP.LT.AND P5, PT, R0, UR4, !P0 ;  /* 0x0000000400007c0c */ /* 0x000fe2000c7a1270 */
[----:B------:R-:W-:Y:S01]  /*1f820*/  ULDC UR4, c[0x0][0x248] ;  /* 0x0000920000047ab9 */ /* 0x000fe20000000800 */
[C---:B------:R-:W-:Y:S02]  /*1f830*/  LEA.HI.X.SX32 R11, R12.reuse, R3, 0x2, P6 ;  /* 0x000000030c0b7211 */ /* 0x040fe400030f16ff */
[----:B------:R-:W-:Y:S01]  /*1f840*/  IADD3 R12, R12, UR4, RZ ;  /* 0x000000040c0c7c10 */ /* 0x000fe2000fffe0ff */
[----:B------:R-:W-:Y:S01]  /*1f850*/  ULDC UR4, c[0x0][0x248] ;  /* 0x0000920000047ab9 */ /* 0x000fe20000000800 */
[----:B------:R-:W-:-:S02]  /*1f860*/  VIADD R0, R6, 0x38 ;  /* 0x0000003806007836 */ /* 0x000fc40000000000 */
[CC--:B----4-:R-:W-:Y:S01]  /*1f870*/  LEA R4, P6, R12.reuse, R2.reuse, 0x2 ;  /* 0x000000020c047211 */ /* 0x0d0fe200078c10ff */
[C---:B------:R-:W-:Y:S01]  /*1f880*/  VIADD R7, R12.reuse, UR4 ;  /* 0x000000040c077c36 */ /* 0x040fe20008000000 */
        /* <DEDUP_REMOVED lines=38> */
[CC--:B----4-:R-:W-:Y:S01]  /*1faf0*/  LEA R10, P6, R7.reuse, R2.reuse, 0x2 ;  /* 0x00000002070a7211 */ /* 0x0d0fe200078c10ff */
        /* <DEDUP_REMOVED lines=45> */
[CC--:B-1----:R-:W-:Y:S01]  /*1fdd0*/  LEA R10, P6, R7.reuse, R2.reuse, 0x2 ;  /* 0x00000002070a7211 */ /* 0x0c2fe200078c10ff */
        /* <DEDUP_REMOVED lines=24> */
[C---:B---3--:R-:W-:Y:S01]  /*1ff60*/  LEA R10, P6, R7.reuse, R2, 0x2 ;  /* 0x00000002070a7211 */ /* 0x048fe200078c10ff */
        /* <DEDUP_REMOVED lines=1429> */
[----:B------:R-:W-:Y:S01]  /*258c0*/  VIADD R0, R6, 0xf9 ;  /* 0x000000f906007836 */ /* 0x000fe20000000000 */
[----:B------:R-:W-:Y:S01]  /*258d0*/  ULDC UR4, c[0x0][0x248] ;  /* 0x0000920000047ab9 */ /* 0x000fe20000000800 */
        /* <DEDUP_REMOVED lines=15> */
[----:B------:R-:W-:-:S03]  /*259d0*/  ULDC UR4, c[0x0][0x248] ;  /* 0x0000920000047ab9 */ /* 0x000fc60000000800 */
[CC--:B----4-:R-:W-:Y:S01]  /*259e0*/  LEA R4, P6, R7.reuse, R2.reuse, 0x2 ;  /* 0x0000000207047211 */ /* 0x0d0fe200078c10ff */
[C---:B------:R-:W-:Y:S01]  /*259f0*/  VIADD R12, R7.reuse, UR4 ;  /* 0x00000004070c7c36 */ /* 0x040fe20008000000 */
[----:B------:R-:W-:Y:S02]  /*25a00*/  ULDC UR4, c[0x0][0x248] ;  /* 0x0000920000047ab9 */ /* 0x000fe40000000800 */
[-C--:B------:R-:W-:Y:S01]  /*25a10*/  LEA.HI.X.SX32 R5, R7, R3.reuse, 0x2, P6 ;  /* 0x0000000307057211 */ /* 0x080fe200030f16ff */
[C---:B------:R-:W-:Y:S01]  /*25a20*/  VIADD R7, R12.reuse, UR4 ;  /* 0x000000040c077c36 */ /* 0x040fe20008000000 */
[----:B-1----:R-:W-:Y:S01]  /*25a30*/  LEA R8, P6, R12, R2, 0x2 ;  /* 0x000000020c087211 */ /* 0x002fe200078c10ff */
[----:B------:R-:W-:Y:S01]  /*25a40*/  VIADD R0, R6, 0xfb ;  /* 0x000000fb06007836 */ /* 0x000fe20000000000 */
[----:B------:R1:W-:Y:S01]  /*25a50*/  @P4 STG.E desc[UR16][R10.64], R235 ;  /* 0x000000eb0a004986 */ /* 0x0003e2000c101910 */
[----:B------:R-:W-:Y:S01]  /*25a60*/  ULDC UR4, c[0x0][0x248] ;  /* 0x0000920000047ab9 */ /* 0x000fe20000000800 */
[----:B------:R-:W-:-:S02]  /*25a70*/  LEA.HI.X.SX32 R9, R12, R3, 0x2, P6 ;  /* 0x000000030c097211 */ /* 0x000fc400030f16ff */
[----:B------:R-:W-:Y:S01]  /*25a80*/  ISETP.LT.AND P4, PT, R0, UR5, !P0 ;  /* 0x0000000500007c0c */ /* 0x000fe2000c781270 */
[----:B------:R-:W-:Y:S01]  /*25a90*/  VIADD R0, R6, 0xfc ;  /* 0x000000fc06007836 */ /* 0x000fe20000000000 */
[----:B------:R-:W-:Y:S01]  /*25aa0*/  ULDC UR5, c[0x0][0x22c] ;  /* 0x00008b0000057ab9 */ /* 0x000fe20000000800 */
[CC--:B-1----:R-:W-:Y:S01]  /*25ab0*/  LEA R10, P6, R7.reuse, R2.reuse, 0x2 ;  /* 0x00000002070a7211 */ /* 0x0c2fe200078c10ff */
[----:B------:R1:W-:Y:S03]  /*25ac0*/  @P3 STG.E desc[UR16][R4.64], R243 ;  /* 0x000000f304003986 */ /* 0x0003e6000c101910 */
[C---:B------:R-:W-:Y:S01]  /*25ad0*/  LEA.HI.X.SX32 R11, R7.reuse, R3, 0x2, P6 ;  /* 0x00000003070b7211 */ /* 0x040fe200030f16ff */
[----:B------:R-:W-:Y:S01]  /*25ae0*/  VIADD R7, R7, UR4 ;  /* 0x0000000407077c36 */ /* 0x000fe20008000000 */
[----:B------:R-:W-:Y:S01]  /*25af0*/  ULDC UR4, c[0x0][0x248] ;  /* 0x0000920000047ab9 */ /* 0x000fe20000000800 */
[----:B------:R-:W-:Y:S01]  /*25b00*/  ISETP.LT.AND P3, PT, R0, UR5, !P0 ;  /* 0x0000000500007c0c */ /* 0x000fe2000c761270 */
[----:B------:R-:W-:Y:S01]  /*25b10*/  VIADD R0, R6, 0xfd ;  /* 0x000000fd06007836 */ /* 0x000fe20000000000 */
[----:B------:R-:W-:Y:S01]  /*25b20*/  ULDC UR5, c[0x0][0x22c] ;  /* 0x00008b0000057ab9 */ /* 0x000fe20000000800 */
[C---:B------:R-:W-:Y:S01]  /*25b30*/  VIADD R12, R7.reuse, UR4 ;  /* 0x00000004070c7c36 */ /* 0x040fe20008000000 */
[----:B------:R-:W-:Y:S01]  /*25b40*/  ULDC UR4, c[0x0][0x248] ;  /* 0x0000920000047ab9 */ /* 0x000fe20000000800 */
[----:B------:R3:W-:Y:S01]  /*25b50*/  @P2 STG.E desc[UR16][R8.64], R148 ;  /* 0x0000009408002986 */ /* 0x0007e2000c101910 */
[----:B------:R-:W-:Y:S01]  /*25b60*/  ISETP.LT.AND P2, PT, R0, UR5, !P0 ;  /* 0x0000000500007c0c */ /* 0x000fe2000c741270 */
[----:B------:R-:W-:Y:S01]  /*25b70*/  VIADD R13, R12, UR4 ;  /* 0x000000040c0d7c36 */ /* 0x000fe20008000000 */
[----:B------:R-:W-:Y:S01]  /*25b80*/  ULDC UR5, c[0x0][0x248] ;  /* 0x0000920000057ab9 */ /* 0x000fe20000000800 */
[----:B--2---:R2:W-:Y:S01]  /*25b90*/  @P1 STG.E desc[UR16][R10.64], R16 ;  /* 0x000000100a001986 */ /* 0x0045e2000c101910 */
[----:B-1----:R-:W-:Y:S01]  /*25ba0*/  LEA R4, P1, R7, R2, 0x2 ;  /* 0x0000000207047211 */ /* 0x002fe200078210ff */
[----:B------:R-:W-:Y:S01]  /*25bb0*/  VIADD R14, R13, UR5 ;  /* 0x000000050d0e7c36 */ /* 0x000fe20008000000 */
[----:B------:R-:W-:-:S02]  /*25bc0*/  ULDC UR4, c[0x0][0x248] ;  /* 0x0000920000047ab9 */ /* 0x000fc40000000800 */
[-C--:B------:R-:W-:Y:S01]  /*25bd0*/  LEA.HI.X.SX32 R5, R7, R3.reuse, 0x2, P1 ;  /* 0x0000000307057211 */ /* 0x080fe200008f16ff */
[----:B------:R-:W-:Y:S01]  /*25be0*/  VIADD R7, R14, UR6 ;  /* 0x000000060e077c36 */ /* 0x000fe20008000000 */
[-C--:B---3--:R-:W-:Y:S01]  /*25bf0*/  LEA R8, P6, R12, R2.reuse, 0x2 ;  /* 0x000000020c087211 */ /* 0x088fe200078c10ff */
[C---:B------:R-:W-:Y:S02]  /*25c00*/  VIADD R0, R6.reuse, 0xfe ;  /* 0x000000fe06007836 */ /* 0x040fe40000000000 */
[----:B------:R-:W-:Y:S01]  /*25c10*/  VIADD R6, R6, 0xff ;  /* 0x000000ff06067836 */ /* 0x000fe20000000000 */
[-C--:B--2---:R-:W-:Y:S01]  /*25c20*/  LEA R10, P1, R13, R2.reuse, 0x2 ;  /* 0x000000020d0a7211 */ /* 0x084fe200078210ff */
[----:B------:R-:W-:Y:S01]  /*25c30*/  VIADD R16, R7, UR4 ;  /* 0x0000000407107c36 */ /* 0x000fe20008000000 */
[----:B------:R-:W-:Y:S01]  /*25c40*/  LEA.HI.X.SX32 R9, R12, R3, 0x2, P6 ;  /* 0x000000030c097211 */ /* 0x000fe200030f16ff */
[----:B------:R-:W-:Y:S01]  /*25c50*/  ULDC UR4, c[0x0][0x22c] ;  /* 0x00008b0000047ab9 */ /* 0x000fe20000000800 */
[----:B------:R-:W-:-:S02]  /*25c60*/  LEA R12, P6, R14, R2, 0x2 ;  /* 0x000000020e0c7211 */ /* 0x000fc400078c10ff */
[-C--:B------:R-:W-:Y:S02]  /*25c70*/  LEA.HI.X.SX32 R11, R13, R3.reuse, 0x2, P1 ;  /* 0x000000030d0b7211 */ /* 0x080fe400008f16ff */
[----:B------:R-:W-:Y:S02]  /*25c80*/  ISETP.LT.AND P1, PT, R0, UR7, !P0 ;  /* 0x0000000700007c0c */ /* 0x000fe4000c721270 */
[----:B------:R-:W-:Y:S02]  /*25c90*/  ISETP.LT.AND P0, PT, R6, UR4, !P0 ;  /* 0x0000000406007c0c */ /* 0x000fe4000c701270 */
[-C--:B------:R-:W-:Y:S02]  /*25ca0*/  LEA.HI.X.SX32 R13, R14, R3.reuse, 0x2, P6 ;  /* 0x000000030e0d7211 */ /* 0x080fe400030f16ff */
[CC--:B------:R-:W-:Y:S01]  /*25cb0*/  LEA R14, P6, R7.reuse, R2.reuse, 0x2 ;  /* 0x00000002070e7211 */ /* 0x0c0fe200078c10ff */
[----:B------:R1:W-:Y:S03]  /*25cc0*/  @P5 STG.E desc[UR16][R4.64], R149 ;  /* 0x0000009504005986 */ /* 0x0003e6000c101910 */
[----:B------:R-:W-:Y:S01]  /*25cd0*/  LEA.HI.X.SX32 R15, R7, R3, 0x2, P6 ;  /* 0x00000003070f7211 */ /* 0x000fe200030f16ff */
[----:B------:R1:W-:Y:S01]  /*25ce0*/  @P4 STG.E desc[UR16][R8.64], R17 ;  /* 0x0000001108004986 */ /* 0x0003e2000c101910 */
[----:B------:R-:W-:-:S03]  /*25cf0*/  LEA R2, P6, R16, R2, 0x2 ;  /* 0x0000000210027211 */ /* 0x000fc600078c10ff */
[----:B------:R1:W-:Y:S04]  /*25d00*/  @P3 STG.E desc[UR16][R10.64], R150 ;  /* 0x000000960a003986 */ /* 0x0003e8000c101910 */
[----:B------:R1:W-:Y:S01]  /*25d10*/  @P2 STG.E desc[UR16][R12.64], R18 ;  /* 0x000000120c002986 */ /* 0x0003e2000c101910 */
[----:B------:R-:W-:-:S03]  /*25d20*/  LEA.HI.X.SX32 R3, R16, R3, 0x2, P6 ;  /* 0x0000000310037211 */ /* 0x000fc600030f16ff */
[----:B------:R1:W-:Y:S01]  /*25d30*/  @P1 STG.E desc[UR16][R14.64], R151 ;  /* 0x000000970e001986 */ /* 0x0003e2000c101910 */
[----:B------:R-:W-:Y:S05]  /*25d40*/  @!P0 EXIT ;  /* 0x000000000000894d */ /* 0x000fea0003800000 */
[----:B------:R-:W-:Y:S01]  /*25d50*/  STG.E desc[UR16][R2.64], R19 ;  /* 0x0000001302007986 */ /* 0x000fe2000c101910 */
[----:B------:R-:W-:Y:S05]  /*25d60*/  EXIT ;  /* 0x000000000000794d */ /* 0x000fea0003800000 */
.L_x_2:
[----:B------:R-:W-:-:S00]  /*25d70*/  BRA `(.L_x_2) ;  /* 0xfffffffc00fc7947 */ /* 0x000fc0000383ffff */
[----:B------:R-:W-:-:S00]  /*25d80*/  NOP ;  /* 0x0000000000007918 */ /* 0x000fc00000000000 */
[----:B------:R-:W-:-:S00]  /*25d90*/  NOP ;  /* 0x0000000000007918 */ /* 0x000fc00000000000 */
[----:B------:R-:W-:-:S00]  /*25da0*/  NOP ;  /* 0x0000000000007918 */ /* 0x000fc00000000000 */
[----:B------:R-:W-:-:S00]  /*25db0*/  NOP ;  /* 0x0000000000007918 */ /* 0x000fc00000000000 */
[----:B------:R-:W-:-:S00]  /*25dc0*/  NOP ;  /* 0x0000000000007918 */ /* 0x000fc00000000000 */
[----:B------:R-:W-:-:S00]  /*25dd0*/  NOP ;  /* 0x0000000000007918 */ /* 0x000fc00000000000 */
[----:B------:R-:W-:-:S00]  /*25de0*/  NOP ;  /* 0x0000000000007918 */ /* 0x000fc00000000000 */
[----:B------:R-:W-:-:S00]  /*25df0*/  NOP ;  /* 0x0000000000007918 */ /* 0x000fc00000000000 */
.L_x_3:


//--------------------- .nv.shared.matmul_kernel  --------------------------
	.section	.nv.shared.matmul_kernel,"aw",@nobits
	.sectionflags	@""
	.align	16
	.zero		1024


//--------------------- .nv.shared.reserved.0     --------------------------
	.section	.nv.shared.reserved.0,"aw",@nobits
	.weak		__nv_reservedSMEM_offset_0_alias
	.size		__nv_reservedSMEM_offset_0_alias, 0, 0
	.other		__nv_reservedSMEM_offset_0_alias,@"STO_CUDA_RESERVED_SHARED STV_DEFAULT"
__nv_reservedSMEM_offset_0_alias:
	.zero		0


//--------------------- .nv.constant0.matmul_kernel --------------------------
	.section	.nv.constant0.matmul_kernel,"a",@progbits
	.sectionflags	@""
	.align	4
.nv.constant0.matmul_kernel:
	.zero		608


//--------------------- SYMBOLS --------------------------

	.type		.nv.reservedSmem.offset0,@object
	.size		.nv.reservedSmem.offset0,0x4
